//
// Generated by NVIDIA NVVM Compiler
//
// Compiler Build ID: CL-36424714
// Cuda compilation tools, release 13.0, V13.0.88
// Based on NVVM 20.0.0
//

.version 9.0
.target sm_100
.address_size 64

	// .globl	_Z17aes256_enc_kernelPhS_S_S_S_S_S_i
// _ZZ17aes256_enc_kernelPhS_S_S_S_S_S_iE4coef has been demoted
// _ZZ17aes256_dec_kernelPhS_S_S_S_S_S_iE4coef has been demoted
// _ZZ17aes256_dec_kernelPhS_S_S_S_S_S_iE7coefinv has been demoted

.visible .entry _Z17aes256_enc_kernelPhS_S_S_S_S_S_i(
	.param .u64 .ptr .align 1 _Z17aes256_enc_kernelPhS_S_S_S_S_S_i_param_0,
	.param .u64 .ptr .align 1 _Z17aes256_enc_kernelPhS_S_S_S_S_S_i_param_1,
	.param .u64 .ptr .align 1 _Z17aes256_enc_kernelPhS_S_S_S_S_S_i_param_2,
	.param .u64 .ptr .align 1 _Z17aes256_enc_kernelPhS_S_S_S_S_S_i_param_3,
	.param .u64 .ptr .align 1 _Z17aes256_enc_kernelPhS_S_S_S_S_S_i_param_4,
	.param .u64 .ptr .align 1 _Z17aes256_enc_kernelPhS_S_S_S_S_S_i_param_5,
	.param .u64 .ptr .align 1 _Z17aes256_enc_kernelPhS_S_S_S_S_S_i_param_6,
	.param .u32 _Z17aes256_enc_kernelPhS_S_S_S_S_S_i_param_7
)
{
	.local .align 16 .b8 	__local_depot0[1536];
	.reg .b64 	%SP;
	.reg .b64 	%SPL;
	.reg .pred 	%p<24>;
	.reg .b16 	%rs<790>;
	.reg .b32 	%r<479>;
	.reg .b64 	%rd<44>;
	// demoted variable
	.shared .align 1 .b8 _ZZ17aes256_enc_kernelPhS_S_S_S_S_S_iE4coef[256];
	mov.u64 	%SPL, __local_depot0;
	ld.param.u64 	%rd16, [_Z17aes256_enc_kernelPhS_S_S_S_S_S_i_param_0];
	ld.param.u64 	%rd13, [_Z17aes256_enc_kernelPhS_S_S_S_S_S_i_param_2];
	ld.param.u64 	%rd14, [_Z17aes256_enc_kernelPhS_S_S_S_S_S_i_param_3];
	ld.param.u32 	%r21, [_Z17aes256_enc_kernelPhS_S_S_S_S_S_i_param_7];
	cvta.to.global.u64 	%rd17, %rd16;
	cvta.to.global.u64 	%rd18, %rd13;
	add.u64 	%rd43, %SPL, 0;
	add.u64 	%rd2, %SPL, 512;
	mov.u32 	%r1, %ctaid.x;
	mov.u32 	%r2, %tid.x;
	ld.global.u8 	%rs212, [%rd17];
	st.shared.u8 	[_ZZ17aes256_enc_kernelPhS_S_S_S_S_S_iE4coef], %rs212;
	ld.global.u8 	%rs213, [%rd17+1];
	st.shared.u8 	[_ZZ17aes256_enc_kernelPhS_S_S_S_S_S_iE4coef+1], %rs213;
	ld.global.u8 	%rs214, [%rd17+2];
	st.shared.u8 	[_ZZ17aes256_enc_kernelPhS_S_S_S_S_S_iE4coef+2], %rs214;
	ld.global.u8 	%rs215, [%rd17+3];
	st.shared.u8 	[_ZZ17aes256_enc_kernelPhS_S_S_S_S_S_iE4coef+3], %rs215;
	ld.global.u8 	%rs216, [%rd17+4];
	st.shared.u8 	[_ZZ17aes256_enc_kernelPhS_S_S_S_S_S_iE4coef+4], %rs216;
	ld.global.u8 	%rs217, [%rd17+5];
	st.shared.u8 	[_ZZ17aes256_enc_kernelPhS_S_S_S_S_S_iE4coef+5], %rs217;
	ld.global.u8 	%rs218, [%rd17+6];
	st.shared.u8 	[_ZZ17aes256_enc_kernelPhS_S_S_S_S_S_iE4coef+6], %rs218;
	ld.global.u8 	%rs219, [%rd17+7];
	st.shared.u8 	[_ZZ17aes256_enc_kernelPhS_S_S_S_S_S_iE4coef+7], %rs219;
	ld.global.u8 	%rs220, [%rd17+8];
	st.shared.u8 	[_ZZ17aes256_enc_kernelPhS_S_S_S_S_S_iE4coef+8], %rs220;
	ld.global.u8 	%rs221, [%rd17+9];
	st.shared.u8 	[_ZZ17aes256_enc_kernelPhS_S_S_S_S_S_iE4coef+9], %rs221;
	ld.global.u8 	%rs222, [%rd17+10];
	st.shared.u8 	[_ZZ17aes256_enc_kernelPhS_S_S_S_S_S_iE4coef+10], %rs222;
	ld.global.u8 	%rs223, [%rd17+11];
	st.shared.u8 	[_ZZ17aes256_enc_kernelPhS_S_S_S_S_S_iE4coef+11], %rs223;
	ld.global.u8 	%rs224, [%rd17+12];
	st.shared.u8 	[_ZZ17aes256_enc_kernelPhS_S_S_S_S_S_iE4coef+12], %rs224;
	ld.global.u8 	%rs225, [%rd17+13];
	st.shared.u8 	[_ZZ17aes256_enc_kernelPhS_S_S_S_S_S_iE4coef+13], %rs225;
	ld.global.u8 	%rs226, [%rd17+14];
	st.shared.u8 	[_ZZ17aes256_enc_kernelPhS_S_S_S_S_S_iE4coef+14], %rs226;
	ld.global.u8 	%rs227, [%rd17+15];
	st.shared.u8 	[_ZZ17aes256_enc_kernelPhS_S_S_S_S_S_iE4coef+15], %rs227;
	ld.global.u8 	%rs228, [%rd17+16];
	st.shared.u8 	[_ZZ17aes256_enc_kernelPhS_S_S_S_S_S_iE4coef+16], %rs228;
	ld.global.u8 	%rs229, [%rd17+17];
	st.shared.u8 	[_ZZ17aes256_enc_kernelPhS_S_S_S_S_S_iE4coef+17], %rs229;
	ld.global.u8 	%rs230, [%rd17+18];
	st.shared.u8 	[_ZZ17aes256_enc_kernelPhS_S_S_S_S_S_iE4coef+18], %rs230;
	ld.global.u8 	%rs231, [%rd17+19];
	st.shared.u8 	[_ZZ17aes256_enc_kernelPhS_S_S_S_S_S_iE4coef+19], %rs231;
	ld.global.u8 	%rs232, [%rd17+20];
	st.shared.u8 	[_ZZ17aes256_enc_kernelPhS_S_S_S_S_S_iE4coef+20], %rs232;
	ld.global.u8 	%rs233, [%rd17+21];
	st.shared.u8 	[_ZZ17aes256_enc_kernelPhS_S_S_S_S_S_iE4coef+21], %rs233;
	ld.global.u8 	%rs234, [%rd17+22];
	st.shared.u8 	[_ZZ17aes256_enc_kernelPhS_S_S_S_S_S_iE4coef+22], %rs234;
	ld.global.u8 	%rs235, [%rd17+23];
	st.shared.u8 	[_ZZ17aes256_enc_kernelPhS_S_S_S_S_S_iE4coef+23], %rs235;
	ld.global.u8 	%rs236, [%rd17+24];
	st.shared.u8 	[_ZZ17aes256_enc_kernelPhS_S_S_S_S_S_iE4coef+24], %rs236;
	ld.global.u8 	%rs237, [%rd17+25];
	st.shared.u8 	[_ZZ17aes256_enc_kernelPhS_S_S_S_S_S_iE4coef+25], %rs237;
	ld.global.u8 	%rs238, [%rd17+26];
	st.shared.u8 	[_ZZ17aes256_enc_kernelPhS_S_S_S_S_S_iE4coef+26], %rs238;
	ld.global.u8 	%rs239, [%rd17+27];
	st.shared.u8 	[_ZZ17aes256_enc_kernelPhS_S_S_S_S_S_iE4coef+27], %rs239;
	ld.global.u8 	%rs240, [%rd17+28];
	st.shared.u8 	[_ZZ17aes256_enc_kernelPhS_S_S_S_S_S_iE4coef+28], %rs240;
	ld.global.u8 	%rs241, [%rd17+29];
	st.shared.u8 	[_ZZ17aes256_enc_kernelPhS_S_S_S_S_S_iE4coef+29], %rs241;
	ld.global.u8 	%rs242, [%rd17+30];
	st.shared.u8 	[_ZZ17aes256_enc_kernelPhS_S_S_S_S_S_iE4coef+30], %rs242;
	ld.global.u8 	%rs243, [%rd17+31];
	st.shared.u8 	[_ZZ17aes256_enc_kernelPhS_S_S_S_S_S_iE4coef+31], %rs243;
	ld.global.u8 	%rs244, [%rd17+32];
	st.shared.u8 	[_ZZ17aes256_enc_kernelPhS_S_S_S_S_S_iE4coef+32], %rs244;
	ld.global.u8 	%rs245, [%rd17+33];
	st.shared.u8 	[_ZZ17aes256_enc_kernelPhS_S_S_S_S_S_iE4coef+33], %rs245;
	ld.global.u8 	%rs246, [%rd17+34];
	st.shared.u8 	[_ZZ17aes256_enc_kernelPhS_S_S_S_S_S_iE4coef+34], %rs246;
	ld.global.u8 	%rs247, [%rd17+35];
	st.shared.u8 	[_ZZ17aes256_enc_kernelPhS_S_S_S_S_S_iE4coef+35], %rs247;
	ld.global.u8 	%rs248, [%rd17+36];
	st.shared.u8 	[_ZZ17aes256_enc_kernelPhS_S_S_S_S_S_iE4coef+36], %rs248;
	ld.global.u8 	%rs249, [%rd17+37];
	st.shared.u8 	[_ZZ17aes256_enc_kernelPhS_S_S_S_S_S_iE4coef+37], %rs249;
	ld.global.u8 	%rs250, [%rd17+38];
	st.shared.u8 	[_ZZ17aes256_enc_kernelPhS_S_S_S_S_S_iE4coef+38], %rs250;
	ld.global.u8 	%rs251, [%rd17+39];
	st.shared.u8 	[_ZZ17aes256_enc_kernelPhS_S_S_S_S_S_iE4coef+39], %rs251;
	ld.global.u8 	%rs252, [%rd17+40];
	st.shared.u8 	[_ZZ17aes256_enc_kernelPhS_S_S_S_S_S_iE4coef+40], %rs252;
	ld.global.u8 	%rs253, [%rd17+41];
	st.shared.u8 	[_ZZ17aes256_enc_kernelPhS_S_S_S_S_S_iE4coef+41], %rs253;
	ld.global.u8 	%rs254, [%rd17+42];
	st.shared.u8 	[_ZZ17aes256_enc_kernelPhS_S_S_S_S_S_iE4coef+42], %rs254;
	ld.global.u8 	%rs255, [%rd17+43];
	st.shared.u8 	[_ZZ17aes256_enc_kernelPhS_S_S_S_S_S_iE4coef+43], %rs255;
	ld.global.u8 	%rs256, [%rd17+44];
	st.shared.u8 	[_ZZ17aes256_enc_kernelPhS_S_S_S_S_S_iE4coef+44], %rs256;
	ld.global.u8 	%rs257, [%rd17+45];
	st.shared.u8 	[_ZZ17aes256_enc_kernelPhS_S_S_S_S_S_iE4coef+45], %rs257;
	ld.global.u8 	%rs258, [%rd17+46];
	st.shared.u8 	[_ZZ17aes256_enc_kernelPhS_S_S_S_S_S_iE4coef+46], %rs258;
	ld.global.u8 	%rs259, [%rd17+47];
	st.shared.u8 	[_ZZ17aes256_enc_kernelPhS_S_S_S_S_S_iE4coef+47], %rs259;
	ld.global.u8 	%rs260, [%rd17+48];
	st.shared.u8 	[_ZZ17aes256_enc_kernelPhS_S_S_S_S_S_iE4coef+48], %rs260;
	ld.global.u8 	%rs261, [%rd17+49];
	st.shared.u8 	[_ZZ17aes256_enc_kernelPhS_S_S_S_S_S_iE4coef+49], %rs261;
	ld.global.u8 	%rs262, [%rd17+50];
	st.shared.u8 	[_ZZ17aes256_enc_kernelPhS_S_S_S_S_S_iE4coef+50], %rs262;
	ld.global.u8 	%rs263, [%rd17+51];
	st.shared.u8 	[_ZZ17aes256_enc_kernelPhS_S_S_S_S_S_iE4coef+51], %rs263;
	ld.global.u8 	%rs264, [%rd17+52];
	st.shared.u8 	[_ZZ17aes256_enc_kernelPhS_S_S_S_S_S_iE4coef+52], %rs264;
	ld.global.u8 	%rs265, [%rd17+53];
	st.shared.u8 	[_ZZ17aes256_enc_kernelPhS_S_S_S_S_S_iE4coef+53], %rs265;
	ld.global.u8 	%rs266, [%rd17+54];
	st.shared.u8 	[_ZZ17aes256_enc_kernelPhS_S_S_S_S_S_iE4coef+54], %rs266;
	ld.global.u8 	%rs267, [%rd17+55];
	st.shared.u8 	[_ZZ17aes256_enc_kernelPhS_S_S_S_S_S_iE4coef+55], %rs267;
	ld.global.u8 	%rs268, [%rd17+56];
	st.shared.u8 	[_ZZ17aes256_enc_kernelPhS_S_S_S_S_S_iE4coef+56], %rs268;
	ld.global.u8 	%rs269, [%rd17+57];
	st.shared.u8 	[_ZZ17aes256_enc_kernelPhS_S_S_S_S_S_iE4coef+57], %rs269;
	ld.global.u8 	%rs270, [%rd17+58];
	st.shared.u8 	[_ZZ17aes256_enc_kernelPhS_S_S_S_S_S_iE4coef+58], %rs270;
	ld.global.u8 	%rs271, [%rd17+59];
	st.shared.u8 	[_ZZ17aes256_enc_kernelPhS_S_S_S_S_S_iE4coef+59], %rs271;
	ld.global.u8 	%rs272, [%rd17+60];
	st.shared.u8 	[_ZZ17aes256_enc_kernelPhS_S_S_S_S_S_iE4coef+60], %rs272;
	ld.global.u8 	%rs273, [%rd17+61];
	st.shared.u8 	[_ZZ17aes256_enc_kernelPhS_S_S_S_S_S_iE4coef+61], %rs273;
	ld.global.u8 	%rs274, [%rd17+62];
	st.shared.u8 	[_ZZ17aes256_enc_kernelPhS_S_S_S_S_S_iE4coef+62], %rs274;
	ld.global.u8 	%rs275, [%rd17+63];
	st.shared.u8 	[_ZZ17aes256_enc_kernelPhS_S_S_S_S_S_iE4coef+63], %rs275;
	ld.global.u8 	%rs276, [%rd17+64];
	st.shared.u8 	[_ZZ17aes256_enc_kernelPhS_S_S_S_S_S_iE4coef+64], %rs276;
	ld.global.u8 	%rs277, [%rd17+65];
	st.shared.u8 	[_ZZ17aes256_enc_kernelPhS_S_S_S_S_S_iE4coef+65], %rs277;
	ld.global.u8 	%rs278, [%rd17+66];
	st.shared.u8 	[_ZZ17aes256_enc_kernelPhS_S_S_S_S_S_iE4coef+66], %rs278;
	ld.global.u8 	%rs279, [%rd17+67];
	st.shared.u8 	[_ZZ17aes256_enc_kernelPhS_S_S_S_S_S_iE4coef+67], %rs279;
	ld.global.u8 	%rs280, [%rd17+68];
	st.shared.u8 	[_ZZ17aes256_enc_kernelPhS_S_S_S_S_S_iE4coef+68], %rs280;
	ld.global.u8 	%rs281, [%rd17+69];
	st.shared.u8 	[_ZZ17aes256_enc_kernelPhS_S_S_S_S_S_iE4coef+69], %rs281;
	ld.global.u8 	%rs282, [%rd17+70];
	st.shared.u8 	[_ZZ17aes256_enc_kernelPhS_S_S_S_S_S_iE4coef+70], %rs282;
	ld.global.u8 	%rs283, [%rd17+71];
	st.shared.u8 	[_ZZ17aes256_enc_kernelPhS_S_S_S_S_S_iE4coef+71], %rs283;
	ld.global.u8 	%rs284, [%rd17+72];
	st.shared.u8 	[_ZZ17aes256_enc_kernelPhS_S_S_S_S_S_iE4coef+72], %rs284;
	ld.global.u8 	%rs285, [%rd17+73];
	st.shared.u8 	[_ZZ17aes256_enc_kernelPhS_S_S_S_S_S_iE4coef+73], %rs285;
	ld.global.u8 	%rs286, [%rd17+74];
	st.shared.u8 	[_ZZ17aes256_enc_kernelPhS_S_S_S_S_S_iE4coef+74], %rs286;
	ld.global.u8 	%rs287, [%rd17+75];
	st.shared.u8 	[_ZZ17aes256_enc_kernelPhS_S_S_S_S_S_iE4coef+75], %rs287;
	ld.global.u8 	%rs288, [%rd17+76];
	st.shared.u8 	[_ZZ17aes256_enc_kernelPhS_S_S_S_S_S_iE4coef+76], %rs288;
	ld.global.u8 	%rs289, [%rd17+77];
	st.shared.u8 	[_ZZ17aes256_enc_kernelPhS_S_S_S_S_S_iE4coef+77], %rs289;
	ld.global.u8 	%rs290, [%rd17+78];
	st.shared.u8 	[_ZZ17aes256_enc_kernelPhS_S_S_S_S_S_iE4coef+78], %rs290;
	ld.global.u8 	%rs291, [%rd17+79];
	st.shared.u8 	[_ZZ17aes256_enc_kernelPhS_S_S_S_S_S_iE4coef+79], %rs291;
	ld.global.u8 	%rs292, [%rd17+80];
	st.shared.u8 	[_ZZ17aes256_enc_kernelPhS_S_S_S_S_S_iE4coef+80], %rs292;
	ld.global.u8 	%rs293, [%rd17+81];
	st.shared.u8 	[_ZZ17aes256_enc_kernelPhS_S_S_S_S_S_iE4coef+81], %rs293;
	ld.global.u8 	%rs294, [%rd17+82];
	st.shared.u8 	[_ZZ17aes256_enc_kernelPhS_S_S_S_S_S_iE4coef+82], %rs294;
	ld.global.u8 	%rs295, [%rd17+83];
	st.shared.u8 	[_ZZ17aes256_enc_kernelPhS_S_S_S_S_S_iE4coef+83], %rs295;
	ld.global.u8 	%rs296, [%rd17+84];
	st.shared.u8 	[_ZZ17aes256_enc_kernelPhS_S_S_S_S_S_iE4coef+84], %rs296;
	ld.global.u8 	%rs297, [%rd17+85];
	st.shared.u8 	[_ZZ17aes256_enc_kernelPhS_S_S_S_S_S_iE4coef+85], %rs297;
	ld.global.u8 	%rs298, [%rd17+86];
	st.shared.u8 	[_ZZ17aes256_enc_kernelPhS_S_S_S_S_S_iE4coef+86], %rs298;
	ld.global.u8 	%rs299, [%rd17+87];
	st.shared.u8 	[_ZZ17aes256_enc_kernelPhS_S_S_S_S_S_iE4coef+87], %rs299;
	ld.global.u8 	%rs300, [%rd17+88];
	st.shared.u8 	[_ZZ17aes256_enc_kernelPhS_S_S_S_S_S_iE4coef+88], %rs300;
	ld.global.u8 	%rs301, [%rd17+89];
	st.shared.u8 	[_ZZ17aes256_enc_kernelPhS_S_S_S_S_S_iE4coef+89], %rs301;
	ld.global.u8 	%rs302, [%rd17+90];
	st.shared.u8 	[_ZZ17aes256_enc_kernelPhS_S_S_S_S_S_iE4coef+90], %rs302;
	ld.global.u8 	%rs303, [%rd17+91];
	st.shared.u8 	[_ZZ17aes256_enc_kernelPhS_S_S_S_S_S_iE4coef+91], %rs303;
	ld.global.u8 	%rs304, [%rd17+92];
	st.shared.u8 	[_ZZ17aes256_enc_kernelPhS_S_S_S_S_S_iE4coef+92], %rs304;
	ld.global.u8 	%rs305, [%rd17+93];
	st.shared.u8 	[_ZZ17aes256_enc_kernelPhS_S_S_S_S_S_iE4coef+93], %rs305;
	ld.global.u8 	%rs306, [%rd17+94];
	st.shared.u8 	[_ZZ17aes256_enc_kernelPhS_S_S_S_S_S_iE4coef+94], %rs306;
	ld.global.u8 	%rs307, [%rd17+95];
	st.shared.u8 	[_ZZ17aes256_enc_kernelPhS_S_S_S_S_S_iE4coef+95], %rs307;
	ld.global.u8 	%rs308, [%rd17+96];
	st.shared.u8 	[_ZZ17aes256_enc_kernelPhS_S_S_S_S_S_iE4coef+96], %rs308;
	ld.global.u8 	%rs309, [%rd17+97];
	st.shared.u8 	[_ZZ17aes256_enc_kernelPhS_S_S_S_S_S_iE4coef+97], %rs309;
	ld.global.u8 	%rs310, [%rd17+98];
	st.shared.u8 	[_ZZ17aes256_enc_kernelPhS_S_S_S_S_S_iE4coef+98], %rs310;
	ld.global.u8 	%rs311, [%rd17+99];
	st.shared.u8 	[_ZZ17aes256_enc_kernelPhS_S_S_S_S_S_iE4coef+99], %rs311;
	ld.global.u8 	%rs312, [%rd17+100];
	st.shared.u8 	[_ZZ17aes256_enc_kernelPhS_S_S_S_S_S_iE4coef+100], %rs312;
	ld.global.u8 	%rs313, [%rd17+101];
	st.shared.u8 	[_ZZ17aes256_enc_kernelPhS_S_S_S_S_S_iE4coef+101], %rs313;
	ld.global.u8 	%rs314, [%rd17+102];
	st.shared.u8 	[_ZZ17aes256_enc_kernelPhS_S_S_S_S_S_iE4coef+102], %rs314;
	ld.global.u8 	%rs315, [%rd17+103];
	st.shared.u8 	[_ZZ17aes256_enc_kernelPhS_S_S_S_S_S_iE4coef+103], %rs315;
	ld.global.u8 	%rs316, [%rd17+104];
	st.shared.u8 	[_ZZ17aes256_enc_kernelPhS_S_S_S_S_S_iE4coef+104], %rs316;
	ld.global.u8 	%rs317, [%rd17+105];
	st.shared.u8 	[_ZZ17aes256_enc_kernelPhS_S_S_S_S_S_iE4coef+105], %rs317;
	ld.global.u8 	%rs318, [%rd17+106];
	st.shared.u8 	[_ZZ17aes256_enc_kernelPhS_S_S_S_S_S_iE4coef+106], %rs318;
	ld.global.u8 	%rs319, [%rd17+107];
	st.shared.u8 	[_ZZ17aes256_enc_kernelPhS_S_S_S_S_S_iE4coef+107], %rs319;
	ld.global.u8 	%rs320, [%rd17+108];
	st.shared.u8 	[_ZZ17aes256_enc_kernelPhS_S_S_S_S_S_iE4coef+108], %rs320;
	ld.global.u8 	%rs321, [%rd17+109];
	st.shared.u8 	[_ZZ17aes256_enc_kernelPhS_S_S_S_S_S_iE4coef+109], %rs321;
	ld.global.u8 	%rs322, [%rd17+110];
	st.shared.u8 	[_ZZ17aes256_enc_kernelPhS_S_S_S_S_S_iE4coef+110], %rs322;
	ld.global.u8 	%rs323, [%rd17+111];
	st.shared.u8 	[_ZZ17aes256_enc_kernelPhS_S_S_S_S_S_iE4coef+111], %rs323;
	ld.global.u8 	%rs324, [%rd17+112];
	st.shared.u8 	[_ZZ17aes256_enc_kernelPhS_S_S_S_S_S_iE4coef+112], %rs324;
	ld.global.u8 	%rs325, [%rd17+113];
	st.shared.u8 	[_ZZ17aes256_enc_kernelPhS_S_S_S_S_S_iE4coef+113], %rs325;
	ld.global.u8 	%rs326, [%rd17+114];
	st.shared.u8 	[_ZZ17aes256_enc_kernelPhS_S_S_S_S_S_iE4coef+114], %rs326;
	ld.global.u8 	%rs327, [%rd17+115];
	st.shared.u8 	[_ZZ17aes256_enc_kernelPhS_S_S_S_S_S_iE4coef+115], %rs327;
	ld.global.u8 	%rs328, [%rd17+116];
	st.shared.u8 	[_ZZ17aes256_enc_kernelPhS_S_S_S_S_S_iE4coef+116], %rs328;
	ld.global.u8 	%rs329, [%rd17+117];
	st.shared.u8 	[_ZZ17aes256_enc_kernelPhS_S_S_S_S_S_iE4coef+117], %rs329;
	ld.global.u8 	%rs330, [%rd17+118];
	st.shared.u8 	[_ZZ17aes256_enc_kernelPhS_S_S_S_S_S_iE4coef+118], %rs330;
	ld.global.u8 	%rs331, [%rd17+119];
	st.shared.u8 	[_ZZ17aes256_enc_kernelPhS_S_S_S_S_S_iE4coef+119], %rs331;
	ld.global.u8 	%rs332, [%rd17+120];
	st.shared.u8 	[_ZZ17aes256_enc_kernelPhS_S_S_S_S_S_iE4coef+120], %rs332;
	ld.global.u8 	%rs333, [%rd17+121];
	st.shared.u8 	[_ZZ17aes256_enc_kernelPhS_S_S_S_S_S_iE4coef+121], %rs333;
	ld.global.u8 	%rs334, [%rd17+122];
	st.shared.u8 	[_ZZ17aes256_enc_kernelPhS_S_S_S_S_S_iE4coef+122], %rs334;
	ld.global.u8 	%rs335, [%rd17+123];
	st.shared.u8 	[_ZZ17aes256_enc_kernelPhS_S_S_S_S_S_iE4coef+123], %rs335;
	ld.global.u8 	%rs336, [%rd17+124];
	st.shared.u8 	[_ZZ17aes256_enc_kernelPhS_S_S_S_S_S_iE4coef+124], %rs336;
	ld.global.u8 	%rs337, [%rd17+125];
	st.shared.u8 	[_ZZ17aes256_enc_kernelPhS_S_S_S_S_S_iE4coef+125], %rs337;
	ld.global.u8 	%rs338, [%rd17+126];
	st.shared.u8 	[_ZZ17aes256_enc_kernelPhS_S_S_S_S_S_iE4coef+126], %rs338;
	ld.global.u8 	%rs339, [%rd17+127];
	st.shared.u8 	[_ZZ17aes256_enc_kernelPhS_S_S_S_S_S_iE4coef+127], %rs339;
	ld.global.u8 	%rs340, [%rd17+128];
	st.shared.u8 	[_ZZ17aes256_enc_kernelPhS_S_S_S_S_S_iE4coef+128], %rs340;
	ld.global.u8 	%rs341, [%rd17+129];
	st.shared.u8 	[_ZZ17aes256_enc_kernelPhS_S_S_S_S_S_iE4coef+129], %rs341;
	ld.global.u8 	%rs342, [%rd17+130];
	st.shared.u8 	[_ZZ17aes256_enc_kernelPhS_S_S_S_S_S_iE4coef+130], %rs342;
	ld.global.u8 	%rs343, [%rd17+131];
	st.shared.u8 	[_ZZ17aes256_enc_kernelPhS_S_S_S_S_S_iE4coef+131], %rs343;
	ld.global.u8 	%rs344, [%rd17+132];
	st.shared.u8 	[_ZZ17aes256_enc_kernelPhS_S_S_S_S_S_iE4coef+132], %rs344;
	ld.global.u8 	%rs345, [%rd17+133];
	st.shared.u8 	[_ZZ17aes256_enc_kernelPhS_S_S_S_S_S_iE4coef+133], %rs345;
	ld.global.u8 	%rs346, [%rd17+134];
	st.shared.u8 	[_ZZ17aes256_enc_kernelPhS_S_S_S_S_S_iE4coef+134], %rs346;
	ld.global.u8 	%rs347, [%rd17+135];
	st.shared.u8 	[_ZZ17aes256_enc_kernelPhS_S_S_S_S_S_iE4coef+135], %rs347;
	ld.global.u8 	%rs348, [%rd17+136];
	st.shared.u8 	[_ZZ17aes256_enc_kernelPhS_S_S_S_S_S_iE4coef+136], %rs348;
	ld.global.u8 	%rs349, [%rd17+137];
	st.shared.u8 	[_ZZ17aes256_enc_kernelPhS_S_S_S_S_S_iE4coef+137], %rs349;
	ld.global.u8 	%rs350, [%rd17+138];
	st.shared.u8 	[_ZZ17aes256_enc_kernelPhS_S_S_S_S_S_iE4coef+138], %rs350;
	ld.global.u8 	%rs351, [%rd17+139];
	st.shared.u8 	[_ZZ17aes256_enc_kernelPhS_S_S_S_S_S_iE4coef+139], %rs351;
	ld.global.u8 	%rs352, [%rd17+140];
	st.shared.u8 	[_ZZ17aes256_enc_kernelPhS_S_S_S_S_S_iE4coef+140], %rs352;
	ld.global.u8 	%rs353, [%rd17+141];
	st.shared.u8 	[_ZZ17aes256_enc_kernelPhS_S_S_S_S_S_iE4coef+141], %rs353;
	ld.global.u8 	%rs354, [%rd17+142];
	st.shared.u8 	[_ZZ17aes256_enc_kernelPhS_S_S_S_S_S_iE4coef+142], %rs354;
	ld.global.u8 	%rs355, [%rd17+143];
	st.shared.u8 	[_ZZ17aes256_enc_kernelPhS_S_S_S_S_S_iE4coef+143], %rs355;
	ld.global.u8 	%rs356, [%rd17+144];
	st.shared.u8 	[_ZZ17aes256_enc_kernelPhS_S_S_S_S_S_iE4coef+144], %rs356;
	ld.global.u8 	%rs357, [%rd17+145];
	st.shared.u8 	[_ZZ17aes256_enc_kernelPhS_S_S_S_S_S_iE4coef+145], %rs357;
	ld.global.u8 	%rs358, [%rd17+146];
	st.shared.u8 	[_ZZ17aes256_enc_kernelPhS_S_S_S_S_S_iE4coef+146], %rs358;
	ld.global.u8 	%rs359, [%rd17+147];
	st.shared.u8 	[_ZZ17aes256_enc_kernelPhS_S_S_S_S_S_iE4coef+147], %rs359;
	ld.global.u8 	%rs360, [%rd17+148];
	st.shared.u8 	[_ZZ17aes256_enc_kernelPhS_S_S_S_S_S_iE4coef+148], %rs360;
	ld.global.u8 	%rs361, [%rd17+149];
	st.shared.u8 	[_ZZ17aes256_enc_kernelPhS_S_S_S_S_S_iE4coef+149], %rs361;
	ld.global.u8 	%rs362, [%rd17+150];
	st.shared.u8 	[_ZZ17aes256_enc_kernelPhS_S_S_S_S_S_iE4coef+150], %rs362;
	ld.global.u8 	%rs363, [%rd17+151];
	st.shared.u8 	[_ZZ17aes256_enc_kernelPhS_S_S_S_S_S_iE4coef+151], %rs363;
	ld.global.u8 	%rs364, [%rd17+152];
	st.shared.u8 	[_ZZ17aes256_enc_kernelPhS_S_S_S_S_S_iE4coef+152], %rs364;
	ld.global.u8 	%rs365, [%rd17+153];
	st.shared.u8 	[_ZZ17aes256_enc_kernelPhS_S_S_S_S_S_iE4coef+153], %rs365;
	ld.global.u8 	%rs366, [%rd17+154];
	st.shared.u8 	[_ZZ17aes256_enc_kernelPhS_S_S_S_S_S_iE4coef+154], %rs366;
	ld.global.u8 	%rs367, [%rd17+155];
	st.shared.u8 	[_ZZ17aes256_enc_kernelPhS_S_S_S_S_S_iE4coef+155], %rs367;
	ld.global.u8 	%rs368, [%rd17+156];
	st.shared.u8 	[_ZZ17aes256_enc_kernelPhS_S_S_S_S_S_iE4coef+156], %rs368;
	ld.global.u8 	%rs369, [%rd17+157];
	st.shared.u8 	[_ZZ17aes256_enc_kernelPhS_S_S_S_S_S_iE4coef+157], %rs369;
	ld.global.u8 	%rs370, [%rd17+158];
	st.shared.u8 	[_ZZ17aes256_enc_kernelPhS_S_S_S_S_S_iE4coef+158], %rs370;
	ld.global.u8 	%rs371, [%rd17+159];
	st.shared.u8 	[_ZZ17aes256_enc_kernelPhS_S_S_S_S_S_iE4coef+159], %rs371;
	ld.global.u8 	%rs372, [%rd17+160];
	st.shared.u8 	[_ZZ17aes256_enc_kernelPhS_S_S_S_S_S_iE4coef+160], %rs372;
	ld.global.u8 	%rs373, [%rd17+161];
	st.shared.u8 	[_ZZ17aes256_enc_kernelPhS_S_S_S_S_S_iE4coef+161], %rs373;
	ld.global.u8 	%rs374, [%rd17+162];
	st.shared.u8 	[_ZZ17aes256_enc_kernelPhS_S_S_S_S_S_iE4coef+162], %rs374;
	ld.global.u8 	%rs375, [%rd17+163];
	st.shared.u8 	[_ZZ17aes256_enc_kernelPhS_S_S_S_S_S_iE4coef+163], %rs375;
	ld.global.u8 	%rs376, [%rd17+164];
	st.shared.u8 	[_ZZ17aes256_enc_kernelPhS_S_S_S_S_S_iE4coef+164], %rs376;
	ld.global.u8 	%rs377, [%rd17+165];
	st.shared.u8 	[_ZZ17aes256_enc_kernelPhS_S_S_S_S_S_iE4coef+165], %rs377;
	ld.global.u8 	%rs378, [%rd17+166];
	st.shared.u8 	[_ZZ17aes256_enc_kernelPhS_S_S_S_S_S_iE4coef+166], %rs378;
	ld.global.u8 	%rs379, [%rd17+167];
	st.shared.u8 	[_ZZ17aes256_enc_kernelPhS_S_S_S_S_S_iE4coef+167], %rs379;
	ld.global.u8 	%rs380, [%rd17+168];
	st.shared.u8 	[_ZZ17aes256_enc_kernelPhS_S_S_S_S_S_iE4coef+168], %rs380;
	ld.global.u8 	%rs381, [%rd17+169];
	st.shared.u8 	[_ZZ17aes256_enc_kernelPhS_S_S_S_S_S_iE4coef+169], %rs381;
	ld.global.u8 	%rs382, [%rd17+170];
	st.shared.u8 	[_ZZ17aes256_enc_kernelPhS_S_S_S_S_S_iE4coef+170], %rs382;
	ld.global.u8 	%rs383, [%rd17+171];
	st.shared.u8 	[_ZZ17aes256_enc_kernelPhS_S_S_S_S_S_iE4coef+171], %rs383;
	ld.global.u8 	%rs384, [%rd17+172];
	st.shared.u8 	[_ZZ17aes256_enc_kernelPhS_S_S_S_S_S_iE4coef+172], %rs384;
	ld.global.u8 	%rs385, [%rd17+173];
	st.shared.u8 	[_ZZ17aes256_enc_kernelPhS_S_S_S_S_S_iE4coef+173], %rs385;
	ld.global.u8 	%rs386, [%rd17+174];
	st.shared.u8 	[_ZZ17aes256_enc_kernelPhS_S_S_S_S_S_iE4coef+174], %rs386;
	ld.global.u8 	%rs387, [%rd17+175];
	st.shared.u8 	[_ZZ17aes256_enc_kernelPhS_S_S_S_S_S_iE4coef+175], %rs387;
	ld.global.u8 	%rs388, [%rd17+176];
	st.shared.u8 	[_ZZ17aes256_enc_kernelPhS_S_S_S_S_S_iE4coef+176], %rs388;
	ld.global.u8 	%rs389, [%rd17+177];
	st.shared.u8 	[_ZZ17aes256_enc_kernelPhS_S_S_S_S_S_iE4coef+177], %rs389;
	ld.global.u8 	%rs390, [%rd17+178];
	st.shared.u8 	[_ZZ17aes256_enc_kernelPhS_S_S_S_S_S_iE4coef+178], %rs390;
	ld.global.u8 	%rs391, [%rd17+179];
	st.shared.u8 	[_ZZ17aes256_enc_kernelPhS_S_S_S_S_S_iE4coef+179], %rs391;
	ld.global.u8 	%rs392, [%rd17+180];
	st.shared.u8 	[_ZZ17aes256_enc_kernelPhS_S_S_S_S_S_iE4coef+180], %rs392;
	ld.global.u8 	%rs393, [%rd17+181];
	st.shared.u8 	[_ZZ17aes256_enc_kernelPhS_S_S_S_S_S_iE4coef+181], %rs393;
	ld.global.u8 	%rs394, [%rd17+182];
	st.shared.u8 	[_ZZ17aes256_enc_kernelPhS_S_S_S_S_S_iE4coef+182], %rs394;
	ld.global.u8 	%rs395, [%rd17+183];
	st.shared.u8 	[_ZZ17aes256_enc_kernelPhS_S_S_S_S_S_iE4coef+183], %rs395;
	ld.global.u8 	%rs396, [%rd17+184];
	st.shared.u8 	[_ZZ17aes256_enc_kernelPhS_S_S_S_S_S_iE4coef+184], %rs396;
	ld.global.u8 	%rs397, [%rd17+185];
	st.shared.u8 	[_ZZ17aes256_enc_kernelPhS_S_S_S_S_S_iE4coef+185], %rs397;
	ld.global.u8 	%rs398, [%rd17+186];
	st.shared.u8 	[_ZZ17aes256_enc_kernelPhS_S_S_S_S_S_iE4coef+186], %rs398;
	ld.global.u8 	%rs399, [%rd17+187];
	st.shared.u8 	[_ZZ17aes256_enc_kernelPhS_S_S_S_S_S_iE4coef+187], %rs399;
	ld.global.u8 	%rs400, [%rd17+188];
	st.shared.u8 	[_ZZ17aes256_enc_kernelPhS_S_S_S_S_S_iE4coef+188], %rs400;
	ld.global.u8 	%rs401, [%rd17+189];
	st.shared.u8 	[_ZZ17aes256_enc_kernelPhS_S_S_S_S_S_iE4coef+189], %rs401;
	ld.global.u8 	%rs402, [%rd17+190];
	st.shared.u8 	[_ZZ17aes256_enc_kernelPhS_S_S_S_S_S_iE4coef+190], %rs402;
	ld.global.u8 	%rs403, [%rd17+191];
	st.shared.u8 	[_ZZ17aes256_enc_kernelPhS_S_S_S_S_S_iE4coef+191], %rs403;
	ld.global.u8 	%rs404, [%rd17+192];
	st.shared.u8 	[_ZZ17aes256_enc_kernelPhS_S_S_S_S_S_iE4coef+192], %rs404;
	ld.global.u8 	%rs405, [%rd17+193];
	st.shared.u8 	[_ZZ17aes256_enc_kernelPhS_S_S_S_S_S_iE4coef+193], %rs405;
	ld.global.u8 	%rs406, [%rd17+194];
	st.shared.u8 	[_ZZ17aes256_enc_kernelPhS_S_S_S_S_S_iE4coef+194], %rs406;
	ld.global.u8 	%rs407, [%rd17+195];
	st.shared.u8 	[_ZZ17aes256_enc_kernelPhS_S_S_S_S_S_iE4coef+195], %rs407;
	ld.global.u8 	%rs408, [%rd17+196];
	st.shared.u8 	[_ZZ17aes256_enc_kernelPhS_S_S_S_S_S_iE4coef+196], %rs408;
	ld.global.u8 	%rs409, [%rd17+197];
	st.shared.u8 	[_ZZ17aes256_enc_kernelPhS_S_S_S_S_S_iE4coef+197], %rs409;
	ld.global.u8 	%rs410, [%rd17+198];
	st.shared.u8 	[_ZZ17aes256_enc_kernelPhS_S_S_S_S_S_iE4coef+198], %rs410;
	ld.global.u8 	%rs411, [%rd17+199];
	st.shared.u8 	[_ZZ17aes256_enc_kernelPhS_S_S_S_S_S_iE4coef+199], %rs411;
	ld.global.u8 	%rs412, [%rd17+200];
	st.shared.u8 	[_ZZ17aes256_enc_kernelPhS_S_S_S_S_S_iE4coef+200], %rs412;
	ld.global.u8 	%rs413, [%rd17+201];
	st.shared.u8 	[_ZZ17aes256_enc_kernelPhS_S_S_S_S_S_iE4coef+201], %rs413;
	ld.global.u8 	%rs414, [%rd17+202];
	st.shared.u8 	[_ZZ17aes256_enc_kernelPhS_S_S_S_S_S_iE4coef+202], %rs414;
	ld.global.u8 	%rs415, [%rd17+203];
	st.shared.u8 	[_ZZ17aes256_enc_kernelPhS_S_S_S_S_S_iE4coef+203], %rs415;
	ld.global.u8 	%rs416, [%rd17+204];
	st.shared.u8 	[_ZZ17aes256_enc_kernelPhS_S_S_S_S_S_iE4coef+204], %rs416;
	ld.global.u8 	%rs417, [%rd17+205];
	st.shared.u8 	[_ZZ17aes256_enc_kernelPhS_S_S_S_S_S_iE4coef+205], %rs417;
	ld.global.u8 	%rs418, [%rd17+206];
	st.shared.u8 	[_ZZ17aes256_enc_kernelPhS_S_S_S_S_S_iE4coef+206], %rs418;
	ld.global.u8 	%rs419, [%rd17+207];
	st.shared.u8 	[_ZZ17aes256_enc_kernelPhS_S_S_S_S_S_iE4coef+207], %rs419;
	ld.global.u8 	%rs420, [%rd17+208];
	st.shared.u8 	[_ZZ17aes256_enc_kernelPhS_S_S_S_S_S_iE4coef+208], %rs420;
	ld.global.u8 	%rs421, [%rd17+209];
	st.shared.u8 	[_ZZ17aes256_enc_kernelPhS_S_S_S_S_S_iE4coef+209], %rs421;
	ld.global.u8 	%rs422, [%rd17+210];
	st.shared.u8 	[_ZZ17aes256_enc_kernelPhS_S_S_S_S_S_iE4coef+210], %rs422;
	ld.global.u8 	%rs423, [%rd17+211];
	st.shared.u8 	[_ZZ17aes256_enc_kernelPhS_S_S_S_S_S_iE4coef+211], %rs423;
	ld.global.u8 	%rs424, [%rd17+212];
	st.shared.u8 	[_ZZ17aes256_enc_kernelPhS_S_S_S_S_S_iE4coef+212], %rs424;
	ld.global.u8 	%rs425, [%rd17+213];
	st.shared.u8 	[_ZZ17aes256_enc_kernelPhS_S_S_S_S_S_iE4coef+213], %rs425;
	ld.global.u8 	%rs426, [%rd17+214];
	st.shared.u8 	[_ZZ17aes256_enc_kernelPhS_S_S_S_S_S_iE4coef+214], %rs426;
	ld.global.u8 	%rs427, [%rd17+215];
	st.shared.u8 	[_ZZ17aes256_enc_kernelPhS_S_S_S_S_S_iE4coef+215], %rs427;
	ld.global.u8 	%rs428, [%rd17+216];
	st.shared.u8 	[_ZZ17aes256_enc_kernelPhS_S_S_S_S_S_iE4coef+216], %rs428;
	ld.global.u8 	%rs429, [%rd17+217];
	st.shared.u8 	[_ZZ17aes256_enc_kernelPhS_S_S_S_S_S_iE4coef+217], %rs429;
	ld.global.u8 	%rs430, [%rd17+218];
	st.shared.u8 	[_ZZ17aes256_enc_kernelPhS_S_S_S_S_S_iE4coef+218], %rs430;
	ld.global.u8 	%rs431, [%rd17+219];
	st.shared.u8 	[_ZZ17aes256_enc_kernelPhS_S_S_S_S_S_iE4coef+219], %rs431;
	ld.global.u8 	%rs432, [%rd17+220];
	st.shared.u8 	[_ZZ17aes256_enc_kernelPhS_S_S_S_S_S_iE4coef+220], %rs432;
	ld.global.u8 	%rs433, [%rd17+221];
	st.shared.u8 	[_ZZ17aes256_enc_kernelPhS_S_S_S_S_S_iE4coef+221], %rs433;
	ld.global.u8 	%rs434, [%rd17+222];
	st.shared.u8 	[_ZZ17aes256_enc_kernelPhS_S_S_S_S_S_iE4coef+222], %rs434;
	ld.global.u8 	%rs435, [%rd17+223];
	st.shared.u8 	[_ZZ17aes256_enc_kernelPhS_S_S_S_S_S_iE4coef+223], %rs435;
	ld.global.u8 	%rs436, [%rd17+224];
	st.shared.u8 	[_ZZ17aes256_enc_kernelPhS_S_S_S_S_S_iE4coef+224], %rs436;
	ld.global.u8 	%rs437, [%rd17+225];
	st.shared.u8 	[_ZZ17aes256_enc_kernelPhS_S_S_S_S_S_iE4coef+225], %rs437;
	ld.global.u8 	%rs438, [%rd17+226];
	st.shared.u8 	[_ZZ17aes256_enc_kernelPhS_S_S_S_S_S_iE4coef+226], %rs438;
	ld.global.u8 	%rs439, [%rd17+227];
	st.shared.u8 	[_ZZ17aes256_enc_kernelPhS_S_S_S_S_S_iE4coef+227], %rs439;
	ld.global.u8 	%rs440, [%rd17+228];
	st.shared.u8 	[_ZZ17aes256_enc_kernelPhS_S_S_S_S_S_iE4coef+228], %rs440;
	ld.global.u8 	%rs441, [%rd17+229];
	st.shared.u8 	[_ZZ17aes256_enc_kernelPhS_S_S_S_S_S_iE4coef+229], %rs441;
	ld.global.u8 	%rs442, [%rd17+230];
	st.shared.u8 	[_ZZ17aes256_enc_kernelPhS_S_S_S_S_S_iE4coef+230], %rs442;
	ld.global.u8 	%rs443, [%rd17+231];
	st.shared.u8 	[_ZZ17aes256_enc_kernelPhS_S_S_S_S_S_iE4coef+231], %rs443;
	ld.global.u8 	%rs444, [%rd17+232];
	st.shared.u8 	[_ZZ17aes256_enc_kernelPhS_S_S_S_S_S_iE4coef+232], %rs444;
	ld.global.u8 	%rs445, [%rd17+233];
	st.shared.u8 	[_ZZ17aes256_enc_kernelPhS_S_S_S_S_S_iE4coef+233], %rs445;
	ld.global.u8 	%rs446, [%rd17+234];
	st.shared.u8 	[_ZZ17aes256_enc_kernelPhS_S_S_S_S_S_iE4coef+234], %rs446;
	ld.global.u8 	%rs447, [%rd17+235];
	st.shared.u8 	[_ZZ17aes256_enc_kernelPhS_S_S_S_S_S_iE4coef+235], %rs447;
	ld.global.u8 	%rs448, [%rd17+236];
	st.shared.u8 	[_ZZ17aes256_enc_kernelPhS_S_S_S_S_S_iE4coef+236], %rs448;
	ld.global.u8 	%rs449, [%rd17+237];
	st.shared.u8 	[_ZZ17aes256_enc_kernelPhS_S_S_S_S_S_iE4coef+237], %rs449;
	ld.global.u8 	%rs450, [%rd17+238];
	st.shared.u8 	[_ZZ17aes256_enc_kernelPhS_S_S_S_S_S_iE4coef+238], %rs450;
	ld.global.u8 	%rs451, [%rd17+239];
	st.shared.u8 	[_ZZ17aes256_enc_kernelPhS_S_S_S_S_S_iE4coef+239], %rs451;
	ld.global.u8 	%rs452, [%rd17+240];
	st.shared.u8 	[_ZZ17aes256_enc_kernelPhS_S_S_S_S_S_iE4coef+240], %rs452;
	ld.global.u8 	%rs453, [%rd17+241];
	st.shared.u8 	[_ZZ17aes256_enc_kernelPhS_S_S_S_S_S_iE4coef+241], %rs453;
	ld.global.u8 	%rs454, [%rd17+242];
	st.shared.u8 	[_ZZ17aes256_enc_kernelPhS_S_S_S_S_S_iE4coef+242], %rs454;
	ld.global.u8 	%rs455, [%rd17+243];
	st.shared.u8 	[_ZZ17aes256_enc_kernelPhS_S_S_S_S_S_iE4coef+243], %rs455;
	ld.global.u8 	%rs456, [%rd17+244];
	st.shared.u8 	[_ZZ17aes256_enc_kernelPhS_S_S_S_S_S_iE4coef+244], %rs456;
	ld.global.u8 	%rs457, [%rd17+245];
	st.shared.u8 	[_ZZ17aes256_enc_kernelPhS_S_S_S_S_S_iE4coef+245], %rs457;
	ld.global.u8 	%rs458, [%rd17+246];
	st.shared.u8 	[_ZZ17aes256_enc_kernelPhS_S_S_S_S_S_iE4coef+246], %rs458;
	ld.global.u8 	%rs459, [%rd17+247];
	st.shared.u8 	[_ZZ17aes256_enc_kernelPhS_S_S_S_S_S_iE4coef+247], %rs459;
	ld.global.u8 	%rs460, [%rd17+248];
	st.shared.u8 	[_ZZ17aes256_enc_kernelPhS_S_S_S_S_S_iE4coef+248], %rs460;
	ld.global.u8 	%rs461, [%rd17+249];
	st.shared.u8 	[_ZZ17aes256_enc_kernelPhS_S_S_S_S_S_iE4coef+249], %rs461;
	ld.global.u8 	%rs462, [%rd17+250];
	st.shared.u8 	[_ZZ17aes256_enc_kernelPhS_S_S_S_S_S_iE4coef+250], %rs462;
	ld.global.u8 	%rs463, [%rd17+251];
	st.shared.u8 	[_ZZ17aes256_enc_kernelPhS_S_S_S_S_S_iE4coef+251], %rs463;
	ld.global.u8 	%rs464, [%rd17+252];
	st.shared.u8 	[_ZZ17aes256_enc_kernelPhS_S_S_S_S_S_iE4coef+252], %rs464;
	ld.global.u8 	%rs465, [%rd17+253];
	st.shared.u8 	[_ZZ17aes256_enc_kernelPhS_S_S_S_S_S_iE4coef+253], %rs465;
	ld.global.u8 	%rs466, [%rd17+254];
	st.shared.u8 	[_ZZ17aes256_enc_kernelPhS_S_S_S_S_S_iE4coef+254], %rs466;
	ld.global.u8 	%rs467, [%rd17+255];
	st.shared.u8 	[_ZZ17aes256_enc_kernelPhS_S_S_S_S_S_iE4coef+255], %rs467;
	shl.b32 	%r23, %r2, 9;
	mad.lo.s32 	%r24, %r1, 24576, %r23;
	mad.lo.s32 	%r471, %r21, 192, %r24;
	add.s64 	%rd3, %rd18, 7;
	mov.b32 	%r472, 0;
	mov.u64 	%rd40, %rd43;
$L__BB0_1:
	cvt.s64.s32 	%rd21, %r471;
	add.s64 	%rd22, %rd3, %rd21;
	ld.global.u8 	%r25, [%rd22+8];
	ld.global.u8 	%r26, [%rd22+7];
	prmt.b32 	%r27, %r26, %r25, 0x3340U;
	ld.global.u8 	%r28, [%rd22+6];
	ld.global.u8 	%r29, [%rd22+5];
	prmt.b32 	%r30, %r29, %r28, 0x3340U;
	prmt.b32 	%r31, %r30, %r27, 0x5410U;
	ld.global.u8 	%r32, [%rd22+4];
	ld.global.u8 	%r33, [%rd22+3];
	prmt.b32 	%r34, %r33, %r32, 0x3340U;
	ld.global.u8 	%r35, [%rd22+2];
	ld.global.u8 	%r36, [%rd22+1];
	prmt.b32 	%r37, %r36, %r35, 0x3340U;
	prmt.b32 	%r38, %r37, %r34, 0x5410U;
	ld.global.u8 	%r39, [%rd22];
	ld.global.u8 	%r40, [%rd22+-1];
	prmt.b32 	%r41, %r40, %r39, 0x3340U;
	ld.global.u8 	%r42, [%rd22+-2];
	ld.global.u8 	%r43, [%rd22+-3];
	prmt.b32 	%r44, %r43, %r42, 0x3340U;
	prmt.b32 	%r45, %r44, %r41, 0x5410U;
	ld.global.u8 	%r46, [%rd22+-4];
	ld.global.u8 	%r47, [%rd22+-5];
	prmt.b32 	%r48, %r47, %r46, 0x3340U;
	ld.global.u8 	%r49, [%rd22+-6];
	ld.global.u8 	%r50, [%rd22+-7];
	prmt.b32 	%r51, %r50, %r49, 0x3340U;
	prmt.b32 	%r52, %r51, %r48, 0x5410U;
	st.local.v4.b32 	[%rd40], {%r52, %r45, %r38, %r31};
	add.s32 	%r472, %r472, 16;
	add.s64 	%rd40, %rd40, 16;
	add.s32 	%r471, %r471, 16;
	setp.ne.s32 	%p1, %r472, 512;
	@%p1 bra 	$L__BB0_1;
	shl.b32 	%r54, %r2, 10;
	mad.lo.s32 	%r55, %r1, 49152, %r54;
	cvt.u64.u32 	%rd23, %r55;
	cvta.to.global.u64 	%rd24, %rd14;
	add.s64 	%rd25, %rd23, %rd24;
	add.s64 	%rd41, %rd25, 7;
	mov.b32 	%r473, 0;
	mov.u64 	%rd42, %rd2;
$L__BB0_3:
	ld.global.u8 	%r56, [%rd41+8];
	ld.global.u8 	%r57, [%rd41+7];
	prmt.b32 	%r58, %r57, %r56, 0x3340U;
	ld.global.u8 	%r59, [%rd41+6];
	ld.global.u8 	%r60, [%rd41+5];
	prmt.b32 	%r61, %r60, %r59, 0x3340U;
	prmt.b32 	%r62, %r61, %r58, 0x5410U;
	ld.global.u8 	%r63, [%rd41+4];
	ld.global.u8 	%r64, [%rd41+3];
	prmt.b32 	%r65, %r64, %r63, 0x3340U;
	ld.global.u8 	%r66, [%rd41+2];
	ld.global.u8 	%r67, [%rd41+1];
	prmt.b32 	%r68, %r67, %r66, 0x3340U;
	prmt.b32 	%r69, %r68, %r65, 0x5410U;
	ld.global.u8 	%r70, [%rd41];
	ld.global.u8 	%r71, [%rd41+-1];
	prmt.b32 	%r72, %r71, %r70, 0x3340U;
	ld.global.u8 	%r73, [%rd41+-2];
	ld.global.u8 	%r74, [%rd41+-3];
	prmt.b32 	%r75, %r74, %r73, 0x3340U;
	prmt.b32 	%r76, %r75, %r72, 0x5410U;
	ld.global.u8 	%r77, [%rd41+-4];
	ld.global.u8 	%r78, [%rd41+-5];
	prmt.b32 	%r79, %r78, %r77, 0x3340U;
	ld.global.u8 	%r80, [%rd41+-6];
	ld.global.u8 	%r81, [%rd41+-7];
	prmt.b32 	%r82, %r81, %r80, 0x3340U;
	prmt.b32 	%r83, %r82, %r79, 0x5410U;
	st.local.v4.b32 	[%rd42], {%r83, %r76, %r69, %r62};
	add.s32 	%r473, %r473, 16;
	add.s64 	%rd42, %rd42, 16;
	add.s64 	%rd41, %rd41, 16;
	setp.ne.s32 	%p2, %r473, 1024;
	@%p2 bra 	$L__BB0_3;
	mov.b32 	%r474, 0;
$L__BB0_5:
	add.s32 	%r474, %r474, 16;
	setp.ne.s32 	%p3, %r474, 1024;
	@%p3 bra 	$L__BB0_5;
	bar.sync 	0;
	mov.b32 	%r475, 0;
	prmt.b32 	%r295, %r296, %r297, 0x3340U;
	prmt.b32 	%r406, %r407, %r408, 0x3340U;
$L__BB0_7:
	ld.param.u64 	%rd39, [_Z17aes256_enc_kernelPhS_S_S_S_S_S_i_param_6];
	shl.b32 	%r87, %r475, 4;
	cvta.to.global.u64 	%rd26, %rd39;
	ld.global.u8 	%rs756, [%rd26];
	cvt.u64.u32 	%rd27, %r87;
	ld.global.u8 	%rs755, [%rd26+1];
	ld.global.u8 	%rs754, [%rd26+2];
	ld.global.u8 	%rs753, [%rd26+3];
	ld.global.u8 	%rs752, [%rd26+4];
	ld.global.u8 	%rs751, [%rd26+5];
	ld.global.u8 	%rs750, [%rd26+6];
	ld.global.u8 	%rs749, [%rd26+7];
	ld.global.u8 	%rs748, [%rd26+8];
	ld.global.u8 	%rs747, [%rd26+9];
	ld.global.u8 	%rs746, [%rd26+10];
	ld.global.u8 	%rs745, [%rd26+11];
	ld.global.u8 	%rs744, [%rd26+12];
	ld.global.u8 	%rs743, [%rd26+13];
	ld.global.u8 	%rs742, [%rd26+14];
	ld.global.u8 	%rs741, [%rd26+15];
	ld.global.u8 	%rs757, [%rd26+16];
	ld.global.u8 	%rs758, [%rd26+17];
	ld.global.u8 	%rs759, [%rd26+18];
	ld.global.u8 	%rs760, [%rd26+19];
	ld.global.u8 	%rs761, [%rd26+20];
	ld.global.u8 	%rs762, [%rd26+21];
	ld.global.u8 	%rs763, [%rd26+22];
	ld.global.u8 	%rs764, [%rd26+23];
	ld.global.u8 	%rs765, [%rd26+24];
	ld.global.u8 	%rs766, [%rd26+25];
	ld.global.u8 	%rs767, [%rd26+26];
	ld.global.u8 	%rs768, [%rd26+27];
	ld.global.u8 	%rs769, [%rd26+28];
	ld.global.u8 	%rs770, [%rd26+29];
	ld.global.u8 	%rs771, [%rd26+30];
	ld.global.u8 	%rs772, [%rd26+31];
	add.s64 	%rd28, %rd43, %rd27;
	ld.local.v4.b32 	{%r88, %r89, %r90, %r91}, [%rd28];
	bfe.u32 	%r92, %r88, 0, 8;
	cvt.u16.u32 	%rs469, %r92;
	bfe.u32 	%r93, %r88, 8, 8;
	cvt.u16.u32 	%rs470, %r93;
	bfe.u32 	%r94, %r88, 16, 8;
	cvt.u16.u32 	%rs471, %r94;
	bfe.u32 	%r95, %r88, 24, 8;
	cvt.u16.u32 	%rs472, %r95;
	bfe.u32 	%r96, %r89, 0, 8;
	cvt.u16.u32 	%rs473, %r96;
	bfe.u32 	%r97, %r89, 8, 8;
	cvt.u16.u32 	%rs474, %r97;
	bfe.u32 	%r98, %r89, 16, 8;
	cvt.u16.u32 	%rs475, %r98;
	bfe.u32 	%r99, %r89, 24, 8;
	cvt.u16.u32 	%rs476, %r99;
	bfe.u32 	%r100, %r90, 0, 8;
	cvt.u16.u32 	%rs477, %r100;
	bfe.u32 	%r101, %r90, 8, 8;
	cvt.u16.u32 	%rs478, %r101;
	bfe.u32 	%r102, %r90, 16, 8;
	cvt.u16.u32 	%rs479, %r102;
	bfe.u32 	%r103, %r90, 24, 8;
	cvt.u16.u32 	%rs480, %r103;
	bfe.u32 	%r104, %r91, 0, 8;
	cvt.u16.u32 	%rs481, %r104;
	bfe.u32 	%r105, %r91, 8, 8;
	cvt.u16.u32 	%rs482, %r105;
	bfe.u32 	%r106, %r91, 16, 8;
	cvt.u16.u32 	%rs483, %r106;
	bfe.u32 	%r107, %r91, 24, 8;
	cvt.u16.u32 	%rs484, %r107;
	xor.b16  	%rs739, %rs484, %rs741;
	add.s64 	%rd29, %rd2, %rd27;
	xor.b16  	%rs738, %rs483, %rs742;
	xor.b16  	%rs737, %rs482, %rs743;
	xor.b16  	%rs736, %rs481, %rs744;
	xor.b16  	%rs735, %rs480, %rs745;
	xor.b16  	%rs734, %rs479, %rs746;
	xor.b16  	%rs733, %rs478, %rs747;
	xor.b16  	%rs732, %rs477, %rs748;
	xor.b16  	%rs731, %rs476, %rs749;
	xor.b16  	%rs730, %rs475, %rs750;
	xor.b16  	%rs729, %rs474, %rs751;
	xor.b16  	%rs728, %rs473, %rs752;
	xor.b16  	%rs727, %rs472, %rs753;
	xor.b16  	%rs726, %rs471, %rs754;
	xor.b16  	%rs725, %rs470, %rs755;
	cvt.u32.u16 	%r108, %rs741;
	cvt.u32.u16 	%r109, %rs742;
	prmt.b32 	%r110, %r109, %r108, 0x3340U;
	cvt.u32.u16 	%r111, %rs743;
	cvt.u32.u16 	%r112, %rs744;
	prmt.b32 	%r113, %r112, %r111, 0x3340U;
	prmt.b32 	%r114, %r113, %r110, 0x5410U;
	cvt.u32.u16 	%r115, %rs745;
	cvt.u32.u16 	%r116, %rs746;
	prmt.b32 	%r117, %r116, %r115, 0x3340U;
	cvt.u32.u16 	%r118, %rs747;
	cvt.u32.u16 	%r119, %rs748;
	prmt.b32 	%r120, %r119, %r118, 0x3340U;
	prmt.b32 	%r121, %r120, %r117, 0x5410U;
	cvt.u32.u16 	%r122, %rs749;
	cvt.u32.u16 	%r123, %rs750;
	prmt.b32 	%r124, %r123, %r122, 0x3340U;
	cvt.u32.u16 	%r125, %rs751;
	cvt.u32.u16 	%r126, %rs752;
	prmt.b32 	%r127, %r126, %r125, 0x3340U;
	prmt.b32 	%r128, %r127, %r124, 0x5410U;
	cvt.u32.u16 	%r129, %rs753;
	cvt.u32.u16 	%r130, %rs754;
	prmt.b32 	%r131, %r130, %r129, 0x3340U;
	cvt.u32.u16 	%r132, %rs755;
	cvt.u32.u16 	%r133, %rs756;
	prmt.b32 	%r134, %r133, %r132, 0x3340U;
	prmt.b32 	%r135, %r134, %r131, 0x5410U;
	st.local.v4.b32 	[%rd29], {%r135, %r128, %r121, %r114};
	xor.b16  	%rs724, %rs469, %rs756;
	cvt.u32.u16 	%r136, %rs739;
	cvt.u32.u16 	%r137, %rs738;
	prmt.b32 	%r138, %r137, %r136, 0x3340U;
	cvt.u32.u16 	%r139, %rs737;
	cvt.u32.u16 	%r140, %rs736;
	prmt.b32 	%r141, %r140, %r139, 0x3340U;
	prmt.b32 	%r142, %r141, %r138, 0x5410U;
	cvt.u32.u16 	%r143, %rs735;
	cvt.u32.u16 	%r144, %rs734;
	prmt.b32 	%r145, %r144, %r143, 0x3340U;
	cvt.u32.u16 	%r146, %rs733;
	cvt.u32.u16 	%r147, %rs732;
	prmt.b32 	%r148, %r147, %r146, 0x3340U;
	prmt.b32 	%r149, %r148, %r145, 0x5410U;
	cvt.u32.u16 	%r150, %rs731;
	cvt.u32.u16 	%r151, %rs730;
	prmt.b32 	%r152, %r151, %r150, 0x3340U;
	cvt.u32.u16 	%r153, %rs729;
	cvt.u32.u16 	%r154, %rs728;
	prmt.b32 	%r155, %r154, %r153, 0x3340U;
	prmt.b32 	%r156, %r155, %r152, 0x5410U;
	cvt.u32.u16 	%r157, %rs727;
	cvt.u32.u16 	%r158, %rs726;
	prmt.b32 	%r159, %r158, %r157, 0x3340U;
	cvt.u32.u16 	%r160, %rs725;
	cvt.u32.u16 	%r161, %rs724;
	prmt.b32 	%r162, %r161, %r160, 0x3340U;
	prmt.b32 	%r163, %r162, %r159, 0x5410U;
	st.local.v4.b32 	[%rd28], {%r163, %r156, %r149, %r142};
	cvt.u32.u16 	%r164, %rs772;
	cvt.u32.u16 	%r165, %rs771;
	prmt.b32 	%r166, %r165, %r164, 0x3340U;
	cvt.u32.u16 	%r167, %rs770;
	cvt.u32.u16 	%r168, %rs769;
	prmt.b32 	%r169, %r168, %r167, 0x3340U;
	prmt.b32 	%r170, %r169, %r166, 0x5410U;
	cvt.u32.u16 	%r171, %rs768;
	cvt.u32.u16 	%r172, %rs767;
	prmt.b32 	%r173, %r172, %r171, 0x3340U;
	cvt.u32.u16 	%r174, %rs766;
	cvt.u32.u16 	%r175, %rs765;
	prmt.b32 	%r176, %r175, %r174, 0x3340U;
	prmt.b32 	%r177, %r176, %r173, 0x5410U;
	cvt.u32.u16 	%r178, %rs764;
	cvt.u32.u16 	%r179, %rs763;
	prmt.b32 	%r180, %r179, %r178, 0x3340U;
	cvt.u32.u16 	%r181, %rs762;
	cvt.u32.u16 	%r182, %rs761;
	prmt.b32 	%r183, %r182, %r181, 0x3340U;
	prmt.b32 	%r184, %r183, %r180, 0x5410U;
	cvt.u32.u16 	%r185, %rs760;
	cvt.u32.u16 	%r186, %rs759;
	prmt.b32 	%r187, %r186, %r185, 0x3340U;
	cvt.u32.u16 	%r188, %rs758;
	cvt.u32.u16 	%r189, %rs757;
	prmt.b32 	%r190, %r189, %r188, 0x3340U;
	prmt.b32 	%r191, %r190, %r187, 0x5410U;
	st.local.v4.b32 	[%rd29+16], {%r191, %r184, %r177, %r170};
	mov.b16 	%rs789, 1;
	mov.b32 	%r476, -13;
$L__BB0_8:
	cvt.u32.u16 	%r192, %rs739;
	and.b32  	%r193, %r192, 255;
	mov.u32 	%r194, _ZZ17aes256_enc_kernelPhS_S_S_S_S_S_iE4coef;
	add.s32 	%r195, %r194, %r193;
	ld.shared.u8 	%rs98, [%r195];
	cvt.u32.u16 	%r196, %rs738;
	and.b32  	%r197, %r196, 255;
	add.s32 	%r198, %r194, %r197;
	ld.shared.u8 	%rs99, [%r198];
	cvt.u32.u16 	%r199, %rs737;
	and.b32  	%r200, %r199, 255;
	add.s32 	%r201, %r194, %r200;
	ld.shared.u8 	%rs100, [%r201];
	cvt.u32.u16 	%r202, %rs736;
	and.b32  	%r203, %r202, 255;
	add.s32 	%r204, %r194, %r203;
	ld.shared.u8 	%rs101, [%r204];
	cvt.u32.u16 	%r205, %rs735;
	and.b32  	%r206, %r205, 255;
	add.s32 	%r207, %r194, %r206;
	ld.shared.u8 	%rs102, [%r207];
	cvt.u32.u16 	%r208, %rs734;
	and.b32  	%r209, %r208, 255;
	add.s32 	%r210, %r194, %r209;
	ld.shared.u8 	%rs103, [%r210];
	cvt.u32.u16 	%r211, %rs733;
	and.b32  	%r212, %r211, 255;
	add.s32 	%r213, %r194, %r212;
	ld.shared.u8 	%rs104, [%r213];
	cvt.u32.u16 	%r214, %rs732;
	and.b32  	%r215, %r214, 255;
	add.s32 	%r216, %r194, %r215;
	ld.shared.u8 	%rs105, [%r216];
	cvt.u32.u16 	%r217, %rs731;
	and.b32  	%r218, %r217, 255;
	add.s32 	%r219, %r194, %r218;
	ld.shared.u8 	%rs106, [%r219];
	cvt.u32.u16 	%r220, %rs730;
	and.b32  	%r221, %r220, 255;
	add.s32 	%r222, %r194, %r221;
	ld.shared.u8 	%rs107, [%r222];
	cvt.u32.u16 	%r223, %rs729;
	and.b32  	%r224, %r223, 255;
	add.s32 	%r225, %r194, %r224;
	ld.shared.u8 	%rs108, [%r225];
	cvt.u32.u16 	%r226, %rs728;
	and.b32  	%r227, %r226, 255;
	add.s32 	%r228, %r194, %r227;
	ld.shared.u8 	%rs109, [%r228];
	cvt.u32.u16 	%r229, %rs727;
	and.b32  	%r230, %r229, 255;
	add.s32 	%r231, %r194, %r230;
	ld.shared.u8 	%rs110, [%r231];
	cvt.u32.u16 	%r232, %rs726;
	and.b32  	%r233, %r232, 255;
	add.s32 	%r234, %r194, %r233;
	ld.shared.u8 	%rs111, [%r234];
	cvt.u32.u16 	%r235, %rs725;
	and.b32  	%r236, %r235, 255;
	add.s32 	%r237, %r194, %r236;
	ld.shared.u8 	%rs112, [%r237];
	cvt.u32.u16 	%r238, %rs724;
	and.b32  	%r239, %r238, 255;
	add.s32 	%r240, %r194, %r239;
	ld.shared.u8 	%rs113, [%r240];
	and.b32  	%r241, %r476, 1;
	setp.eq.b32 	%p4, %r241, 1;
	mov.u16 	%rs773, %rs757;
	mov.u16 	%rs774, %rs758;
	mov.u16 	%rs775, %rs759;
	mov.u16 	%rs776, %rs760;
	mov.u16 	%rs777, %rs761;
	mov.u16 	%rs778, %rs762;
	mov.u16 	%rs779, %rs763;
	mov.u16 	%rs780, %rs764;
	mov.u16 	%rs781, %rs765;
	mov.u16 	%rs782, %rs766;
	mov.u16 	%rs783, %rs767;
	mov.u16 	%rs784, %rs768;
	mov.u16 	%rs785, %rs769;
	mov.u16 	%rs786, %rs770;
	mov.u16 	%rs787, %rs771;
	mov.u16 	%rs788, %rs772;
	@%p4 bra 	$L__BB0_10;
	cvt.u32.u16 	%r242, %rs770;
	and.b32  	%r243, %r242, 255;
	add.s32 	%r245, %r194, %r243;
	ld.shared.u8 	%rs485, [%r245];
	xor.b16  	%rs486, %rs485, %rs756;
	xor.b16  	%rs756, %rs486, %rs789;
	cvt.s16.s8 	%rs487, %rs789;
	cvt.u32.u16 	%r246, %rs771;
	and.b32  	%r247, %r246, 255;
	add.s32 	%r248, %r194, %r247;
	ld.shared.u8 	%rs488, [%r248];
	xor.b16  	%rs755, %rs755, %rs488;
	cvt.u32.u16 	%r249, %rs772;
	and.b32  	%r250, %r249, 255;
	add.s32 	%r251, %r194, %r250;
	ld.shared.u8 	%rs489, [%r251];
	xor.b16  	%rs754, %rs754, %rs489;
	cvt.u32.u16 	%r252, %rs769;
	and.b32  	%r253, %r252, 255;
	add.s32 	%r254, %r194, %r253;
	ld.shared.u8 	%rs490, [%r254];
	xor.b16  	%rs753, %rs753, %rs490;
	shl.b16 	%rs491, %rs789, 1;
	shr.u16 	%rs492, %rs487, 7;
	and.b16  	%rs493, %rs492, 27;
	xor.b16  	%rs789, %rs493, %rs491;
	xor.b16  	%rs752, %rs752, %rs756;
	xor.b16  	%rs751, %rs751, %rs755;
	xor.b16  	%rs750, %rs750, %rs754;
	xor.b16  	%rs749, %rs749, %rs753;
	xor.b16  	%rs748, %rs748, %rs752;
	xor.b16  	%rs747, %rs747, %rs751;
	xor.b16  	%rs746, %rs746, %rs750;
	xor.b16  	%rs745, %rs745, %rs749;
	xor.b16  	%rs744, %rs744, %rs748;
	xor.b16  	%rs743, %rs743, %rs747;
	xor.b16  	%rs742, %rs742, %rs746;
	xor.b16  	%rs741, %rs741, %rs745;
	cvt.u32.u16 	%r255, %rs753;
	cvt.u32.u16 	%r256, %rs754;
	prmt.b32 	%r257, %r256, %r255, 0x3340U;
	cvt.u32.u16 	%r258, %rs755;
	cvt.u32.u16 	%r259, %rs756;
	prmt.b32 	%r260, %r259, %r258, 0x3340U;
	prmt.b32 	%r261, %r260, %r257, 0x5410U;
	cvt.u32.u16 	%r262, %rs749;
	cvt.u32.u16 	%r263, %rs750;
	prmt.b32 	%r264, %r263, %r262, 0x3340U;
	cvt.u32.u16 	%r265, %rs751;
	cvt.u32.u16 	%r266, %rs752;
	prmt.b32 	%r267, %r266, %r265, 0x3340U;
	prmt.b32 	%r268, %r267, %r264, 0x5410U;
	cvt.u32.u16 	%r269, %rs745;
	cvt.u32.u16 	%r270, %rs746;
	prmt.b32 	%r271, %r270, %r269, 0x3340U;
	cvt.u32.u16 	%r272, %rs747;
	cvt.u32.u16 	%r273, %rs748;
	prmt.b32 	%r274, %r273, %r272, 0x3340U;
	prmt.b32 	%r275, %r274, %r271, 0x5410U;
	cvt.u32.u16 	%r276, %rs742;
	cvt.u32.u16 	%r277, %rs741;
	prmt.b32 	%r278, %r276, %r277, 0x3340U;
	cvt.u32.u16 	%r279, %rs744;
	cvt.u32.u16 	%r280, %rs743;
	prmt.b32 	%r281, %r279, %r280, 0x3340U;
	prmt.b32 	%r282, %r281, %r278, 0x5410U;
	shl.b32 	%r283, %r475, 4;
	cvt.u64.u32 	%rd30, %r283;
	add.s64 	%rd31, %rd2, %rd30;
	st.local.v4.b32 	[%rd31], {%r261, %r268, %r275, %r282};
	and.b32  	%r284, %r279, 255;
	add.s32 	%r285, %r194, %r284;
	ld.shared.u8 	%rs494, [%r285];
	xor.b16  	%rs757, %rs757, %rs494;
	and.b32  	%r286, %r280, 255;
	add.s32 	%r287, %r194, %r286;
	ld.shared.u8 	%rs495, [%r287];
	xor.b16  	%rs758, %rs758, %rs495;
	and.b32  	%r288, %r276, 255;
	add.s32 	%r289, %r194, %r288;
	ld.shared.u8 	%rs496, [%r289];
	xor.b16  	%rs759, %rs759, %rs496;
	and.b32  	%r290, %r277, 255;
	add.s32 	%r291, %r194, %r290;
	ld.shared.u8 	%rs497, [%r291];
	xor.b16  	%rs760, %rs760, %rs497;
	cvt.u32.u16 	%r292, %rs758;
	cvt.u32.u16 	%r293, %rs757;
	prmt.b32 	%r294, %r293, %r292, 0x3340U;
	prmt.b32 	%r298, %r294, %r295, 0x5410U;
	cvt.u32.u16 	%r299, %rs759;
	bfi.b32 	%r300, %r299, %r298, 16, 8;
	cvt.u32.u16 	%r301, %rs760;
	bfi.b32 	%r302, %r301, %r300, 24, 8;
	st.local.u32 	[%rd31+16], %r302;
	xor.b16  	%rs761, %rs761, %rs757;
	st.local.u8 	[%rd31+20], %rs761;
	shr.u32 	%r303, %r298, 8;
	cvt.u16.u32 	%rs498, %r303;
	xor.b16  	%rs762, %rs762, %rs498;
	st.local.u8 	[%rd31+21], %rs762;
	{ .reg .b16 tmp; mov.b32 {tmp, %rs499}, %r300; }
	xor.b16  	%rs763, %rs763, %rs499;
	st.local.u8 	[%rd31+22], %rs763;
	shr.u32 	%r304, %r302, 24;
	cvt.u16.u32 	%rs500, %r304;
	xor.b16  	%rs764, %rs764, %rs500;
	st.local.u8 	[%rd31+23], %rs764;
	xor.b16  	%rs765, %rs765, %rs761;
	st.local.u8 	[%rd31+24], %rs765;
	xor.b16  	%rs766, %rs766, %rs762;
	st.local.u8 	[%rd31+25], %rs766;
	xor.b16  	%rs767, %rs767, %rs763;
	st.local.u8 	[%rd31+26], %rs767;
	xor.b16  	%rs768, %rs768, %rs764;
	st.local.u8 	[%rd31+27], %rs768;
	xor.b16  	%rs769, %rs769, %rs765;
	st.local.u8 	[%rd31+28], %rs769;
	xor.b16  	%rs770, %rs770, %rs766;
	st.local.u8 	[%rd31+29], %rs770;
	xor.b16  	%rs771, %rs771, %rs767;
	st.local.u8 	[%rd31+30], %rs771;
	xor.b16  	%rs772, %rs772, %rs768;
	st.local.u8 	[%rd31+31], %rs772;
	mov.u16 	%rs773, %rs756;
	mov.u16 	%rs774, %rs755;
	mov.u16 	%rs775, %rs754;
	mov.u16 	%rs776, %rs753;
	mov.u16 	%rs777, %rs752;
	mov.u16 	%rs778, %rs751;
	mov.u16 	%rs779, %rs750;
	mov.u16 	%rs780, %rs749;
	mov.u16 	%rs781, %rs748;
	mov.u16 	%rs782, %rs747;
	mov.u16 	%rs783, %rs746;
	mov.u16 	%rs784, %rs745;
	mov.u16 	%rs785, %rs744;
	mov.u16 	%rs786, %rs743;
	mov.u16 	%rs787, %rs742;
	mov.u16 	%rs788, %rs741;
$L__BB0_10:
	xor.b16  	%rs501, %rs108, %rs113;
	cvt.s16.s8 	%rs502, %rs501;
	xor.b16  	%rs503, %rs501, %rs103;
	xor.b16  	%rs504, %rs503, %rs98;
	shl.b16 	%rs505, %rs501, 1;
	xor.b16  	%rs506, %rs103, %rs108;
	cvt.s16.s8 	%rs507, %rs506;
	shl.b16 	%rs508, %rs506, 1;
	xor.b16  	%rs509, %rs98, %rs103;
	cvt.s16.s8 	%rs510, %rs509;
	shl.b16 	%rs511, %rs509, 1;
	xor.b16  	%rs512, %rs98, %rs113;
	cvt.s16.s8 	%rs513, %rs512;
	shl.b16 	%rs514, %rs512, 1;
	xor.b16  	%rs515, %rs104, %rs109;
	cvt.s16.s8 	%rs516, %rs515;
	xor.b16  	%rs517, %rs515, %rs99;
	xor.b16  	%rs518, %rs517, %rs110;
	shl.b16 	%rs519, %rs515, 1;
	xor.b16  	%rs520, %rs99, %rs104;
	cvt.s16.s8 	%rs521, %rs520;
	shl.b16 	%rs522, %rs520, 1;
	xor.b16  	%rs523, %rs110, %rs99;
	cvt.s16.s8 	%rs524, %rs523;
	shl.b16 	%rs525, %rs523, 1;
	xor.b16  	%rs526, %rs110, %rs109;
	cvt.s16.s8 	%rs527, %rs526;
	shl.b16 	%rs528, %rs526, 1;
	xor.b16  	%rs529, %rs100, %rs105;
	cvt.s16.s8 	%rs530, %rs529;
	xor.b16  	%rs531, %rs529, %rs111;
	xor.b16  	%rs532, %rs531, %rs106;
	shl.b16 	%rs533, %rs529, 1;
	xor.b16  	%rs534, %rs111, %rs100;
	cvt.s16.s8 	%rs535, %rs534;
	shl.b16 	%rs536, %rs534, 1;
	xor.b16  	%rs537, %rs106, %rs111;
	cvt.s16.s8 	%rs538, %rs537;
	shl.b16 	%rs539, %rs537, 1;
	xor.b16  	%rs540, %rs106, %rs105;
	cvt.s16.s8 	%rs541, %rs540;
	shl.b16 	%rs542, %rs540, 1;
	xor.b16  	%rs543, %rs112, %rs101;
	cvt.s16.s8 	%rs544, %rs543;
	xor.b16  	%rs545, %rs543, %rs107;
	xor.b16  	%rs546, %rs545, %rs102;
	shl.b16 	%rs547, %rs543, 1;
	xor.b16  	%rs548, %rs107, %rs112;
	cvt.s16.s8 	%rs549, %rs548;
	shl.b16 	%rs550, %rs548, 1;
	xor.b16  	%rs551, %rs102, %rs107;
	cvt.s16.s8 	%rs552, %rs551;
	shl.b16 	%rs553, %rs551, 1;
	xor.b16  	%rs554, %rs102, %rs101;
	cvt.s16.s8 	%rs555, %rs554;
	shl.b16 	%rs556, %rs554, 1;
	setp.lt.s16 	%p5, %rs555, 0;
	xor.b16  	%rs557, %rs556, 27;
	selp.b16 	%rs558, %rs557, %rs556, %p5;
	xor.b16  	%rs559, %rs558, %rs788;
	xor.b16  	%rs739, %rs559, %rs545;
	setp.lt.s16 	%p6, %rs552, 0;
	xor.b16  	%rs560, %rs553, 27;
	selp.b16 	%rs561, %rs560, %rs553, %p6;
	xor.b16  	%rs562, %rs561, %rs787;
	xor.b16  	%rs563, %rs562, %rs107;
	xor.b16  	%rs738, %rs563, %rs546;
	setp.lt.s16 	%p7, %rs549, 0;
	xor.b16  	%rs564, %rs550, 27;
	selp.b16 	%rs565, %rs564, %rs550, %p7;
	xor.b16  	%rs566, %rs565, %rs786;
	xor.b16  	%rs567, %rs566, %rs112;
	xor.b16  	%rs737, %rs567, %rs546;
	setp.lt.s16 	%p8, %rs544, 0;
	xor.b16  	%rs568, %rs547, 27;
	selp.b16 	%rs569, %rs568, %rs547, %p8;
	xor.b16  	%rs570, %rs569, %rs785;
	xor.b16  	%rs571, %rs570, %rs101;
	xor.b16  	%rs736, %rs571, %rs546;
	setp.lt.s16 	%p9, %rs541, 0;
	xor.b16  	%rs572, %rs542, 27;
	selp.b16 	%rs573, %rs572, %rs542, %p9;
	xor.b16  	%rs574, %rs573, %rs784;
	xor.b16  	%rs735, %rs574, %rs531;
	setp.lt.s16 	%p10, %rs538, 0;
	xor.b16  	%rs575, %rs539, 27;
	selp.b16 	%rs576, %rs575, %rs539, %p10;
	xor.b16  	%rs577, %rs576, %rs783;
	xor.b16  	%rs578, %rs577, %rs111;
	xor.b16  	%rs734, %rs578, %rs532;
	setp.lt.s16 	%p11, %rs535, 0;
	xor.b16  	%rs579, %rs536, 27;
	selp.b16 	%rs580, %rs579, %rs536, %p11;
	xor.b16  	%rs581, %rs580, %rs782;
	xor.b16  	%rs582, %rs581, %rs100;
	xor.b16  	%rs733, %rs582, %rs532;
	setp.lt.s16 	%p12, %rs530, 0;
	xor.b16  	%rs583, %rs533, 27;
	selp.b16 	%rs584, %rs583, %rs533, %p12;
	xor.b16  	%rs585, %rs584, %rs781;
	xor.b16  	%rs586, %rs585, %rs105;
	xor.b16  	%rs732, %rs586, %rs532;
	setp.lt.s16 	%p13, %rs527, 0;
	xor.b16  	%rs587, %rs528, 27;
	selp.b16 	%rs588, %rs587, %rs528, %p13;
	xor.b16  	%rs589, %rs588, %rs780;
	xor.b16  	%rs731, %rs589, %rs517;
	setp.lt.s16 	%p14, %rs524, 0;
	xor.b16  	%rs590, %rs525, 27;
	selp.b16 	%rs591, %rs590, %rs525, %p14;
	xor.b16  	%rs592, %rs591, %rs779;
	xor.b16  	%rs593, %rs592, %rs99;
	xor.b16  	%rs730, %rs593, %rs518;
	setp.lt.s16 	%p15, %rs521, 0;
	xor.b16  	%rs594, %rs522, 27;
	selp.b16 	%rs595, %rs594, %rs522, %p15;
	xor.b16  	%rs596, %rs595, %rs778;
	xor.b16  	%rs597, %rs596, %rs104;
	xor.b16  	%rs729, %rs597, %rs518;
	setp.lt.s16 	%p16, %rs516, 0;
	xor.b16  	%rs598, %rs519, 27;
	selp.b16 	%rs599, %rs598, %rs519, %p16;
	xor.b16  	%rs600, %rs599, %rs777;
	xor.b16  	%rs601, %rs600, %rs109;
	xor.b16  	%rs728, %rs601, %rs518;
	setp.lt.s16 	%p17, %rs513, 0;
	xor.b16  	%rs602, %rs514, 27;
	selp.b16 	%rs603, %rs602, %rs514, %p17;
	xor.b16  	%rs604, %rs603, %rs776;
	xor.b16  	%rs727, %rs604, %rs503;
	setp.lt.s16 	%p18, %rs510, 0;
	xor.b16  	%rs605, %rs511, 27;
	selp.b16 	%rs606, %rs605, %rs511, %p18;
	xor.b16  	%rs607, %rs606, %rs775;
	xor.b16  	%rs608, %rs607, %rs103;
	xor.b16  	%rs726, %rs608, %rs504;
	setp.lt.s16 	%p19, %rs507, 0;
	xor.b16  	%rs609, %rs508, 27;
	selp.b16 	%rs610, %rs609, %rs508, %p19;
	xor.b16  	%rs611, %rs610, %rs774;
	xor.b16  	%rs612, %rs611, %rs108;
	xor.b16  	%rs725, %rs612, %rs504;
	setp.lt.s16 	%p20, %rs502, 0;
	xor.b16  	%rs613, %rs505, 27;
	selp.b16 	%rs614, %rs613, %rs505, %p20;
	xor.b16  	%rs615, %rs614, %rs773;
	xor.b16  	%rs616, %rs615, %rs113;
	xor.b16  	%rs724, %rs616, %rs504;
	add.s32 	%r476, %r476, 1;
	setp.ne.s32 	%p21, %r476, 0;
	@%p21 bra 	$L__BB0_8;
	bar.sync 	0;
	cvt.u32.u16 	%r305, %rs739;
	and.b32  	%r306, %r305, 255;
	mov.u32 	%r307, _ZZ17aes256_enc_kernelPhS_S_S_S_S_S_iE4coef;
	add.s32 	%r308, %r307, %r306;
	ld.shared.u8 	%rs617, [%r308];
	cvt.u32.u16 	%r309, %rs738;
	and.b32  	%r310, %r309, 255;
	add.s32 	%r311, %r307, %r310;
	ld.shared.u8 	%rs618, [%r311];
	cvt.u32.u16 	%r312, %rs737;
	and.b32  	%r313, %r312, 255;
	add.s32 	%r314, %r307, %r313;
	ld.shared.u8 	%rs619, [%r314];
	cvt.u32.u16 	%r315, %rs736;
	and.b32  	%r316, %r315, 255;
	add.s32 	%r317, %r307, %r316;
	ld.shared.u8 	%rs620, [%r317];
	cvt.u32.u16 	%r318, %rs735;
	and.b32  	%r319, %r318, 255;
	add.s32 	%r320, %r307, %r319;
	ld.shared.u8 	%rs621, [%r320];
	cvt.u32.u16 	%r321, %rs734;
	and.b32  	%r322, %r321, 255;
	add.s32 	%r323, %r307, %r322;
	ld.shared.u8 	%rs622, [%r323];
	cvt.u32.u16 	%r324, %rs733;
	and.b32  	%r325, %r324, 255;
	add.s32 	%r326, %r307, %r325;
	ld.shared.u8 	%rs623, [%r326];
	cvt.u32.u16 	%r327, %rs732;
	and.b32  	%r328, %r327, 255;
	add.s32 	%r329, %r307, %r328;
	ld.shared.u8 	%rs624, [%r329];
	cvt.u32.u16 	%r330, %rs731;
	and.b32  	%r331, %r330, 255;
	add.s32 	%r332, %r307, %r331;
	ld.shared.u8 	%rs625, [%r332];
	cvt.u32.u16 	%r333, %rs730;
	and.b32  	%r334, %r333, 255;
	add.s32 	%r335, %r307, %r334;
	ld.shared.u8 	%rs626, [%r335];
	cvt.u32.u16 	%r336, %rs729;
	and.b32  	%r337, %r336, 255;
	add.s32 	%r338, %r307, %r337;
	ld.shared.u8 	%rs627, [%r338];
	cvt.u32.u16 	%r339, %rs728;
	and.b32  	%r340, %r339, 255;
	add.s32 	%r341, %r307, %r340;
	ld.shared.u8 	%rs628, [%r341];
	cvt.u32.u16 	%r342, %rs727;
	and.b32  	%r343, %r342, 255;
	add.s32 	%r344, %r307, %r343;
	ld.shared.u8 	%rs629, [%r344];
	cvt.u32.u16 	%r345, %rs726;
	and.b32  	%r346, %r345, 255;
	add.s32 	%r347, %r307, %r346;
	ld.shared.u8 	%rs630, [%r347];
	cvt.u32.u16 	%r348, %rs725;
	and.b32  	%r349, %r348, 255;
	add.s32 	%r350, %r307, %r349;
	ld.shared.u8 	%rs631, [%r350];
	cvt.u32.u16 	%r351, %rs724;
	and.b32  	%r352, %r351, 255;
	add.s32 	%r353, %r307, %r352;
	ld.shared.u8 	%rs632, [%r353];
	cvt.u32.u16 	%r354, %rs770;
	and.b32  	%r355, %r354, 255;
	add.s32 	%r356, %r307, %r355;
	ld.shared.u8 	%rs633, [%r356];
	xor.b16  	%rs634, %rs633, %rs756;
	xor.b16  	%rs635, %rs634, %rs789;
	cvt.u32.u16 	%r357, %rs771;
	and.b32  	%r358, %r357, 255;
	add.s32 	%r359, %r307, %r358;
	ld.shared.u8 	%rs636, [%r359];
	xor.b16  	%rs637, %rs755, %rs636;
	cvt.u32.u16 	%r360, %rs772;
	and.b32  	%r361, %r360, 255;
	add.s32 	%r362, %r307, %r361;
	ld.shared.u8 	%rs638, [%r362];
	xor.b16  	%rs639, %rs754, %rs638;
	cvt.u32.u16 	%r363, %rs769;
	and.b32  	%r364, %r363, 255;
	add.s32 	%r365, %r307, %r364;
	ld.shared.u8 	%rs640, [%r365];
	xor.b16  	%rs641, %rs753, %rs640;
	xor.b16  	%rs642, %rs752, %rs635;
	xor.b16  	%rs643, %rs751, %rs637;
	xor.b16  	%rs644, %rs750, %rs639;
	xor.b16  	%rs645, %rs749, %rs641;
	xor.b16  	%rs646, %rs748, %rs642;
	xor.b16  	%rs647, %rs747, %rs643;
	xor.b16  	%rs648, %rs746, %rs644;
	xor.b16  	%rs649, %rs745, %rs645;
	xor.b16  	%rs650, %rs744, %rs646;
	xor.b16  	%rs651, %rs743, %rs647;
	xor.b16  	%rs652, %rs742, %rs648;
	xor.b16  	%rs653, %rs741, %rs649;
	cvt.u32.u16 	%r366, %rs641;
	cvt.u32.u16 	%r367, %rs639;
	prmt.b32 	%r368, %r367, %r366, 0x3340U;
	cvt.u32.u16 	%r369, %rs637;
	cvt.u32.u16 	%r370, %rs635;
	prmt.b32 	%r371, %r370, %r369, 0x3340U;
	prmt.b32 	%r372, %r371, %r368, 0x5410U;
	cvt.u32.u16 	%r373, %rs645;
	cvt.u32.u16 	%r374, %rs644;
	prmt.b32 	%r375, %r374, %r373, 0x3340U;
	cvt.u32.u16 	%r376, %rs643;
	cvt.u32.u16 	%r377, %rs642;
	prmt.b32 	%r378, %r377, %r376, 0x3340U;
	prmt.b32 	%r379, %r378, %r375, 0x5410U;
	cvt.u32.u16 	%r380, %rs649;
	cvt.u32.u16 	%r381, %rs648;
	prmt.b32 	%r382, %r381, %r380, 0x3340U;
	cvt.u32.u16 	%r383, %rs647;
	cvt.u32.u16 	%r384, %rs646;
	prmt.b32 	%r385, %r384, %r383, 0x3340U;
	prmt.b32 	%r386, %r385, %r382, 0x5410U;
	cvt.u32.u16 	%r387, %rs652;
	cvt.u32.u16 	%r388, %rs653;
	prmt.b32 	%r389, %r387, %r388, 0x3340U;
	cvt.u32.u16 	%r390, %rs650;
	cvt.u32.u16 	%r391, %rs651;
	prmt.b32 	%r392, %r390, %r391, 0x3340U;
	prmt.b32 	%r393, %r392, %r389, 0x5410U;
	shl.b32 	%r394, %r475, 4;
	cvt.u64.u32 	%rd32, %r394;
	add.s64 	%rd33, %rd2, %rd32;
	st.local.v4.b32 	[%rd33], {%r372, %r379, %r386, %r393};
	and.b32  	%r395, %r390, 255;
	add.s32 	%r396, %r307, %r395;
	ld.shared.u8 	%rs654, [%r396];
	xor.b16  	%rs655, %rs757, %rs654;
	and.b32  	%r397, %r391, 255;
	add.s32 	%r398, %r307, %r397;
	ld.shared.u8 	%rs656, [%r398];
	xor.b16  	%rs657, %rs758, %rs656;
	and.b32  	%r399, %r387, 255;
	add.s32 	%r400, %r307, %r399;
	ld.shared.u8 	%rs658, [%r400];
	xor.b16  	%rs659, %rs759, %rs658;
	and.b32  	%r401, %r388, 255;
	add.s32 	%r402, %r307, %r401;
	ld.shared.u8 	%rs660, [%r402];
	xor.b16  	%rs661, %rs760, %rs660;
	cvt.u32.u16 	%r403, %rs657;
	cvt.u32.u16 	%r404, %rs655;
	prmt.b32 	%r405, %r404, %r403, 0x3340U;
	prmt.b32 	%r409, %r405, %r406, 0x5410U;
	cvt.u32.u16 	%r410, %rs659;
	bfi.b32 	%r411, %r410, %r409, 16, 8;
	cvt.u32.u16 	%r412, %rs661;
	bfi.b32 	%r413, %r412, %r411, 24, 8;
	st.local.u32 	[%rd33+16], %r413;
	xor.b16  	%rs662, %rs761, %rs655;
	st.local.u8 	[%rd33+20], %rs662;
	shr.u32 	%r414, %r409, 8;
	cvt.u16.u32 	%rs663, %r414;
	xor.b16  	%rs664, %rs762, %rs663;
	st.local.u8 	[%rd33+21], %rs664;
	{ .reg .b16 tmp; mov.b32 {tmp, %rs665}, %r411; }
	xor.b16  	%rs666, %rs763, %rs665;
	st.local.u8 	[%rd33+22], %rs666;
	shr.u32 	%r415, %r413, 24;
	cvt.u16.u32 	%rs667, %r415;
	xor.b16  	%rs668, %rs764, %rs667;
	st.local.u8 	[%rd33+23], %rs668;
	xor.b16  	%rs669, %rs765, %rs662;
	st.local.u8 	[%rd33+24], %rs669;
	xor.b16  	%rs670, %rs766, %rs664;
	st.local.u8 	[%rd33+25], %rs670;
	xor.b16  	%rs671, %rs767, %rs666;
	st.local.u8 	[%rd33+26], %rs671;
	xor.b16  	%rs672, %rs768, %rs668;
	st.local.u8 	[%rd33+27], %rs672;
	xor.b16  	%rs673, %rs769, %rs669;
	st.local.u8 	[%rd33+28], %rs673;
	xor.b16  	%rs674, %rs770, %rs670;
	st.local.u8 	[%rd33+29], %rs674;
	xor.b16  	%rs675, %rs771, %rs671;
	st.local.u8 	[%rd33+30], %rs675;
	xor.b16  	%rs676, %rs621, %rs653;
	xor.b16  	%rs677, %rs626, %rs652;
	xor.b16  	%rs678, %rs631, %rs651;
	xor.b16  	%rs679, %rs620, %rs650;
	xor.b16  	%rs680, %rs625, %rs649;
	xor.b16  	%rs681, %rs630, %rs648;
	xor.b16  	%rs682, %rs619, %rs647;
	xor.b16  	%rs683, %rs624, %rs646;
	xor.b16  	%rs684, %rs629, %rs645;
	xor.b16  	%rs685, %rs618, %rs644;
	xor.b16  	%rs686, %rs623, %rs643;
	xor.b16  	%rs687, %rs628, %rs642;
	xor.b16  	%rs688, %rs617, %rs641;
	xor.b16  	%rs689, %rs622, %rs639;
	xor.b16  	%rs690, %rs627, %rs637;
	xor.b16  	%rs691, %rs632, %rs635;
	cvt.u32.u16 	%r416, %rs688;
	cvt.u32.u16 	%r417, %rs689;
	prmt.b32 	%r418, %r417, %r416, 0x3340U;
	cvt.u32.u16 	%r419, %rs690;
	cvt.u32.u16 	%r420, %rs691;
	prmt.b32 	%r421, %r420, %r419, 0x3340U;
	prmt.b32 	%r422, %r421, %r418, 0x5410U;
	cvt.u32.u16 	%r423, %rs684;
	cvt.u32.u16 	%r424, %rs685;
	prmt.b32 	%r425, %r424, %r423, 0x3340U;
	cvt.u32.u16 	%r426, %rs686;
	cvt.u32.u16 	%r427, %rs687;
	prmt.b32 	%r428, %r427, %r426, 0x3340U;
	prmt.b32 	%r429, %r428, %r425, 0x5410U;
	cvt.u32.u16 	%r430, %rs680;
	cvt.u32.u16 	%r431, %rs681;
	prmt.b32 	%r432, %r431, %r430, 0x3340U;
	cvt.u32.u16 	%r433, %rs682;
	cvt.u32.u16 	%r434, %rs683;
	prmt.b32 	%r435, %r434, %r433, 0x3340U;
	prmt.b32 	%r436, %r435, %r432, 0x5410U;
	cvt.u32.u16 	%r437, %rs676;
	cvt.u32.u16 	%r438, %rs677;
	prmt.b32 	%r439, %r438, %r437, 0x3340U;
	cvt.u32.u16 	%r440, %rs678;
	cvt.u32.u16 	%r441, %rs679;
	prmt.b32 	%r442, %r441, %r440, 0x3340U;
	prmt.b32 	%r443, %r442, %r439, 0x5410U;
	add.s64 	%rd34, %rd43, %rd32;
	st.local.v4.b32 	[%rd34], {%r422, %r429, %r436, %r443};
	mov.b32 	%r444, 0;
	st.local.v4.b32 	[%rd33], {%r444, %r444, %r444, %r444};
	st.local.v4.b32 	[%rd33+16], {%r444, %r444, %r444, %r444};
	bar.sync 	0;
	add.s32 	%r475, %r475, 1;
	setp.ne.s32 	%p22, %r475, 32;
	@%p22 bra 	$L__BB0_7;
	ld.param.u32 	%r470, [_Z17aes256_enc_kernelPhS_S_S_S_S_S_i_param_7];
	mov.u32 	%r446, %tid.x;
	shl.b32 	%r447, %r446, 9;
	mov.u32 	%r448, %ctaid.x;
	mad.lo.s32 	%r449, %r448, 24576, %r447;
	mad.lo.s32 	%r477, %r470, 192, %r449;
	mov.b32 	%r478, 0;
$L__BB0_13:
	ld.param.u64 	%rd38, [_Z17aes256_enc_kernelPhS_S_S_S_S_S_i_param_2];
	cvt.s64.s32 	%rd35, %r477;
	cvta.to.global.u64 	%rd36, %rd38;
	add.s64 	%rd37, %rd36, %rd35;
	ld.local.v4.b32 	{%r450, %r451, %r452, %r453}, [%rd43];
	bfe.u32 	%r454, %r453, 24, 8;
	bfe.u32 	%r455, %r453, 16, 8;
	bfe.u32 	%r456, %r453, 8, 8;
	bfe.u32 	%r457, %r453, 0, 8;
	bfe.u32 	%r458, %r452, 24, 8;
	bfe.u32 	%r459, %r452, 16, 8;
	bfe.u32 	%r460, %r452, 8, 8;
	bfe.u32 	%r461, %r452, 0, 8;
	bfe.u32 	%r462, %r451, 24, 8;
	bfe.u32 	%r463, %r451, 16, 8;
	bfe.u32 	%r464, %r451, 8, 8;
	bfe.u32 	%r465, %r451, 0, 8;
	bfe.u32 	%r466, %r450, 24, 8;
	bfe.u32 	%r467, %r450, 16, 8;
	bfe.u32 	%r468, %r450, 8, 8;
	bfe.u32 	%r469, %r450, 0, 8;
	st.global.u8 	[%rd37], %r469;
	st.global.u8 	[%rd37+1], %r468;
	st.global.u8 	[%rd37+2], %r467;
	st.global.u8 	[%rd37+3], %r466;
	st.global.u8 	[%rd37+4], %r465;
	st.global.u8 	[%rd37+5], %r464;
	st.global.u8 	[%rd37+6], %r463;
	st.global.u8 	[%rd37+7], %r462;
	st.global.u8 	[%rd37+8], %r461;
	st.global.u8 	[%rd37+9], %r460;
	st.global.u8 	[%rd37+10], %r459;
	st.global.u8 	[%rd37+11], %r458;
	st.global.u8 	[%rd37+12], %r457;
	st.global.u8 	[%rd37+13], %r456;
	st.global.u8 	[%rd37+14], %r455;
	st.global.u8 	[%rd37+15], %r454;
	add.s32 	%r478, %r478, 16;
	add.s64 	%rd43, %rd43, 16;
	add.s32 	%r477, %r477, 16;
	setp.ne.s32 	%p23, %r478, 512;
	@%p23 bra 	$L__BB0_13;
	bar.sync 	0;
	ret;

}
	// .globl	_Z17aes256_dec_kernelPhS_S_S_S_S_S_i
.visible .entry _Z17aes256_dec_kernelPhS_S_S_S_S_S_i(
	.param .u64 .ptr .align 1 _Z17aes256_dec_kernelPhS_S_S_S_S_S_i_param_0,
	.param .u64 .ptr .align 1 _Z17aes256_dec_kernelPhS_S_S_S_S_S_i_param_1,
	.param .u64 .ptr .align 1 _Z17aes256_dec_kernelPhS_S_S_S_S_S_i_param_2,
	.param .u64 .ptr .align 1 _Z17aes256_dec_kernelPhS_S_S_S_S_S_i_param_3,
	.param .u64 .ptr .align 1 _Z17aes256_dec_kernelPhS_S_S_S_S_S_i_param_4,
	.param .u64 .ptr .align 1 _Z17aes256_dec_kernelPhS_S_S_S_S_S_i_param_5,
	.param .u64 .ptr .align 1 _Z17aes256_dec_kernelPhS_S_S_S_S_S_i_param_6,
	.param .u32 _Z17aes256_dec_kernelPhS_S_S_S_S_S_i_param_7
)
{
	.local .align 16 .b8 	__local_depot1[1536];
	.reg .b64 	%SP;
	.reg .b64 	%SPL;
	.reg .pred 	%p<44>;
	.reg .b16 	%rs<1417>;
	.reg .b32 	%r<725>;
	.reg .b64 	%rd<44>;
	// demoted variable
	.shared .align 1 .b8 _ZZ17aes256_dec_kernelPhS_S_S_S_S_S_iE4coef[256];
	// demoted variable
	.shared .align 1 .b8 _ZZ17aes256_dec_kernelPhS_S_S_S_S_S_iE7coefinv[256];
	mov.u64 	%SPL, __local_depot1;
	ld.param.u64 	%rd11, [_Z17aes256_dec_kernelPhS_S_S_S_S_S_i_param_0];
	ld.param.u64 	%rd12, [_Z17aes256_dec_kernelPhS_S_S_S_S_S_i_param_1];
	ld.param.u64 	%rd8, [_Z17aes256_dec_kernelPhS_S_S_S_S_S_i_param_2];
	ld.param.u64 	%rd9, [_Z17aes256_dec_kernelPhS_S_S_S_S_S_i_param_5];
	ld.param.u32 	%r20, [_Z17aes256_dec_kernelPhS_S_S_S_S_S_i_param_7];
	cvta.to.global.u64 	%rd13, %rd11;
	cvta.to.global.u64 	%rd14, %rd12;
	cvta.to.global.u64 	%rd1, %rd8;
	add.u64 	%rd43, %SPL, 0;
	add.u64 	%rd3, %SPL, 512;
	mov.u32 	%r1, %ctaid.x;
	mov.u32 	%r2, %tid.x;
	ld.global.u8 	%rs196, [%rd13];
	st.shared.u8 	[_ZZ17aes256_dec_kernelPhS_S_S_S_S_S_iE4coef], %rs196;
	ld.global.u8 	%rs197, [%rd13+1];
	st.shared.u8 	[_ZZ17aes256_dec_kernelPhS_S_S_S_S_S_iE4coef+1], %rs197;
	ld.global.u8 	%rs198, [%rd13+2];
	st.shared.u8 	[_ZZ17aes256_dec_kernelPhS_S_S_S_S_S_iE4coef+2], %rs198;
	ld.global.u8 	%rs199, [%rd13+3];
	st.shared.u8 	[_ZZ17aes256_dec_kernelPhS_S_S_S_S_S_iE4coef+3], %rs199;
	ld.global.u8 	%rs200, [%rd13+4];
	st.shared.u8 	[_ZZ17aes256_dec_kernelPhS_S_S_S_S_S_iE4coef+4], %rs200;
	ld.global.u8 	%rs201, [%rd13+5];
	st.shared.u8 	[_ZZ17aes256_dec_kernelPhS_S_S_S_S_S_iE4coef+5], %rs201;
	ld.global.u8 	%rs202, [%rd13+6];
	st.shared.u8 	[_ZZ17aes256_dec_kernelPhS_S_S_S_S_S_iE4coef+6], %rs202;
	ld.global.u8 	%rs203, [%rd13+7];
	st.shared.u8 	[_ZZ17aes256_dec_kernelPhS_S_S_S_S_S_iE4coef+7], %rs203;
	ld.global.u8 	%rs204, [%rd13+8];
	st.shared.u8 	[_ZZ17aes256_dec_kernelPhS_S_S_S_S_S_iE4coef+8], %rs204;
	ld.global.u8 	%rs205, [%rd13+9];
	st.shared.u8 	[_ZZ17aes256_dec_kernelPhS_S_S_S_S_S_iE4coef+9], %rs205;
	ld.global.u8 	%rs206, [%rd13+10];
	st.shared.u8 	[_ZZ17aes256_dec_kernelPhS_S_S_S_S_S_iE4coef+10], %rs206;
	ld.global.u8 	%rs207, [%rd13+11];
	st.shared.u8 	[_ZZ17aes256_dec_kernelPhS_S_S_S_S_S_iE4coef+11], %rs207;
	ld.global.u8 	%rs208, [%rd13+12];
	st.shared.u8 	[_ZZ17aes256_dec_kernelPhS_S_S_S_S_S_iE4coef+12], %rs208;
	ld.global.u8 	%rs209, [%rd13+13];
	st.shared.u8 	[_ZZ17aes256_dec_kernelPhS_S_S_S_S_S_iE4coef+13], %rs209;
	ld.global.u8 	%rs210, [%rd13+14];
	st.shared.u8 	[_ZZ17aes256_dec_kernelPhS_S_S_S_S_S_iE4coef+14], %rs210;
	ld.global.u8 	%rs211, [%rd13+15];
	st.shared.u8 	[_ZZ17aes256_dec_kernelPhS_S_S_S_S_S_iE4coef+15], %rs211;
	ld.global.u8 	%rs212, [%rd13+16];
	st.shared.u8 	[_ZZ17aes256_dec_kernelPhS_S_S_S_S_S_iE4coef+16], %rs212;
	ld.global.u8 	%rs213, [%rd13+17];
	st.shared.u8 	[_ZZ17aes256_dec_kernelPhS_S_S_S_S_S_iE4coef+17], %rs213;
	ld.global.u8 	%rs214, [%rd13+18];
	st.shared.u8 	[_ZZ17aes256_dec_kernelPhS_S_S_S_S_S_iE4coef+18], %rs214;
	ld.global.u8 	%rs215, [%rd13+19];
	st.shared.u8 	[_ZZ17aes256_dec_kernelPhS_S_S_S_S_S_iE4coef+19], %rs215;
	ld.global.u8 	%rs216, [%rd13+20];
	st.shared.u8 	[_ZZ17aes256_dec_kernelPhS_S_S_S_S_S_iE4coef+20], %rs216;
	ld.global.u8 	%rs217, [%rd13+21];
	st.shared.u8 	[_ZZ17aes256_dec_kernelPhS_S_S_S_S_S_iE4coef+21], %rs217;
	ld.global.u8 	%rs218, [%rd13+22];
	st.shared.u8 	[_ZZ17aes256_dec_kernelPhS_S_S_S_S_S_iE4coef+22], %rs218;
	ld.global.u8 	%rs219, [%rd13+23];
	st.shared.u8 	[_ZZ17aes256_dec_kernelPhS_S_S_S_S_S_iE4coef+23], %rs219;
	ld.global.u8 	%rs220, [%rd13+24];
	st.shared.u8 	[_ZZ17aes256_dec_kernelPhS_S_S_S_S_S_iE4coef+24], %rs220;
	ld.global.u8 	%rs221, [%rd13+25];
	st.shared.u8 	[_ZZ17aes256_dec_kernelPhS_S_S_S_S_S_iE4coef+25], %rs221;
	ld.global.u8 	%rs222, [%rd13+26];
	st.shared.u8 	[_ZZ17aes256_dec_kernelPhS_S_S_S_S_S_iE4coef+26], %rs222;
	ld.global.u8 	%rs223, [%rd13+27];
	st.shared.u8 	[_ZZ17aes256_dec_kernelPhS_S_S_S_S_S_iE4coef+27], %rs223;
	ld.global.u8 	%rs224, [%rd13+28];
	st.shared.u8 	[_ZZ17aes256_dec_kernelPhS_S_S_S_S_S_iE4coef+28], %rs224;
	ld.global.u8 	%rs225, [%rd13+29];
	st.shared.u8 	[_ZZ17aes256_dec_kernelPhS_S_S_S_S_S_iE4coef+29], %rs225;
	ld.global.u8 	%rs226, [%rd13+30];
	st.shared.u8 	[_ZZ17aes256_dec_kernelPhS_S_S_S_S_S_iE4coef+30], %rs226;
	ld.global.u8 	%rs227, [%rd13+31];
	st.shared.u8 	[_ZZ17aes256_dec_kernelPhS_S_S_S_S_S_iE4coef+31], %rs227;
	ld.global.u8 	%rs228, [%rd13+32];
	st.shared.u8 	[_ZZ17aes256_dec_kernelPhS_S_S_S_S_S_iE4coef+32], %rs228;
	ld.global.u8 	%rs229, [%rd13+33];
	st.shared.u8 	[_ZZ17aes256_dec_kernelPhS_S_S_S_S_S_iE4coef+33], %rs229;
	ld.global.u8 	%rs230, [%rd13+34];
	st.shared.u8 	[_ZZ17aes256_dec_kernelPhS_S_S_S_S_S_iE4coef+34], %rs230;
	ld.global.u8 	%rs231, [%rd13+35];
	st.shared.u8 	[_ZZ17aes256_dec_kernelPhS_S_S_S_S_S_iE4coef+35], %rs231;
	ld.global.u8 	%rs232, [%rd13+36];
	st.shared.u8 	[_ZZ17aes256_dec_kernelPhS_S_S_S_S_S_iE4coef+36], %rs232;
	ld.global.u8 	%rs233, [%rd13+37];
	st.shared.u8 	[_ZZ17aes256_dec_kernelPhS_S_S_S_S_S_iE4coef+37], %rs233;
	ld.global.u8 	%rs234, [%rd13+38];
	st.shared.u8 	[_ZZ17aes256_dec_kernelPhS_S_S_S_S_S_iE4coef+38], %rs234;
	ld.global.u8 	%rs235, [%rd13+39];
	st.shared.u8 	[_ZZ17aes256_dec_kernelPhS_S_S_S_S_S_iE4coef+39], %rs235;
	ld.global.u8 	%rs236, [%rd13+40];
	st.shared.u8 	[_ZZ17aes256_dec_kernelPhS_S_S_S_S_S_iE4coef+40], %rs236;
	ld.global.u8 	%rs237, [%rd13+41];
	st.shared.u8 	[_ZZ17aes256_dec_kernelPhS_S_S_S_S_S_iE4coef+41], %rs237;
	ld.global.u8 	%rs238, [%rd13+42];
	st.shared.u8 	[_ZZ17aes256_dec_kernelPhS_S_S_S_S_S_iE4coef+42], %rs238;
	ld.global.u8 	%rs239, [%rd13+43];
	st.shared.u8 	[_ZZ17aes256_dec_kernelPhS_S_S_S_S_S_iE4coef+43], %rs239;
	ld.global.u8 	%rs240, [%rd13+44];
	st.shared.u8 	[_ZZ17aes256_dec_kernelPhS_S_S_S_S_S_iE4coef+44], %rs240;
	ld.global.u8 	%rs241, [%rd13+45];
	st.shared.u8 	[_ZZ17aes256_dec_kernelPhS_S_S_S_S_S_iE4coef+45], %rs241;
	ld.global.u8 	%rs242, [%rd13+46];
	st.shared.u8 	[_ZZ17aes256_dec_kernelPhS_S_S_S_S_S_iE4coef+46], %rs242;
	ld.global.u8 	%rs243, [%rd13+47];
	st.shared.u8 	[_ZZ17aes256_dec_kernelPhS_S_S_S_S_S_iE4coef+47], %rs243;
	ld.global.u8 	%rs244, [%rd13+48];
	st.shared.u8 	[_ZZ17aes256_dec_kernelPhS_S_S_S_S_S_iE4coef+48], %rs244;
	ld.global.u8 	%rs245, [%rd13+49];
	st.shared.u8 	[_ZZ17aes256_dec_kernelPhS_S_S_S_S_S_iE4coef+49], %rs245;
	ld.global.u8 	%rs246, [%rd13+50];
	st.shared.u8 	[_ZZ17aes256_dec_kernelPhS_S_S_S_S_S_iE4coef+50], %rs246;
	ld.global.u8 	%rs247, [%rd13+51];
	st.shared.u8 	[_ZZ17aes256_dec_kernelPhS_S_S_S_S_S_iE4coef+51], %rs247;
	ld.global.u8 	%rs248, [%rd13+52];
	st.shared.u8 	[_ZZ17aes256_dec_kernelPhS_S_S_S_S_S_iE4coef+52], %rs248;
	ld.global.u8 	%rs249, [%rd13+53];
	st.shared.u8 	[_ZZ17aes256_dec_kernelPhS_S_S_S_S_S_iE4coef+53], %rs249;
	ld.global.u8 	%rs250, [%rd13+54];
	st.shared.u8 	[_ZZ17aes256_dec_kernelPhS_S_S_S_S_S_iE4coef+54], %rs250;
	ld.global.u8 	%rs251, [%rd13+55];
	st.shared.u8 	[_ZZ17aes256_dec_kernelPhS_S_S_S_S_S_iE4coef+55], %rs251;
	ld.global.u8 	%rs252, [%rd13+56];
	st.shared.u8 	[_ZZ17aes256_dec_kernelPhS_S_S_S_S_S_iE4coef+56], %rs252;
	ld.global.u8 	%rs253, [%rd13+57];
	st.shared.u8 	[_ZZ17aes256_dec_kernelPhS_S_S_S_S_S_iE4coef+57], %rs253;
	ld.global.u8 	%rs254, [%rd13+58];
	st.shared.u8 	[_ZZ17aes256_dec_kernelPhS_S_S_S_S_S_iE4coef+58], %rs254;
	ld.global.u8 	%rs255, [%rd13+59];
	st.shared.u8 	[_ZZ17aes256_dec_kernelPhS_S_S_S_S_S_iE4coef+59], %rs255;
	ld.global.u8 	%rs256, [%rd13+60];
	st.shared.u8 	[_ZZ17aes256_dec_kernelPhS_S_S_S_S_S_iE4coef+60], %rs256;
	ld.global.u8 	%rs257, [%rd13+61];
	st.shared.u8 	[_ZZ17aes256_dec_kernelPhS_S_S_S_S_S_iE4coef+61], %rs257;
	ld.global.u8 	%rs258, [%rd13+62];
	st.shared.u8 	[_ZZ17aes256_dec_kernelPhS_S_S_S_S_S_iE4coef+62], %rs258;
	ld.global.u8 	%rs259, [%rd13+63];
	st.shared.u8 	[_ZZ17aes256_dec_kernelPhS_S_S_S_S_S_iE4coef+63], %rs259;
	ld.global.u8 	%rs260, [%rd13+64];
	st.shared.u8 	[_ZZ17aes256_dec_kernelPhS_S_S_S_S_S_iE4coef+64], %rs260;
	ld.global.u8 	%rs261, [%rd13+65];
	st.shared.u8 	[_ZZ17aes256_dec_kernelPhS_S_S_S_S_S_iE4coef+65], %rs261;
	ld.global.u8 	%rs262, [%rd13+66];
	st.shared.u8 	[_ZZ17aes256_dec_kernelPhS_S_S_S_S_S_iE4coef+66], %rs262;
	ld.global.u8 	%rs263, [%rd13+67];
	st.shared.u8 	[_ZZ17aes256_dec_kernelPhS_S_S_S_S_S_iE4coef+67], %rs263;
	ld.global.u8 	%rs264, [%rd13+68];
	st.shared.u8 	[_ZZ17aes256_dec_kernelPhS_S_S_S_S_S_iE4coef+68], %rs264;
	ld.global.u8 	%rs265, [%rd13+69];
	st.shared.u8 	[_ZZ17aes256_dec_kernelPhS_S_S_S_S_S_iE4coef+69], %rs265;
	ld.global.u8 	%rs266, [%rd13+70];
	st.shared.u8 	[_ZZ17aes256_dec_kernelPhS_S_S_S_S_S_iE4coef+70], %rs266;
	ld.global.u8 	%rs267, [%rd13+71];
	st.shared.u8 	[_ZZ17aes256_dec_kernelPhS_S_S_S_S_S_iE4coef+71], %rs267;
	ld.global.u8 	%rs268, [%rd13+72];
	st.shared.u8 	[_ZZ17aes256_dec_kernelPhS_S_S_S_S_S_iE4coef+72], %rs268;
	ld.global.u8 	%rs269, [%rd13+73];
	st.shared.u8 	[_ZZ17aes256_dec_kernelPhS_S_S_S_S_S_iE4coef+73], %rs269;
	ld.global.u8 	%rs270, [%rd13+74];
	st.shared.u8 	[_ZZ17aes256_dec_kernelPhS_S_S_S_S_S_iE4coef+74], %rs270;
	ld.global.u8 	%rs271, [%rd13+75];
	st.shared.u8 	[_ZZ17aes256_dec_kernelPhS_S_S_S_S_S_iE4coef+75], %rs271;
	ld.global.u8 	%rs272, [%rd13+76];
	st.shared.u8 	[_ZZ17aes256_dec_kernelPhS_S_S_S_S_S_iE4coef+76], %rs272;
	ld.global.u8 	%rs273, [%rd13+77];
	st.shared.u8 	[_ZZ17aes256_dec_kernelPhS_S_S_S_S_S_iE4coef+77], %rs273;
	ld.global.u8 	%rs274, [%rd13+78];
	st.shared.u8 	[_ZZ17aes256_dec_kernelPhS_S_S_S_S_S_iE4coef+78], %rs274;
	ld.global.u8 	%rs275, [%rd13+79];
	st.shared.u8 	[_ZZ17aes256_dec_kernelPhS_S_S_S_S_S_iE4coef+79], %rs275;
	ld.global.u8 	%rs276, [%rd13+80];
	st.shared.u8 	[_ZZ17aes256_dec_kernelPhS_S_S_S_S_S_iE4coef+80], %rs276;
	ld.global.u8 	%rs277, [%rd13+81];
	st.shared.u8 	[_ZZ17aes256_dec_kernelPhS_S_S_S_S_S_iE4coef+81], %rs277;
	ld.global.u8 	%rs278, [%rd13+82];
	st.shared.u8 	[_ZZ17aes256_dec_kernelPhS_S_S_S_S_S_iE4coef+82], %rs278;
	ld.global.u8 	%rs279, [%rd13+83];
	st.shared.u8 	[_ZZ17aes256_dec_kernelPhS_S_S_S_S_S_iE4coef+83], %rs279;
	ld.global.u8 	%rs280, [%rd13+84];
	st.shared.u8 	[_ZZ17aes256_dec_kernelPhS_S_S_S_S_S_iE4coef+84], %rs280;
	ld.global.u8 	%rs281, [%rd13+85];
	st.shared.u8 	[_ZZ17aes256_dec_kernelPhS_S_S_S_S_S_iE4coef+85], %rs281;
	ld.global.u8 	%rs282, [%rd13+86];
	st.shared.u8 	[_ZZ17aes256_dec_kernelPhS_S_S_S_S_S_iE4coef+86], %rs282;
	ld.global.u8 	%rs283, [%rd13+87];
	st.shared.u8 	[_ZZ17aes256_dec_kernelPhS_S_S_S_S_S_iE4coef+87], %rs283;
	ld.global.u8 	%rs284, [%rd13+88];
	st.shared.u8 	[_ZZ17aes256_dec_kernelPhS_S_S_S_S_S_iE4coef+88], %rs284;
	ld.global.u8 	%rs285, [%rd13+89];
	st.shared.u8 	[_ZZ17aes256_dec_kernelPhS_S_S_S_S_S_iE4coef+89], %rs285;
	ld.global.u8 	%rs286, [%rd13+90];
	st.shared.u8 	[_ZZ17aes256_dec_kernelPhS_S_S_S_S_S_iE4coef+90], %rs286;
	ld.global.u8 	%rs287, [%rd13+91];
	st.shared.u8 	[_ZZ17aes256_dec_kernelPhS_S_S_S_S_S_iE4coef+91], %rs287;
	ld.global.u8 	%rs288, [%rd13+92];
	st.shared.u8 	[_ZZ17aes256_dec_kernelPhS_S_S_S_S_S_iE4coef+92], %rs288;
	ld.global.u8 	%rs289, [%rd13+93];
	st.shared.u8 	[_ZZ17aes256_dec_kernelPhS_S_S_S_S_S_iE4coef+93], %rs289;
	ld.global.u8 	%rs290, [%rd13+94];
	st.shared.u8 	[_ZZ17aes256_dec_kernelPhS_S_S_S_S_S_iE4coef+94], %rs290;
	ld.global.u8 	%rs291, [%rd13+95];
	st.shared.u8 	[_ZZ17aes256_dec_kernelPhS_S_S_S_S_S_iE4coef+95], %rs291;
	ld.global.u8 	%rs292, [%rd13+96];
	st.shared.u8 	[_ZZ17aes256_dec_kernelPhS_S_S_S_S_S_iE4coef+96], %rs292;
	ld.global.u8 	%rs293, [%rd13+97];
	st.shared.u8 	[_ZZ17aes256_dec_kernelPhS_S_S_S_S_S_iE4coef+97], %rs293;
	ld.global.u8 	%rs294, [%rd13+98];
	st.shared.u8 	[_ZZ17aes256_dec_kernelPhS_S_S_S_S_S_iE4coef+98], %rs294;
	ld.global.u8 	%rs295, [%rd13+99];
	st.shared.u8 	[_ZZ17aes256_dec_kernelPhS_S_S_S_S_S_iE4coef+99], %rs295;
	ld.global.u8 	%rs296, [%rd13+100];
	st.shared.u8 	[_ZZ17aes256_dec_kernelPhS_S_S_S_S_S_iE4coef+100], %rs296;
	ld.global.u8 	%rs297, [%rd13+101];
	st.shared.u8 	[_ZZ17aes256_dec_kernelPhS_S_S_S_S_S_iE4coef+101], %rs297;
	ld.global.u8 	%rs298, [%rd13+102];
	st.shared.u8 	[_ZZ17aes256_dec_kernelPhS_S_S_S_S_S_iE4coef+102], %rs298;
	ld.global.u8 	%rs299, [%rd13+103];
	st.shared.u8 	[_ZZ17aes256_dec_kernelPhS_S_S_S_S_S_iE4coef+103], %rs299;
	ld.global.u8 	%rs300, [%rd13+104];
	st.shared.u8 	[_ZZ17aes256_dec_kernelPhS_S_S_S_S_S_iE4coef+104], %rs300;
	ld.global.u8 	%rs301, [%rd13+105];
	st.shared.u8 	[_ZZ17aes256_dec_kernelPhS_S_S_S_S_S_iE4coef+105], %rs301;
	ld.global.u8 	%rs302, [%rd13+106];
	st.shared.u8 	[_ZZ17aes256_dec_kernelPhS_S_S_S_S_S_iE4coef+106], %rs302;
	ld.global.u8 	%rs303, [%rd13+107];
	st.shared.u8 	[_ZZ17aes256_dec_kernelPhS_S_S_S_S_S_iE4coef+107], %rs303;
	ld.global.u8 	%rs304, [%rd13+108];
	st.shared.u8 	[_ZZ17aes256_dec_kernelPhS_S_S_S_S_S_iE4coef+108], %rs304;
	ld.global.u8 	%rs305, [%rd13+109];
	st.shared.u8 	[_ZZ17aes256_dec_kernelPhS_S_S_S_S_S_iE4coef+109], %rs305;
	ld.global.u8 	%rs306, [%rd13+110];
	st.shared.u8 	[_ZZ17aes256_dec_kernelPhS_S_S_S_S_S_iE4coef+110], %rs306;
	ld.global.u8 	%rs307, [%rd13+111];
	st.shared.u8 	[_ZZ17aes256_dec_kernelPhS_S_S_S_S_S_iE4coef+111], %rs307;
	ld.global.u8 	%rs308, [%rd13+112];
	st.shared.u8 	[_ZZ17aes256_dec_kernelPhS_S_S_S_S_S_iE4coef+112], %rs308;
	ld.global.u8 	%rs309, [%rd13+113];
	st.shared.u8 	[_ZZ17aes256_dec_kernelPhS_S_S_S_S_S_iE4coef+113], %rs309;
	ld.global.u8 	%rs310, [%rd13+114];
	st.shared.u8 	[_ZZ17aes256_dec_kernelPhS_S_S_S_S_S_iE4coef+114], %rs310;
	ld.global.u8 	%rs311, [%rd13+115];
	st.shared.u8 	[_ZZ17aes256_dec_kernelPhS_S_S_S_S_S_iE4coef+115], %rs311;
	ld.global.u8 	%rs312, [%rd13+116];
	st.shared.u8 	[_ZZ17aes256_dec_kernelPhS_S_S_S_S_S_iE4coef+116], %rs312;
	ld.global.u8 	%rs313, [%rd13+117];
	st.shared.u8 	[_ZZ17aes256_dec_kernelPhS_S_S_S_S_S_iE4coef+117], %rs313;
	ld.global.u8 	%rs314, [%rd13+118];
	st.shared.u8 	[_ZZ17aes256_dec_kernelPhS_S_S_S_S_S_iE4coef+118], %rs314;
	ld.global.u8 	%rs315, [%rd13+119];
	st.shared.u8 	[_ZZ17aes256_dec_kernelPhS_S_S_S_S_S_iE4coef+119], %rs315;
	ld.global.u8 	%rs316, [%rd13+120];
	st.shared.u8 	[_ZZ17aes256_dec_kernelPhS_S_S_S_S_S_iE4coef+120], %rs316;
	ld.global.u8 	%rs317, [%rd13+121];
	st.shared.u8 	[_ZZ17aes256_dec_kernelPhS_S_S_S_S_S_iE4coef+121], %rs317;
	ld.global.u8 	%rs318, [%rd13+122];
	st.shared.u8 	[_ZZ17aes256_dec_kernelPhS_S_S_S_S_S_iE4coef+122], %rs318;
	ld.global.u8 	%rs319, [%rd13+123];
	st.shared.u8 	[_ZZ17aes256_dec_kernelPhS_S_S_S_S_S_iE4coef+123], %rs319;
	ld.global.u8 	%rs320, [%rd13+124];
	st.shared.u8 	[_ZZ17aes256_dec_kernelPhS_S_S_S_S_S_iE4coef+124], %rs320;
	ld.global.u8 	%rs321, [%rd13+125];
	st.shared.u8 	[_ZZ17aes256_dec_kernelPhS_S_S_S_S_S_iE4coef+125], %rs321;
	ld.global.u8 	%rs322, [%rd13+126];
	st.shared.u8 	[_ZZ17aes256_dec_kernelPhS_S_S_S_S_S_iE4coef+126], %rs322;
	ld.global.u8 	%rs323, [%rd13+127];
	st.shared.u8 	[_ZZ17aes256_dec_kernelPhS_S_S_S_S_S_iE4coef+127], %rs323;
	ld.global.u8 	%rs324, [%rd13+128];
	st.shared.u8 	[_ZZ17aes256_dec_kernelPhS_S_S_S_S_S_iE4coef+128], %rs324;
	ld.global.u8 	%rs325, [%rd13+129];
	st.shared.u8 	[_ZZ17aes256_dec_kernelPhS_S_S_S_S_S_iE4coef+129], %rs325;
	ld.global.u8 	%rs326, [%rd13+130];
	st.shared.u8 	[_ZZ17aes256_dec_kernelPhS_S_S_S_S_S_iE4coef+130], %rs326;
	ld.global.u8 	%rs327, [%rd13+131];
	st.shared.u8 	[_ZZ17aes256_dec_kernelPhS_S_S_S_S_S_iE4coef+131], %rs327;
	ld.global.u8 	%rs328, [%rd13+132];
	st.shared.u8 	[_ZZ17aes256_dec_kernelPhS_S_S_S_S_S_iE4coef+132], %rs328;
	ld.global.u8 	%rs329, [%rd13+133];
	st.shared.u8 	[_ZZ17aes256_dec_kernelPhS_S_S_S_S_S_iE4coef+133], %rs329;
	ld.global.u8 	%rs330, [%rd13+134];
	st.shared.u8 	[_ZZ17aes256_dec_kernelPhS_S_S_S_S_S_iE4coef+134], %rs330;
	ld.global.u8 	%rs331, [%rd13+135];
	st.shared.u8 	[_ZZ17aes256_dec_kernelPhS_S_S_S_S_S_iE4coef+135], %rs331;
	ld.global.u8 	%rs332, [%rd13+136];
	st.shared.u8 	[_ZZ17aes256_dec_kernelPhS_S_S_S_S_S_iE4coef+136], %rs332;
	ld.global.u8 	%rs333, [%rd13+137];
	st.shared.u8 	[_ZZ17aes256_dec_kernelPhS_S_S_S_S_S_iE4coef+137], %rs333;
	ld.global.u8 	%rs334, [%rd13+138];
	st.shared.u8 	[_ZZ17aes256_dec_kernelPhS_S_S_S_S_S_iE4coef+138], %rs334;
	ld.global.u8 	%rs335, [%rd13+139];
	st.shared.u8 	[_ZZ17aes256_dec_kernelPhS_S_S_S_S_S_iE4coef+139], %rs335;
	ld.global.u8 	%rs336, [%rd13+140];
	st.shared.u8 	[_ZZ17aes256_dec_kernelPhS_S_S_S_S_S_iE4coef+140], %rs336;
	ld.global.u8 	%rs337, [%rd13+141];
	st.shared.u8 	[_ZZ17aes256_dec_kernelPhS_S_S_S_S_S_iE4coef+141], %rs337;
	ld.global.u8 	%rs338, [%rd13+142];
	st.shared.u8 	[_ZZ17aes256_dec_kernelPhS_S_S_S_S_S_iE4coef+142], %rs338;
	ld.global.u8 	%rs339, [%rd13+143];
	st.shared.u8 	[_ZZ17aes256_dec_kernelPhS_S_S_S_S_S_iE4coef+143], %rs339;
	ld.global.u8 	%rs340, [%rd13+144];
	st.shared.u8 	[_ZZ17aes256_dec_kernelPhS_S_S_S_S_S_iE4coef+144], %rs340;
	ld.global.u8 	%rs341, [%rd13+145];
	st.shared.u8 	[_ZZ17aes256_dec_kernelPhS_S_S_S_S_S_iE4coef+145], %rs341;
	ld.global.u8 	%rs342, [%rd13+146];
	st.shared.u8 	[_ZZ17aes256_dec_kernelPhS_S_S_S_S_S_iE4coef+146], %rs342;
	ld.global.u8 	%rs343, [%rd13+147];
	st.shared.u8 	[_ZZ17aes256_dec_kernelPhS_S_S_S_S_S_iE4coef+147], %rs343;
	ld.global.u8 	%rs344, [%rd13+148];
	st.shared.u8 	[_ZZ17aes256_dec_kernelPhS_S_S_S_S_S_iE4coef+148], %rs344;
	ld.global.u8 	%rs345, [%rd13+149];
	st.shared.u8 	[_ZZ17aes256_dec_kernelPhS_S_S_S_S_S_iE4coef+149], %rs345;
	ld.global.u8 	%rs346, [%rd13+150];
	st.shared.u8 	[_ZZ17aes256_dec_kernelPhS_S_S_S_S_S_iE4coef+150], %rs346;
	ld.global.u8 	%rs347, [%rd13+151];
	st.shared.u8 	[_ZZ17aes256_dec_kernelPhS_S_S_S_S_S_iE4coef+151], %rs347;
	ld.global.u8 	%rs348, [%rd13+152];
	st.shared.u8 	[_ZZ17aes256_dec_kernelPhS_S_S_S_S_S_iE4coef+152], %rs348;
	ld.global.u8 	%rs349, [%rd13+153];
	st.shared.u8 	[_ZZ17aes256_dec_kernelPhS_S_S_S_S_S_iE4coef+153], %rs349;
	ld.global.u8 	%rs350, [%rd13+154];
	st.shared.u8 	[_ZZ17aes256_dec_kernelPhS_S_S_S_S_S_iE4coef+154], %rs350;
	ld.global.u8 	%rs351, [%rd13+155];
	st.shared.u8 	[_ZZ17aes256_dec_kernelPhS_S_S_S_S_S_iE4coef+155], %rs351;
	ld.global.u8 	%rs352, [%rd13+156];
	st.shared.u8 	[_ZZ17aes256_dec_kernelPhS_S_S_S_S_S_iE4coef+156], %rs352;
	ld.global.u8 	%rs353, [%rd13+157];
	st.shared.u8 	[_ZZ17aes256_dec_kernelPhS_S_S_S_S_S_iE4coef+157], %rs353;
	ld.global.u8 	%rs354, [%rd13+158];
	st.shared.u8 	[_ZZ17aes256_dec_kernelPhS_S_S_S_S_S_iE4coef+158], %rs354;
	ld.global.u8 	%rs355, [%rd13+159];
	st.shared.u8 	[_ZZ17aes256_dec_kernelPhS_S_S_S_S_S_iE4coef+159], %rs355;
	ld.global.u8 	%rs356, [%rd13+160];
	st.shared.u8 	[_ZZ17aes256_dec_kernelPhS_S_S_S_S_S_iE4coef+160], %rs356;
	ld.global.u8 	%rs357, [%rd13+161];
	st.shared.u8 	[_ZZ17aes256_dec_kernelPhS_S_S_S_S_S_iE4coef+161], %rs357;
	ld.global.u8 	%rs358, [%rd13+162];
	st.shared.u8 	[_ZZ17aes256_dec_kernelPhS_S_S_S_S_S_iE4coef+162], %rs358;
	ld.global.u8 	%rs359, [%rd13+163];
	st.shared.u8 	[_ZZ17aes256_dec_kernelPhS_S_S_S_S_S_iE4coef+163], %rs359;
	ld.global.u8 	%rs360, [%rd13+164];
	st.shared.u8 	[_ZZ17aes256_dec_kernelPhS_S_S_S_S_S_iE4coef+164], %rs360;
	ld.global.u8 	%rs361, [%rd13+165];
	st.shared.u8 	[_ZZ17aes256_dec_kernelPhS_S_S_S_S_S_iE4coef+165], %rs361;
	ld.global.u8 	%rs362, [%rd13+166];
	st.shared.u8 	[_ZZ17aes256_dec_kernelPhS_S_S_S_S_S_iE4coef+166], %rs362;
	ld.global.u8 	%rs363, [%rd13+167];
	st.shared.u8 	[_ZZ17aes256_dec_kernelPhS_S_S_S_S_S_iE4coef+167], %rs363;
	ld.global.u8 	%rs364, [%rd13+168];
	st.shared.u8 	[_ZZ17aes256_dec_kernelPhS_S_S_S_S_S_iE4coef+168], %rs364;
	ld.global.u8 	%rs365, [%rd13+169];
	st.shared.u8 	[_ZZ17aes256_dec_kernelPhS_S_S_S_S_S_iE4coef+169], %rs365;
	ld.global.u8 	%rs366, [%rd13+170];
	st.shared.u8 	[_ZZ17aes256_dec_kernelPhS_S_S_S_S_S_iE4coef+170], %rs366;
	ld.global.u8 	%rs367, [%rd13+171];
	st.shared.u8 	[_ZZ17aes256_dec_kernelPhS_S_S_S_S_S_iE4coef+171], %rs367;
	ld.global.u8 	%rs368, [%rd13+172];
	st.shared.u8 	[_ZZ17aes256_dec_kernelPhS_S_S_S_S_S_iE4coef+172], %rs368;
	ld.global.u8 	%rs369, [%rd13+173];
	st.shared.u8 	[_ZZ17aes256_dec_kernelPhS_S_S_S_S_S_iE4coef+173], %rs369;
	ld.global.u8 	%rs370, [%rd13+174];
	st.shared.u8 	[_ZZ17aes256_dec_kernelPhS_S_S_S_S_S_iE4coef+174], %rs370;
	ld.global.u8 	%rs371, [%rd13+175];
	st.shared.u8 	[_ZZ17aes256_dec_kernelPhS_S_S_S_S_S_iE4coef+175], %rs371;
	ld.global.u8 	%rs372, [%rd13+176];
	st.shared.u8 	[_ZZ17aes256_dec_kernelPhS_S_S_S_S_S_iE4coef+176], %rs372;
	ld.global.u8 	%rs373, [%rd13+177];
	st.shared.u8 	[_ZZ17aes256_dec_kernelPhS_S_S_S_S_S_iE4coef+177], %rs373;
	ld.global.u8 	%rs374, [%rd13+178];
	st.shared.u8 	[_ZZ17aes256_dec_kernelPhS_S_S_S_S_S_iE4coef+178], %rs374;
	ld.global.u8 	%rs375, [%rd13+179];
	st.shared.u8 	[_ZZ17aes256_dec_kernelPhS_S_S_S_S_S_iE4coef+179], %rs375;
	ld.global.u8 	%rs376, [%rd13+180];
	st.shared.u8 	[_ZZ17aes256_dec_kernelPhS_S_S_S_S_S_iE4coef+180], %rs376;
	ld.global.u8 	%rs377, [%rd13+181];
	st.shared.u8 	[_ZZ17aes256_dec_kernelPhS_S_S_S_S_S_iE4coef+181], %rs377;
	ld.global.u8 	%rs378, [%rd13+182];
	st.shared.u8 	[_ZZ17aes256_dec_kernelPhS_S_S_S_S_S_iE4coef+182], %rs378;
	ld.global.u8 	%rs379, [%rd13+183];
	st.shared.u8 	[_ZZ17aes256_dec_kernelPhS_S_S_S_S_S_iE4coef+183], %rs379;
	ld.global.u8 	%rs380, [%rd13+184];
	st.shared.u8 	[_ZZ17aes256_dec_kernelPhS_S_S_S_S_S_iE4coef+184], %rs380;
	ld.global.u8 	%rs381, [%rd13+185];
	st.shared.u8 	[_ZZ17aes256_dec_kernelPhS_S_S_S_S_S_iE4coef+185], %rs381;
	ld.global.u8 	%rs382, [%rd13+186];
	st.shared.u8 	[_ZZ17aes256_dec_kernelPhS_S_S_S_S_S_iE4coef+186], %rs382;
	ld.global.u8 	%rs383, [%rd13+187];
	st.shared.u8 	[_ZZ17aes256_dec_kernelPhS_S_S_S_S_S_iE4coef+187], %rs383;
	ld.global.u8 	%rs384, [%rd13+188];
	st.shared.u8 	[_ZZ17aes256_dec_kernelPhS_S_S_S_S_S_iE4coef+188], %rs384;
	ld.global.u8 	%rs385, [%rd13+189];
	st.shared.u8 	[_ZZ17aes256_dec_kernelPhS_S_S_S_S_S_iE4coef+189], %rs385;
	ld.global.u8 	%rs386, [%rd13+190];
	st.shared.u8 	[_ZZ17aes256_dec_kernelPhS_S_S_S_S_S_iE4coef+190], %rs386;
	ld.global.u8 	%rs387, [%rd13+191];
	st.shared.u8 	[_ZZ17aes256_dec_kernelPhS_S_S_S_S_S_iE4coef+191], %rs387;
	ld.global.u8 	%rs388, [%rd13+192];
	st.shared.u8 	[_ZZ17aes256_dec_kernelPhS_S_S_S_S_S_iE4coef+192], %rs388;
	ld.global.u8 	%rs389, [%rd13+193];
	st.shared.u8 	[_ZZ17aes256_dec_kernelPhS_S_S_S_S_S_iE4coef+193], %rs389;
	ld.global.u8 	%rs390, [%rd13+194];
	st.shared.u8 	[_ZZ17aes256_dec_kernelPhS_S_S_S_S_S_iE4coef+194], %rs390;
	ld.global.u8 	%rs391, [%rd13+195];
	st.shared.u8 	[_ZZ17aes256_dec_kernelPhS_S_S_S_S_S_iE4coef+195], %rs391;
	ld.global.u8 	%rs392, [%rd13+196];
	st.shared.u8 	[_ZZ17aes256_dec_kernelPhS_S_S_S_S_S_iE4coef+196], %rs392;
	ld.global.u8 	%rs393, [%rd13+197];
	st.shared.u8 	[_ZZ17aes256_dec_kernelPhS_S_S_S_S_S_iE4coef+197], %rs393;
	ld.global.u8 	%rs394, [%rd13+198];
	st.shared.u8 	[_ZZ17aes256_dec_kernelPhS_S_S_S_S_S_iE4coef+198], %rs394;
	ld.global.u8 	%rs395, [%rd13+199];
	st.shared.u8 	[_ZZ17aes256_dec_kernelPhS_S_S_S_S_S_iE4coef+199], %rs395;
	ld.global.u8 	%rs396, [%rd13+200];
	st.shared.u8 	[_ZZ17aes256_dec_kernelPhS_S_S_S_S_S_iE4coef+200], %rs396;
	ld.global.u8 	%rs397, [%rd13+201];
	st.shared.u8 	[_ZZ17aes256_dec_kernelPhS_S_S_S_S_S_iE4coef+201], %rs397;
	ld.global.u8 	%rs398, [%rd13+202];
	st.shared.u8 	[_ZZ17aes256_dec_kernelPhS_S_S_S_S_S_iE4coef+202], %rs398;
	ld.global.u8 	%rs399, [%rd13+203];
	st.shared.u8 	[_ZZ17aes256_dec_kernelPhS_S_S_S_S_S_iE4coef+203], %rs399;
	ld.global.u8 	%rs400, [%rd13+204];
	st.shared.u8 	[_ZZ17aes256_dec_kernelPhS_S_S_S_S_S_iE4coef+204], %rs400;
	ld.global.u8 	%rs401, [%rd13+205];
	st.shared.u8 	[_ZZ17aes256_dec_kernelPhS_S_S_S_S_S_iE4coef+205], %rs401;
	ld.global.u8 	%rs402, [%rd13+206];
	st.shared.u8 	[_ZZ17aes256_dec_kernelPhS_S_S_S_S_S_iE4coef+206], %rs402;
	ld.global.u8 	%rs403, [%rd13+207];
	st.shared.u8 	[_ZZ17aes256_dec_kernelPhS_S_S_S_S_S_iE4coef+207], %rs403;
	ld.global.u8 	%rs404, [%rd13+208];
	st.shared.u8 	[_ZZ17aes256_dec_kernelPhS_S_S_S_S_S_iE4coef+208], %rs404;
	ld.global.u8 	%rs405, [%rd13+209];
	st.shared.u8 	[_ZZ17aes256_dec_kernelPhS_S_S_S_S_S_iE4coef+209], %rs405;
	ld.global.u8 	%rs406, [%rd13+210];
	st.shared.u8 	[_ZZ17aes256_dec_kernelPhS_S_S_S_S_S_iE4coef+210], %rs406;
	ld.global.u8 	%rs407, [%rd13+211];
	st.shared.u8 	[_ZZ17aes256_dec_kernelPhS_S_S_S_S_S_iE4coef+211], %rs407;
	ld.global.u8 	%rs408, [%rd13+212];
	st.shared.u8 	[_ZZ17aes256_dec_kernelPhS_S_S_S_S_S_iE4coef+212], %rs408;
	ld.global.u8 	%rs409, [%rd13+213];
	st.shared.u8 	[_ZZ17aes256_dec_kernelPhS_S_S_S_S_S_iE4coef+213], %rs409;
	ld.global.u8 	%rs410, [%rd13+214];
	st.shared.u8 	[_ZZ17aes256_dec_kernelPhS_S_S_S_S_S_iE4coef+214], %rs410;
	ld.global.u8 	%rs411, [%rd13+215];
	st.shared.u8 	[_ZZ17aes256_dec_kernelPhS_S_S_S_S_S_iE4coef+215], %rs411;
	ld.global.u8 	%rs412, [%rd13+216];
	st.shared.u8 	[_ZZ17aes256_dec_kernelPhS_S_S_S_S_S_iE4coef+216], %rs412;
	ld.global.u8 	%rs413, [%rd13+217];
	st.shared.u8 	[_ZZ17aes256_dec_kernelPhS_S_S_S_S_S_iE4coef+217], %rs413;
	ld.global.u8 	%rs414, [%rd13+218];
	st.shared.u8 	[_ZZ17aes256_dec_kernelPhS_S_S_S_S_S_iE4coef+218], %rs414;
	ld.global.u8 	%rs415, [%rd13+219];
	st.shared.u8 	[_ZZ17aes256_dec_kernelPhS_S_S_S_S_S_iE4coef+219], %rs415;
	ld.global.u8 	%rs416, [%rd13+220];
	st.shared.u8 	[_ZZ17aes256_dec_kernelPhS_S_S_S_S_S_iE4coef+220], %rs416;
	ld.global.u8 	%rs417, [%rd13+221];
	st.shared.u8 	[_ZZ17aes256_dec_kernelPhS_S_S_S_S_S_iE4coef+221], %rs417;
	ld.global.u8 	%rs418, [%rd13+222];
	st.shared.u8 	[_ZZ17aes256_dec_kernelPhS_S_S_S_S_S_iE4coef+222], %rs418;
	ld.global.u8 	%rs419, [%rd13+223];
	st.shared.u8 	[_ZZ17aes256_dec_kernelPhS_S_S_S_S_S_iE4coef+223], %rs419;
	ld.global.u8 	%rs420, [%rd13+224];
	st.shared.u8 	[_ZZ17aes256_dec_kernelPhS_S_S_S_S_S_iE4coef+224], %rs420;
	ld.global.u8 	%rs421, [%rd13+225];
	st.shared.u8 	[_ZZ17aes256_dec_kernelPhS_S_S_S_S_S_iE4coef+225], %rs421;
	ld.global.u8 	%rs422, [%rd13+226];
	st.shared.u8 	[_ZZ17aes256_dec_kernelPhS_S_S_S_S_S_iE4coef+226], %rs422;
	ld.global.u8 	%rs423, [%rd13+227];
	st.shared.u8 	[_ZZ17aes256_dec_kernelPhS_S_S_S_S_S_iE4coef+227], %rs423;
	ld.global.u8 	%rs424, [%rd13+228];
	st.shared.u8 	[_ZZ17aes256_dec_kernelPhS_S_S_S_S_S_iE4coef+228], %rs424;
	ld.global.u8 	%rs425, [%rd13+229];
	st.shared.u8 	[_ZZ17aes256_dec_kernelPhS_S_S_S_S_S_iE4coef+229], %rs425;
	ld.global.u8 	%rs426, [%rd13+230];
	st.shared.u8 	[_ZZ17aes256_dec_kernelPhS_S_S_S_S_S_iE4coef+230], %rs426;
	ld.global.u8 	%rs427, [%rd13+231];
	st.shared.u8 	[_ZZ17aes256_dec_kernelPhS_S_S_S_S_S_iE4coef+231], %rs427;
	ld.global.u8 	%rs428, [%rd13+232];
	st.shared.u8 	[_ZZ17aes256_dec_kernelPhS_S_S_S_S_S_iE4coef+232], %rs428;
	ld.global.u8 	%rs429, [%rd13+233];
	st.shared.u8 	[_ZZ17aes256_dec_kernelPhS_S_S_S_S_S_iE4coef+233], %rs429;
	ld.global.u8 	%rs430, [%rd13+234];
	st.shared.u8 	[_ZZ17aes256_dec_kernelPhS_S_S_S_S_S_iE4coef+234], %rs430;
	ld.global.u8 	%rs431, [%rd13+235];
	st.shared.u8 	[_ZZ17aes256_dec_kernelPhS_S_S_S_S_S_iE4coef+235], %rs431;
	ld.global.u8 	%rs432, [%rd13+236];
	st.shared.u8 	[_ZZ17aes256_dec_kernelPhS_S_S_S_S_S_iE4coef+236], %rs432;
	ld.global.u8 	%rs433, [%rd13+237];
	st.shared.u8 	[_ZZ17aes256_dec_kernelPhS_S_S_S_S_S_iE4coef+237], %rs433;
	ld.global.u8 	%rs434, [%rd13+238];
	st.shared.u8 	[_ZZ17aes256_dec_kernelPhS_S_S_S_S_S_iE4coef+238], %rs434;
	ld.global.u8 	%rs435, [%rd13+239];
	st.shared.u8 	[_ZZ17aes256_dec_kernelPhS_S_S_S_S_S_iE4coef+239], %rs435;
	ld.global.u8 	%rs436, [%rd13+240];
	st.shared.u8 	[_ZZ17aes256_dec_kernelPhS_S_S_S_S_S_iE4coef+240], %rs436;
	ld.global.u8 	%rs437, [%rd13+241];
	st.shared.u8 	[_ZZ17aes256_dec_kernelPhS_S_S_S_S_S_iE4coef+241], %rs437;
	ld.global.u8 	%rs438, [%rd13+242];
	st.shared.u8 	[_ZZ17aes256_dec_kernelPhS_S_S_S_S_S_iE4coef+242], %rs438;
	ld.global.u8 	%rs439, [%rd13+243];
	st.shared.u8 	[_ZZ17aes256_dec_kernelPhS_S_S_S_S_S_iE4coef+243], %rs439;
	ld.global.u8 	%rs440, [%rd13+244];
	st.shared.u8 	[_ZZ17aes256_dec_kernelPhS_S_S_S_S_S_iE4coef+244], %rs440;
	ld.global.u8 	%rs441, [%rd13+245];
	st.shared.u8 	[_ZZ17aes256_dec_kernelPhS_S_S_S_S_S_iE4coef+245], %rs441;
	ld.global.u8 	%rs442, [%rd13+246];
	st.shared.u8 	[_ZZ17aes256_dec_kernelPhS_S_S_S_S_S_iE4coef+246], %rs442;
	ld.global.u8 	%rs443, [%rd13+247];
	st.shared.u8 	[_ZZ17aes256_dec_kernelPhS_S_S_S_S_S_iE4coef+247], %rs443;
	ld.global.u8 	%rs444, [%rd13+248];
	st.shared.u8 	[_ZZ17aes256_dec_kernelPhS_S_S_S_S_S_iE4coef+248], %rs444;
	ld.global.u8 	%rs445, [%rd13+249];
	st.shared.u8 	[_ZZ17aes256_dec_kernelPhS_S_S_S_S_S_iE4coef+249], %rs445;
	ld.global.u8 	%rs446, [%rd13+250];
	st.shared.u8 	[_ZZ17aes256_dec_kernelPhS_S_S_S_S_S_iE4coef+250], %rs446;
	ld.global.u8 	%rs447, [%rd13+251];
	st.shared.u8 	[_ZZ17aes256_dec_kernelPhS_S_S_S_S_S_iE4coef+251], %rs447;
	ld.global.u8 	%rs448, [%rd13+252];
	st.shared.u8 	[_ZZ17aes256_dec_kernelPhS_S_S_S_S_S_iE4coef+252], %rs448;
	ld.global.u8 	%rs449, [%rd13+253];
	st.shared.u8 	[_ZZ17aes256_dec_kernelPhS_S_S_S_S_S_iE4coef+253], %rs449;
	ld.global.u8 	%rs450, [%rd13+254];
	st.shared.u8 	[_ZZ17aes256_dec_kernelPhS_S_S_S_S_S_iE4coef+254], %rs450;
	ld.global.u8 	%rs451, [%rd13+255];
	st.shared.u8 	[_ZZ17aes256_dec_kernelPhS_S_S_S_S_S_iE4coef+255], %rs451;
	ld.global.u8 	%rs452, [%rd14];
	st.shared.u8 	[_ZZ17aes256_dec_kernelPhS_S_S_S_S_S_iE7coefinv], %rs452;
	ld.global.u8 	%rs453, [%rd14+1];
	st.shared.u8 	[_ZZ17aes256_dec_kernelPhS_S_S_S_S_S_iE7coefinv+1], %rs453;
	ld.global.u8 	%rs454, [%rd14+2];
	st.shared.u8 	[_ZZ17aes256_dec_kernelPhS_S_S_S_S_S_iE7coefinv+2], %rs454;
	ld.global.u8 	%rs455, [%rd14+3];
	st.shared.u8 	[_ZZ17aes256_dec_kernelPhS_S_S_S_S_S_iE7coefinv+3], %rs455;
	ld.global.u8 	%rs456, [%rd14+4];
	st.shared.u8 	[_ZZ17aes256_dec_kernelPhS_S_S_S_S_S_iE7coefinv+4], %rs456;
	ld.global.u8 	%rs457, [%rd14+5];
	st.shared.u8 	[_ZZ17aes256_dec_kernelPhS_S_S_S_S_S_iE7coefinv+5], %rs457;
	ld.global.u8 	%rs458, [%rd14+6];
	st.shared.u8 	[_ZZ17aes256_dec_kernelPhS_S_S_S_S_S_iE7coefinv+6], %rs458;
	ld.global.u8 	%rs459, [%rd14+7];
	st.shared.u8 	[_ZZ17aes256_dec_kernelPhS_S_S_S_S_S_iE7coefinv+7], %rs459;
	ld.global.u8 	%rs460, [%rd14+8];
	st.shared.u8 	[_ZZ17aes256_dec_kernelPhS_S_S_S_S_S_iE7coefinv+8], %rs460;
	ld.global.u8 	%rs461, [%rd14+9];
	st.shared.u8 	[_ZZ17aes256_dec_kernelPhS_S_S_S_S_S_iE7coefinv+9], %rs461;
	ld.global.u8 	%rs462, [%rd14+10];
	st.shared.u8 	[_ZZ17aes256_dec_kernelPhS_S_S_S_S_S_iE7coefinv+10], %rs462;
	ld.global.u8 	%rs463, [%rd14+11];
	st.shared.u8 	[_ZZ17aes256_dec_kernelPhS_S_S_S_S_S_iE7coefinv+11], %rs463;
	ld.global.u8 	%rs464, [%rd14+12];
	st.shared.u8 	[_ZZ17aes256_dec_kernelPhS_S_S_S_S_S_iE7coefinv+12], %rs464;
	ld.global.u8 	%rs465, [%rd14+13];
	st.shared.u8 	[_ZZ17aes256_dec_kernelPhS_S_S_S_S_S_iE7coefinv+13], %rs465;
	ld.global.u8 	%rs466, [%rd14+14];
	st.shared.u8 	[_ZZ17aes256_dec_kernelPhS_S_S_S_S_S_iE7coefinv+14], %rs466;
	ld.global.u8 	%rs467, [%rd14+15];
	st.shared.u8 	[_ZZ17aes256_dec_kernelPhS_S_S_S_S_S_iE7coefinv+15], %rs467;
	ld.global.u8 	%rs468, [%rd14+16];
	st.shared.u8 	[_ZZ17aes256_dec_kernelPhS_S_S_S_S_S_iE7coefinv+16], %rs468;
	ld.global.u8 	%rs469, [%rd14+17];
	st.shared.u8 	[_ZZ17aes256_dec_kernelPhS_S_S_S_S_S_iE7coefinv+17], %rs469;
	ld.global.u8 	%rs470, [%rd14+18];
	st.shared.u8 	[_ZZ17aes256_dec_kernelPhS_S_S_S_S_S_iE7coefinv+18], %rs470;
	ld.global.u8 	%rs471, [%rd14+19];
	st.shared.u8 	[_ZZ17aes256_dec_kernelPhS_S_S_S_S_S_iE7coefinv+19], %rs471;
	ld.global.u8 	%rs472, [%rd14+20];
	st.shared.u8 	[_ZZ17aes256_dec_kernelPhS_S_S_S_S_S_iE7coefinv+20], %rs472;
	ld.global.u8 	%rs473, [%rd14+21];
	st.shared.u8 	[_ZZ17aes256_dec_kernelPhS_S_S_S_S_S_iE7coefinv+21], %rs473;
	ld.global.u8 	%rs474, [%rd14+22];
	st.shared.u8 	[_ZZ17aes256_dec_kernelPhS_S_S_S_S_S_iE7coefinv+22], %rs474;
	ld.global.u8 	%rs475, [%rd14+23];
	st.shared.u8 	[_ZZ17aes256_dec_kernelPhS_S_S_S_S_S_iE7coefinv+23], %rs475;
	ld.global.u8 	%rs476, [%rd14+24];
	st.shared.u8 	[_ZZ17aes256_dec_kernelPhS_S_S_S_S_S_iE7coefinv+24], %rs476;
	ld.global.u8 	%rs477, [%rd14+25];
	st.shared.u8 	[_ZZ17aes256_dec_kernelPhS_S_S_S_S_S_iE7coefinv+25], %rs477;
	ld.global.u8 	%rs478, [%rd14+26];
	st.shared.u8 	[_ZZ17aes256_dec_kernelPhS_S_S_S_S_S_iE7coefinv+26], %rs478;
	ld.global.u8 	%rs479, [%rd14+27];
	st.shared.u8 	[_ZZ17aes256_dec_kernelPhS_S_S_S_S_S_iE7coefinv+27], %rs479;
	ld.global.u8 	%rs480, [%rd14+28];
	st.shared.u8 	[_ZZ17aes256_dec_kernelPhS_S_S_S_S_S_iE7coefinv+28], %rs480;
	ld.global.u8 	%rs481, [%rd14+29];
	st.shared.u8 	[_ZZ17aes256_dec_kernelPhS_S_S_S_S_S_iE7coefinv+29], %rs481;
	ld.global.u8 	%rs482, [%rd14+30];
	st.shared.u8 	[_ZZ17aes256_dec_kernelPhS_S_S_S_S_S_iE7coefinv+30], %rs482;
	ld.global.u8 	%rs483, [%rd14+31];
	st.shared.u8 	[_ZZ17aes256_dec_kernelPhS_S_S_S_S_S_iE7coefinv+31], %rs483;
	ld.global.u8 	%rs484, [%rd14+32];
	st.shared.u8 	[_ZZ17aes256_dec_kernelPhS_S_S_S_S_S_iE7coefinv+32], %rs484;
	ld.global.u8 	%rs485, [%rd14+33];
	st.shared.u8 	[_ZZ17aes256_dec_kernelPhS_S_S_S_S_S_iE7coefinv+33], %rs485;
	ld.global.u8 	%rs486, [%rd14+34];
	st.shared.u8 	[_ZZ17aes256_dec_kernelPhS_S_S_S_S_S_iE7coefinv+34], %rs486;
	ld.global.u8 	%rs487, [%rd14+35];
	st.shared.u8 	[_ZZ17aes256_dec_kernelPhS_S_S_S_S_S_iE7coefinv+35], %rs487;
	ld.global.u8 	%rs488, [%rd14+36];
	st.shared.u8 	[_ZZ17aes256_dec_kernelPhS_S_S_S_S_S_iE7coefinv+36], %rs488;
	ld.global.u8 	%rs489, [%rd14+37];
	st.shared.u8 	[_ZZ17aes256_dec_kernelPhS_S_S_S_S_S_iE7coefinv+37], %rs489;
	ld.global.u8 	%rs490, [%rd14+38];
	st.shared.u8 	[_ZZ17aes256_dec_kernelPhS_S_S_S_S_S_iE7coefinv+38], %rs490;
	ld.global.u8 	%rs491, [%rd14+39];
	st.shared.u8 	[_ZZ17aes256_dec_kernelPhS_S_S_S_S_S_iE7coefinv+39], %rs491;
	ld.global.u8 	%rs492, [%rd14+40];
	st.shared.u8 	[_ZZ17aes256_dec_kernelPhS_S_S_S_S_S_iE7coefinv+40], %rs492;
	ld.global.u8 	%rs493, [%rd14+41];
	st.shared.u8 	[_ZZ17aes256_dec_kernelPhS_S_S_S_S_S_iE7coefinv+41], %rs493;
	ld.global.u8 	%rs494, [%rd14+42];
	st.shared.u8 	[_ZZ17aes256_dec_kernelPhS_S_S_S_S_S_iE7coefinv+42], %rs494;
	ld.global.u8 	%rs495, [%rd14+43];
	st.shared.u8 	[_ZZ17aes256_dec_kernelPhS_S_S_S_S_S_iE7coefinv+43], %rs495;
	ld.global.u8 	%rs496, [%rd14+44];
	st.shared.u8 	[_ZZ17aes256_dec_kernelPhS_S_S_S_S_S_iE7coefinv+44], %rs496;
	ld.global.u8 	%rs497, [%rd14+45];
	st.shared.u8 	[_ZZ17aes256_dec_kernelPhS_S_S_S_S_S_iE7coefinv+45], %rs497;
	ld.global.u8 	%rs498, [%rd14+46];
	st.shared.u8 	[_ZZ17aes256_dec_kernelPhS_S_S_S_S_S_iE7coefinv+46], %rs498;
	ld.global.u8 	%rs499, [%rd14+47];
	st.shared.u8 	[_ZZ17aes256_dec_kernelPhS_S_S_S_S_S_iE7coefinv+47], %rs499;
	ld.global.u8 	%rs500, [%rd14+48];
	st.shared.u8 	[_ZZ17aes256_dec_kernelPhS_S_S_S_S_S_iE7coefinv+48], %rs500;
	ld.global.u8 	%rs501, [%rd14+49];
	st.shared.u8 	[_ZZ17aes256_dec_kernelPhS_S_S_S_S_S_iE7coefinv+49], %rs501;
	ld.global.u8 	%rs502, [%rd14+50];
	st.shared.u8 	[_ZZ17aes256_dec_kernelPhS_S_S_S_S_S_iE7coefinv+50], %rs502;
	ld.global.u8 	%rs503, [%rd14+51];
	st.shared.u8 	[_ZZ17aes256_dec_kernelPhS_S_S_S_S_S_iE7coefinv+51], %rs503;
	ld.global.u8 	%rs504, [%rd14+52];
	st.shared.u8 	[_ZZ17aes256_dec_kernelPhS_S_S_S_S_S_iE7coefinv+52], %rs504;
	ld.global.u8 	%rs505, [%rd14+53];
	st.shared.u8 	[_ZZ17aes256_dec_kernelPhS_S_S_S_S_S_iE7coefinv+53], %rs505;
	ld.global.u8 	%rs506, [%rd14+54];
	st.shared.u8 	[_ZZ17aes256_dec_kernelPhS_S_S_S_S_S_iE7coefinv+54], %rs506;
	ld.global.u8 	%rs507, [%rd14+55];
	st.shared.u8 	[_ZZ17aes256_dec_kernelPhS_S_S_S_S_S_iE7coefinv+55], %rs507;
	ld.global.u8 	%rs508, [%rd14+56];
	st.shared.u8 	[_ZZ17aes256_dec_kernelPhS_S_S_S_S_S_iE7coefinv+56], %rs508;
	ld.global.u8 	%rs509, [%rd14+57];
	st.shared.u8 	[_ZZ17aes256_dec_kernelPhS_S_S_S_S_S_iE7coefinv+57], %rs509;
	ld.global.u8 	%rs510, [%rd14+58];
	st.shared.u8 	[_ZZ17aes256_dec_kernelPhS_S_S_S_S_S_iE7coefinv+58], %rs510;
	ld.global.u8 	%rs511, [%rd14+59];
	st.shared.u8 	[_ZZ17aes256_dec_kernelPhS_S_S_S_S_S_iE7coefinv+59], %rs511;
	ld.global.u8 	%rs512, [%rd14+60];
	st.shared.u8 	[_ZZ17aes256_dec_kernelPhS_S_S_S_S_S_iE7coefinv+60], %rs512;
	ld.global.u8 	%rs513, [%rd14+61];
	st.shared.u8 	[_ZZ17aes256_dec_kernelPhS_S_S_S_S_S_iE7coefinv+61], %rs513;
	ld.global.u8 	%rs514, [%rd14+62];
	st.shared.u8 	[_ZZ17aes256_dec_kernelPhS_S_S_S_S_S_iE7coefinv+62], %rs514;
	ld.global.u8 	%rs515, [%rd14+63];
	st.shared.u8 	[_ZZ17aes256_dec_kernelPhS_S_S_S_S_S_iE7coefinv+63], %rs515;
	ld.global.u8 	%rs516, [%rd14+64];
	st.shared.u8 	[_ZZ17aes256_dec_kernelPhS_S_S_S_S_S_iE7coefinv+64], %rs516;
	ld.global.u8 	%rs517, [%rd14+65];
	st.shared.u8 	[_ZZ17aes256_dec_kernelPhS_S_S_S_S_S_iE7coefinv+65], %rs517;
	ld.global.u8 	%rs518, [%rd14+66];
	st.shared.u8 	[_ZZ17aes256_dec_kernelPhS_S_S_S_S_S_iE7coefinv+66], %rs518;
	ld.global.u8 	%rs519, [%rd14+67];
	st.shared.u8 	[_ZZ17aes256_dec_kernelPhS_S_S_S_S_S_iE7coefinv+67], %rs519;
	ld.global.u8 	%rs520, [%rd14+68];
	st.shared.u8 	[_ZZ17aes256_dec_kernelPhS_S_S_S_S_S_iE7coefinv+68], %rs520;
	ld.global.u8 	%rs521, [%rd14+69];
	st.shared.u8 	[_ZZ17aes256_dec_kernelPhS_S_S_S_S_S_iE7coefinv+69], %rs521;
	ld.global.u8 	%rs522, [%rd14+70];
	st.shared.u8 	[_ZZ17aes256_dec_kernelPhS_S_S_S_S_S_iE7coefinv+70], %rs522;
	ld.global.u8 	%rs523, [%rd14+71];
	st.shared.u8 	[_ZZ17aes256_dec_kernelPhS_S_S_S_S_S_iE7coefinv+71], %rs523;
	ld.global.u8 	%rs524, [%rd14+72];
	st.shared.u8 	[_ZZ17aes256_dec_kernelPhS_S_S_S_S_S_iE7coefinv+72], %rs524;
	ld.global.u8 	%rs525, [%rd14+73];
	st.shared.u8 	[_ZZ17aes256_dec_kernelPhS_S_S_S_S_S_iE7coefinv+73], %rs525;
	ld.global.u8 	%rs526, [%rd14+74];
	st.shared.u8 	[_ZZ17aes256_dec_kernelPhS_S_S_S_S_S_iE7coefinv+74], %rs526;
	ld.global.u8 	%rs527, [%rd14+75];
	st.shared.u8 	[_ZZ17aes256_dec_kernelPhS_S_S_S_S_S_iE7coefinv+75], %rs527;
	ld.global.u8 	%rs528, [%rd14+76];
	st.shared.u8 	[_ZZ17aes256_dec_kernelPhS_S_S_S_S_S_iE7coefinv+76], %rs528;
	ld.global.u8 	%rs529, [%rd14+77];
	st.shared.u8 	[_ZZ17aes256_dec_kernelPhS_S_S_S_S_S_iE7coefinv+77], %rs529;
	ld.global.u8 	%rs530, [%rd14+78];
	st.shared.u8 	[_ZZ17aes256_dec_kernelPhS_S_S_S_S_S_iE7coefinv+78], %rs530;
	ld.global.u8 	%rs531, [%rd14+79];
	st.shared.u8 	[_ZZ17aes256_dec_kernelPhS_S_S_S_S_S_iE7coefinv+79], %rs531;
	ld.global.u8 	%rs532, [%rd14+80];
	st.shared.u8 	[_ZZ17aes256_dec_kernelPhS_S_S_S_S_S_iE7coefinv+80], %rs532;
	ld.global.u8 	%rs533, [%rd14+81];
	st.shared.u8 	[_ZZ17aes256_dec_kernelPhS_S_S_S_S_S_iE7coefinv+81], %rs533;
	ld.global.u8 	%rs534, [%rd14+82];
	st.shared.u8 	[_ZZ17aes256_dec_kernelPhS_S_S_S_S_S_iE7coefinv+82], %rs534;
	ld.global.u8 	%rs535, [%rd14+83];
	st.shared.u8 	[_ZZ17aes256_dec_kernelPhS_S_S_S_S_S_iE7coefinv+83], %rs535;
	ld.global.u8 	%rs536, [%rd14+84];
	st.shared.u8 	[_ZZ17aes256_dec_kernelPhS_S_S_S_S_S_iE7coefinv+84], %rs536;
	ld.global.u8 	%rs537, [%rd14+85];
	st.shared.u8 	[_ZZ17aes256_dec_kernelPhS_S_S_S_S_S_iE7coefinv+85], %rs537;
	ld.global.u8 	%rs538, [%rd14+86];
	st.shared.u8 	[_ZZ17aes256_dec_kernelPhS_S_S_S_S_S_iE7coefinv+86], %rs538;
	ld.global.u8 	%rs539, [%rd14+87];
	st.shared.u8 	[_ZZ17aes256_dec_kernelPhS_S_S_S_S_S_iE7coefinv+87], %rs539;
	ld.global.u8 	%rs540, [%rd14+88];
	st.shared.u8 	[_ZZ17aes256_dec_kernelPhS_S_S_S_S_S_iE7coefinv+88], %rs540;
	ld.global.u8 	%rs541, [%rd14+89];
	st.shared.u8 	[_ZZ17aes256_dec_kernelPhS_S_S_S_S_S_iE7coefinv+89], %rs541;
	ld.global.u8 	%rs542, [%rd14+90];
	st.shared.u8 	[_ZZ17aes256_dec_kernelPhS_S_S_S_S_S_iE7coefinv+90], %rs542;
	ld.global.u8 	%rs543, [%rd14+91];
	st.shared.u8 	[_ZZ17aes256_dec_kernelPhS_S_S_S_S_S_iE7coefinv+91], %rs543;
	ld.global.u8 	%rs544, [%rd14+92];
	st.shared.u8 	[_ZZ17aes256_dec_kernelPhS_S_S_S_S_S_iE7coefinv+92], %rs544;
	ld.global.u8 	%rs545, [%rd14+93];
	st.shared.u8 	[_ZZ17aes256_dec_kernelPhS_S_S_S_S_S_iE7coefinv+93], %rs545;
	ld.global.u8 	%rs546, [%rd14+94];
	st.shared.u8 	[_ZZ17aes256_dec_kernelPhS_S_S_S_S_S_iE7coefinv+94], %rs546;
	ld.global.u8 	%rs547, [%rd14+95];
	st.shared.u8 	[_ZZ17aes256_dec_kernelPhS_S_S_S_S_S_iE7coefinv+95], %rs547;
	ld.global.u8 	%rs548, [%rd14+96];
	st.shared.u8 	[_ZZ17aes256_dec_kernelPhS_S_S_S_S_S_iE7coefinv+96], %rs548;
	ld.global.u8 	%rs549, [%rd14+97];
	st.shared.u8 	[_ZZ17aes256_dec_kernelPhS_S_S_S_S_S_iE7coefinv+97], %rs549;
	ld.global.u8 	%rs550, [%rd14+98];
	st.shared.u8 	[_ZZ17aes256_dec_kernelPhS_S_S_S_S_S_iE7coefinv+98], %rs550;
	ld.global.u8 	%rs551, [%rd14+99];
	st.shared.u8 	[_ZZ17aes256_dec_kernelPhS_S_S_S_S_S_iE7coefinv+99], %rs551;
	ld.global.u8 	%rs552, [%rd14+100];
	st.shared.u8 	[_ZZ17aes256_dec_kernelPhS_S_S_S_S_S_iE7coefinv+100], %rs552;
	ld.global.u8 	%rs553, [%rd14+101];
	st.shared.u8 	[_ZZ17aes256_dec_kernelPhS_S_S_S_S_S_iE7coefinv+101], %rs553;
	ld.global.u8 	%rs554, [%rd14+102];
	st.shared.u8 	[_ZZ17aes256_dec_kernelPhS_S_S_S_S_S_iE7coefinv+102], %rs554;
	ld.global.u8 	%rs555, [%rd14+103];
	st.shared.u8 	[_ZZ17aes256_dec_kernelPhS_S_S_S_S_S_iE7coefinv+103], %rs555;
	ld.global.u8 	%rs556, [%rd14+104];
	st.shared.u8 	[_ZZ17aes256_dec_kernelPhS_S_S_S_S_S_iE7coefinv+104], %rs556;
	ld.global.u8 	%rs557, [%rd14+105];
	st.shared.u8 	[_ZZ17aes256_dec_kernelPhS_S_S_S_S_S_iE7coefinv+105], %rs557;
	ld.global.u8 	%rs558, [%rd14+106];
	st.shared.u8 	[_ZZ17aes256_dec_kernelPhS_S_S_S_S_S_iE7coefinv+106], %rs558;
	ld.global.u8 	%rs559, [%rd14+107];
	st.shared.u8 	[_ZZ17aes256_dec_kernelPhS_S_S_S_S_S_iE7coefinv+107], %rs559;
	ld.global.u8 	%rs560, [%rd14+108];
	st.shared.u8 	[_ZZ17aes256_dec_kernelPhS_S_S_S_S_S_iE7coefinv+108], %rs560;
	ld.global.u8 	%rs561, [%rd14+109];
	st.shared.u8 	[_ZZ17aes256_dec_kernelPhS_S_S_S_S_S_iE7coefinv+109], %rs561;
	ld.global.u8 	%rs562, [%rd14+110];
	st.shared.u8 	[_ZZ17aes256_dec_kernelPhS_S_S_S_S_S_iE7coefinv+110], %rs562;
	ld.global.u8 	%rs563, [%rd14+111];
	st.shared.u8 	[_ZZ17aes256_dec_kernelPhS_S_S_S_S_S_iE7coefinv+111], %rs563;
	ld.global.u8 	%rs564, [%rd14+112];
	st.shared.u8 	[_ZZ17aes256_dec_kernelPhS_S_S_S_S_S_iE7coefinv+112], %rs564;
	ld.global.u8 	%rs565, [%rd14+113];
	st.shared.u8 	[_ZZ17aes256_dec_kernelPhS_S_S_S_S_S_iE7coefinv+113], %rs565;
	ld.global.u8 	%rs566, [%rd14+114];
	st.shared.u8 	[_ZZ17aes256_dec_kernelPhS_S_S_S_S_S_iE7coefinv+114], %rs566;
	ld.global.u8 	%rs567, [%rd14+115];
	st.shared.u8 	[_ZZ17aes256_dec_kernelPhS_S_S_S_S_S_iE7coefinv+115], %rs567;
	ld.global.u8 	%rs568, [%rd14+116];
	st.shared.u8 	[_ZZ17aes256_dec_kernelPhS_S_S_S_S_S_iE7coefinv+116], %rs568;
	ld.global.u8 	%rs569, [%rd14+117];
	st.shared.u8 	[_ZZ17aes256_dec_kernelPhS_S_S_S_S_S_iE7coefinv+117], %rs569;
	ld.global.u8 	%rs570, [%rd14+118];
	st.shared.u8 	[_ZZ17aes256_dec_kernelPhS_S_S_S_S_S_iE7coefinv+118], %rs570;
	ld.global.u8 	%rs571, [%rd14+119];
	st.shared.u8 	[_ZZ17aes256_dec_kernelPhS_S_S_S_S_S_iE7coefinv+119], %rs571;
	ld.global.u8 	%rs572, [%rd14+120];
	st.shared.u8 	[_ZZ17aes256_dec_kernelPhS_S_S_S_S_S_iE7coefinv+120], %rs572;
	ld.global.u8 	%rs573, [%rd14+121];
	st.shared.u8 	[_ZZ17aes256_dec_kernelPhS_S_S_S_S_S_iE7coefinv+121], %rs573;
	ld.global.u8 	%rs574, [%rd14+122];
	st.shared.u8 	[_ZZ17aes256_dec_kernelPhS_S_S_S_S_S_iE7coefinv+122], %rs574;
	ld.global.u8 	%rs575, [%rd14+123];
	st.shared.u8 	[_ZZ17aes256_dec_kernelPhS_S_S_S_S_S_iE7coefinv+123], %rs575;
	ld.global.u8 	%rs576, [%rd14+124];
	st.shared.u8 	[_ZZ17aes256_dec_kernelPhS_S_S_S_S_S_iE7coefinv+124], %rs576;
	ld.global.u8 	%rs577, [%rd14+125];
	st.shared.u8 	[_ZZ17aes256_dec_kernelPhS_S_S_S_S_S_iE7coefinv+125], %rs577;
	ld.global.u8 	%rs578, [%rd14+126];
	st.shared.u8 	[_ZZ17aes256_dec_kernelPhS_S_S_S_S_S_iE7coefinv+126], %rs578;
	ld.global.u8 	%rs579, [%rd14+127];
	st.shared.u8 	[_ZZ17aes256_dec_kernelPhS_S_S_S_S_S_iE7coefinv+127], %rs579;
	ld.global.u8 	%rs580, [%rd14+128];
	st.shared.u8 	[_ZZ17aes256_dec_kernelPhS_S_S_S_S_S_iE7coefinv+128], %rs580;
	ld.global.u8 	%rs581, [%rd14+129];
	st.shared.u8 	[_ZZ17aes256_dec_kernelPhS_S_S_S_S_S_iE7coefinv+129], %rs581;
	ld.global.u8 	%rs582, [%rd14+130];
	st.shared.u8 	[_ZZ17aes256_dec_kernelPhS_S_S_S_S_S_iE7coefinv+130], %rs582;
	ld.global.u8 	%rs583, [%rd14+131];
	st.shared.u8 	[_ZZ17aes256_dec_kernelPhS_S_S_S_S_S_iE7coefinv+131], %rs583;
	ld.global.u8 	%rs584, [%rd14+132];
	st.shared.u8 	[_ZZ17aes256_dec_kernelPhS_S_S_S_S_S_iE7coefinv+132], %rs584;
	ld.global.u8 	%rs585, [%rd14+133];
	st.shared.u8 	[_ZZ17aes256_dec_kernelPhS_S_S_S_S_S_iE7coefinv+133], %rs585;
	ld.global.u8 	%rs586, [%rd14+134];
	st.shared.u8 	[_ZZ17aes256_dec_kernelPhS_S_S_S_S_S_iE7coefinv+134], %rs586;
	ld.global.u8 	%rs587, [%rd14+135];
	st.shared.u8 	[_ZZ17aes256_dec_kernelPhS_S_S_S_S_S_iE7coefinv+135], %rs587;
	ld.global.u8 	%rs588, [%rd14+136];
	st.shared.u8 	[_ZZ17aes256_dec_kernelPhS_S_S_S_S_S_iE7coefinv+136], %rs588;
	ld.global.u8 	%rs589, [%rd14+137];
	st.shared.u8 	[_ZZ17aes256_dec_kernelPhS_S_S_S_S_S_iE7coefinv+137], %rs589;
	ld.global.u8 	%rs590, [%rd14+138];
	st.shared.u8 	[_ZZ17aes256_dec_kernelPhS_S_S_S_S_S_iE7coefinv+138], %rs590;
	ld.global.u8 	%rs591, [%rd14+139];
	st.shared.u8 	[_ZZ17aes256_dec_kernelPhS_S_S_S_S_S_iE7coefinv+139], %rs591;
	ld.global.u8 	%rs592, [%rd14+140];
	st.shared.u8 	[_ZZ17aes256_dec_kernelPhS_S_S_S_S_S_iE7coefinv+140], %rs592;
	ld.global.u8 	%rs593, [%rd14+141];
	st.shared.u8 	[_ZZ17aes256_dec_kernelPhS_S_S_S_S_S_iE7coefinv+141], %rs593;
	ld.global.u8 	%rs594, [%rd14+142];
	st.shared.u8 	[_ZZ17aes256_dec_kernelPhS_S_S_S_S_S_iE7coefinv+142], %rs594;
	ld.global.u8 	%rs595, [%rd14+143];
	st.shared.u8 	[_ZZ17aes256_dec_kernelPhS_S_S_S_S_S_iE7coefinv+143], %rs595;
	ld.global.u8 	%rs596, [%rd14+144];
	st.shared.u8 	[_ZZ17aes256_dec_kernelPhS_S_S_S_S_S_iE7coefinv+144], %rs596;
	ld.global.u8 	%rs597, [%rd14+145];
	st.shared.u8 	[_ZZ17aes256_dec_kernelPhS_S_S_S_S_S_iE7coefinv+145], %rs597;
	ld.global.u8 	%rs598, [%rd14+146];
	st.shared.u8 	[_ZZ17aes256_dec_kernelPhS_S_S_S_S_S_iE7coefinv+146], %rs598;
	ld.global.u8 	%rs599, [%rd14+147];
	st.shared.u8 	[_ZZ17aes256_dec_kernelPhS_S_S_S_S_S_iE7coefinv+147], %rs599;
	ld.global.u8 	%rs600, [%rd14+148];
	st.shared.u8 	[_ZZ17aes256_dec_kernelPhS_S_S_S_S_S_iE7coefinv+148], %rs600;
	ld.global.u8 	%rs601, [%rd14+149];
	st.shared.u8 	[_ZZ17aes256_dec_kernelPhS_S_S_S_S_S_iE7coefinv+149], %rs601;
	ld.global.u8 	%rs602, [%rd14+150];
	st.shared.u8 	[_ZZ17aes256_dec_kernelPhS_S_S_S_S_S_iE7coefinv+150], %rs602;
	ld.global.u8 	%rs603, [%rd14+151];
	st.shared.u8 	[_ZZ17aes256_dec_kernelPhS_S_S_S_S_S_iE7coefinv+151], %rs603;
	ld.global.u8 	%rs604, [%rd14+152];
	st.shared.u8 	[_ZZ17aes256_dec_kernelPhS_S_S_S_S_S_iE7coefinv+152], %rs604;
	ld.global.u8 	%rs605, [%rd14+153];
	st.shared.u8 	[_ZZ17aes256_dec_kernelPhS_S_S_S_S_S_iE7coefinv+153], %rs605;
	ld.global.u8 	%rs606, [%rd14+154];
	st.shared.u8 	[_ZZ17aes256_dec_kernelPhS_S_S_S_S_S_iE7coefinv+154], %rs606;
	ld.global.u8 	%rs607, [%rd14+155];
	st.shared.u8 	[_ZZ17aes256_dec_kernelPhS_S_S_S_S_S_iE7coefinv+155], %rs607;
	ld.global.u8 	%rs608, [%rd14+156];
	st.shared.u8 	[_ZZ17aes256_dec_kernelPhS_S_S_S_S_S_iE7coefinv+156], %rs608;
	ld.global.u8 	%rs609, [%rd14+157];
	st.shared.u8 	[_ZZ17aes256_dec_kernelPhS_S_S_S_S_S_iE7coefinv+157], %rs609;
	ld.global.u8 	%rs610, [%rd14+158];
	st.shared.u8 	[_ZZ17aes256_dec_kernelPhS_S_S_S_S_S_iE7coefinv+158], %rs610;
	ld.global.u8 	%rs611, [%rd14+159];
	st.shared.u8 	[_ZZ17aes256_dec_kernelPhS_S_S_S_S_S_iE7coefinv+159], %rs611;
	ld.global.u8 	%rs612, [%rd14+160];
	st.shared.u8 	[_ZZ17aes256_dec_kernelPhS_S_S_S_S_S_iE7coefinv+160], %rs612;
	ld.global.u8 	%rs613, [%rd14+161];
	st.shared.u8 	[_ZZ17aes256_dec_kernelPhS_S_S_S_S_S_iE7coefinv+161], %rs613;
	ld.global.u8 	%rs614, [%rd14+162];
	st.shared.u8 	[_ZZ17aes256_dec_kernelPhS_S_S_S_S_S_iE7coefinv+162], %rs614;
	ld.global.u8 	%rs615, [%rd14+163];
	st.shared.u8 	[_ZZ17aes256_dec_kernelPhS_S_S_S_S_S_iE7coefinv+163], %rs615;
	ld.global.u8 	%rs616, [%rd14+164];
	st.shared.u8 	[_ZZ17aes256_dec_kernelPhS_S_S_S_S_S_iE7coefinv+164], %rs616;
	ld.global.u8 	%rs617, [%rd14+165];
	st.shared.u8 	[_ZZ17aes256_dec_kernelPhS_S_S_S_S_S_iE7coefinv+165], %rs617;
	ld.global.u8 	%rs618, [%rd14+166];
	st.shared.u8 	[_ZZ17aes256_dec_kernelPhS_S_S_S_S_S_iE7coefinv+166], %rs618;
	ld.global.u8 	%rs619, [%rd14+167];
	st.shared.u8 	[_ZZ17aes256_dec_kernelPhS_S_S_S_S_S_iE7coefinv+167], %rs619;
	ld.global.u8 	%rs620, [%rd14+168];
	st.shared.u8 	[_ZZ17aes256_dec_kernelPhS_S_S_S_S_S_iE7coefinv+168], %rs620;
	ld.global.u8 	%rs621, [%rd14+169];
	st.shared.u8 	[_ZZ17aes256_dec_kernelPhS_S_S_S_S_S_iE7coefinv+169], %rs621;
	ld.global.u8 	%rs622, [%rd14+170];
	st.shared.u8 	[_ZZ17aes256_dec_kernelPhS_S_S_S_S_S_iE7coefinv+170], %rs622;
	ld.global.u8 	%rs623, [%rd14+171];
	st.shared.u8 	[_ZZ17aes256_dec_kernelPhS_S_S_S_S_S_iE7coefinv+171], %rs623;
	ld.global.u8 	%rs624, [%rd14+172];
	st.shared.u8 	[_ZZ17aes256_dec_kernelPhS_S_S_S_S_S_iE7coefinv+172], %rs624;
	ld.global.u8 	%rs625, [%rd14+173];
	st.shared.u8 	[_ZZ17aes256_dec_kernelPhS_S_S_S_S_S_iE7coefinv+173], %rs625;
	ld.global.u8 	%rs626, [%rd14+174];
	st.shared.u8 	[_ZZ17aes256_dec_kernelPhS_S_S_S_S_S_iE7coefinv+174], %rs626;
	ld.global.u8 	%rs627, [%rd14+175];
	st.shared.u8 	[_ZZ17aes256_dec_kernelPhS_S_S_S_S_S_iE7coefinv+175], %rs627;
	ld.global.u8 	%rs628, [%rd14+176];
	st.shared.u8 	[_ZZ17aes256_dec_kernelPhS_S_S_S_S_S_iE7coefinv+176], %rs628;
	ld.global.u8 	%rs629, [%rd14+177];
	st.shared.u8 	[_ZZ17aes256_dec_kernelPhS_S_S_S_S_S_iE7coefinv+177], %rs629;
	ld.global.u8 	%rs630, [%rd14+178];
	st.shared.u8 	[_ZZ17aes256_dec_kernelPhS_S_S_S_S_S_iE7coefinv+178], %rs630;
	ld.global.u8 	%rs631, [%rd14+179];
	st.shared.u8 	[_ZZ17aes256_dec_kernelPhS_S_S_S_S_S_iE7coefinv+179], %rs631;
	ld.global.u8 	%rs632, [%rd14+180];
	st.shared.u8 	[_ZZ17aes256_dec_kernelPhS_S_S_S_S_S_iE7coefinv+180], %rs632;
	ld.global.u8 	%rs633, [%rd14+181];
	st.shared.u8 	[_ZZ17aes256_dec_kernelPhS_S_S_S_S_S_iE7coefinv+181], %rs633;
	ld.global.u8 	%rs634, [%rd14+182];
	st.shared.u8 	[_ZZ17aes256_dec_kernelPhS_S_S_S_S_S_iE7coefinv+182], %rs634;
	ld.global.u8 	%rs635, [%rd14+183];
	st.shared.u8 	[_ZZ17aes256_dec_kernelPhS_S_S_S_S_S_iE7coefinv+183], %rs635;
	ld.global.u8 	%rs636, [%rd14+184];
	st.shared.u8 	[_ZZ17aes256_dec_kernelPhS_S_S_S_S_S_iE7coefinv+184], %rs636;
	ld.global.u8 	%rs637, [%rd14+185];
	st.shared.u8 	[_ZZ17aes256_dec_kernelPhS_S_S_S_S_S_iE7coefinv+185], %rs637;
	ld.global.u8 	%rs638, [%rd14+186];
	st.shared.u8 	[_ZZ17aes256_dec_kernelPhS_S_S_S_S_S_iE7coefinv+186], %rs638;
	ld.global.u8 	%rs639, [%rd14+187];
	st.shared.u8 	[_ZZ17aes256_dec_kernelPhS_S_S_S_S_S_iE7coefinv+187], %rs639;
	ld.global.u8 	%rs640, [%rd14+188];
	st.shared.u8 	[_ZZ17aes256_dec_kernelPhS_S_S_S_S_S_iE7coefinv+188], %rs640;
	ld.global.u8 	%rs641, [%rd14+189];
	st.shared.u8 	[_ZZ17aes256_dec_kernelPhS_S_S_S_S_S_iE7coefinv+189], %rs641;
	ld.global.u8 	%rs642, [%rd14+190];
	st.shared.u8 	[_ZZ17aes256_dec_kernelPhS_S_S_S_S_S_iE7coefinv+190], %rs642;
	ld.global.u8 	%rs643, [%rd14+191];
	st.shared.u8 	[_ZZ17aes256_dec_kernelPhS_S_S_S_S_S_iE7coefinv+191], %rs643;
	ld.global.u8 	%rs644, [%rd14+192];
	st.shared.u8 	[_ZZ17aes256_dec_kernelPhS_S_S_S_S_S_iE7coefinv+192], %rs644;
	ld.global.u8 	%rs645, [%rd14+193];
	st.shared.u8 	[_ZZ17aes256_dec_kernelPhS_S_S_S_S_S_iE7coefinv+193], %rs645;
	ld.global.u8 	%rs646, [%rd14+194];
	st.shared.u8 	[_ZZ17aes256_dec_kernelPhS_S_S_S_S_S_iE7coefinv+194], %rs646;
	ld.global.u8 	%rs647, [%rd14+195];
	st.shared.u8 	[_ZZ17aes256_dec_kernelPhS_S_S_S_S_S_iE7coefinv+195], %rs647;
	ld.global.u8 	%rs648, [%rd14+196];
	st.shared.u8 	[_ZZ17aes256_dec_kernelPhS_S_S_S_S_S_iE7coefinv+196], %rs648;
	ld.global.u8 	%rs649, [%rd14+197];
	st.shared.u8 	[_ZZ17aes256_dec_kernelPhS_S_S_S_S_S_iE7coefinv+197], %rs649;
	ld.global.u8 	%rs650, [%rd14+198];
	st.shared.u8 	[_ZZ17aes256_dec_kernelPhS_S_S_S_S_S_iE7coefinv+198], %rs650;
	ld.global.u8 	%rs651, [%rd14+199];
	st.shared.u8 	[_ZZ17aes256_dec_kernelPhS_S_S_S_S_S_iE7coefinv+199], %rs651;
	ld.global.u8 	%rs652, [%rd14+200];
	st.shared.u8 	[_ZZ17aes256_dec_kernelPhS_S_S_S_S_S_iE7coefinv+200], %rs652;
	ld.global.u8 	%rs653, [%rd14+201];
	st.shared.u8 	[_ZZ17aes256_dec_kernelPhS_S_S_S_S_S_iE7coefinv+201], %rs653;
	ld.global.u8 	%rs654, [%rd14+202];
	st.shared.u8 	[_ZZ17aes256_dec_kernelPhS_S_S_S_S_S_iE7coefinv+202], %rs654;
	ld.global.u8 	%rs655, [%rd14+203];
	st.shared.u8 	[_ZZ17aes256_dec_kernelPhS_S_S_S_S_S_iE7coefinv+203], %rs655;
	ld.global.u8 	%rs656, [%rd14+204];
	st.shared.u8 	[_ZZ17aes256_dec_kernelPhS_S_S_S_S_S_iE7coefinv+204], %rs656;
	ld.global.u8 	%rs657, [%rd14+205];
	st.shared.u8 	[_ZZ17aes256_dec_kernelPhS_S_S_S_S_S_iE7coefinv+205], %rs657;
	ld.global.u8 	%rs658, [%rd14+206];
	st.shared.u8 	[_ZZ17aes256_dec_kernelPhS_S_S_S_S_S_iE7coefinv+206], %rs658;
	ld.global.u8 	%rs659, [%rd14+207];
	st.shared.u8 	[_ZZ17aes256_dec_kernelPhS_S_S_S_S_S_iE7coefinv+207], %rs659;
	ld.global.u8 	%rs660, [%rd14+208];
	st.shared.u8 	[_ZZ17aes256_dec_kernelPhS_S_S_S_S_S_iE7coefinv+208], %rs660;
	ld.global.u8 	%rs661, [%rd14+209];
	st.shared.u8 	[_ZZ17aes256_dec_kernelPhS_S_S_S_S_S_iE7coefinv+209], %rs661;
	ld.global.u8 	%rs662, [%rd14+210];
	st.shared.u8 	[_ZZ17aes256_dec_kernelPhS_S_S_S_S_S_iE7coefinv+210], %rs662;
	ld.global.u8 	%rs663, [%rd14+211];
	st.shared.u8 	[_ZZ17aes256_dec_kernelPhS_S_S_S_S_S_iE7coefinv+211], %rs663;
	ld.global.u8 	%rs664, [%rd14+212];
	st.shared.u8 	[_ZZ17aes256_dec_kernelPhS_S_S_S_S_S_iE7coefinv+212], %rs664;
	ld.global.u8 	%rs665, [%rd14+213];
	st.shared.u8 	[_ZZ17aes256_dec_kernelPhS_S_S_S_S_S_iE7coefinv+213], %rs665;
	ld.global.u8 	%rs666, [%rd14+214];
	st.shared.u8 	[_ZZ17aes256_dec_kernelPhS_S_S_S_S_S_iE7coefinv+214], %rs666;
	ld.global.u8 	%rs667, [%rd14+215];
	st.shared.u8 	[_ZZ17aes256_dec_kernelPhS_S_S_S_S_S_iE7coefinv+215], %rs667;
	ld.global.u8 	%rs668, [%rd14+216];
	st.shared.u8 	[_ZZ17aes256_dec_kernelPhS_S_S_S_S_S_iE7coefinv+216], %rs668;
	ld.global.u8 	%rs669, [%rd14+217];
	st.shared.u8 	[_ZZ17aes256_dec_kernelPhS_S_S_S_S_S_iE7coefinv+217], %rs669;
	ld.global.u8 	%rs670, [%rd14+218];
	st.shared.u8 	[_ZZ17aes256_dec_kernelPhS_S_S_S_S_S_iE7coefinv+218], %rs670;
	ld.global.u8 	%rs671, [%rd14+219];
	st.shared.u8 	[_ZZ17aes256_dec_kernelPhS_S_S_S_S_S_iE7coefinv+219], %rs671;
	ld.global.u8 	%rs672, [%rd14+220];
	st.shared.u8 	[_ZZ17aes256_dec_kernelPhS_S_S_S_S_S_iE7coefinv+220], %rs672;
	ld.global.u8 	%rs673, [%rd14+221];
	st.shared.u8 	[_ZZ17aes256_dec_kernelPhS_S_S_S_S_S_iE7coefinv+221], %rs673;
	ld.global.u8 	%rs674, [%rd14+222];
	st.shared.u8 	[_ZZ17aes256_dec_kernelPhS_S_S_S_S_S_iE7coefinv+222], %rs674;
	ld.global.u8 	%rs675, [%rd14+223];
	st.shared.u8 	[_ZZ17aes256_dec_kernelPhS_S_S_S_S_S_iE7coefinv+223], %rs675;
	ld.global.u8 	%rs676, [%rd14+224];
	st.shared.u8 	[_ZZ17aes256_dec_kernelPhS_S_S_S_S_S_iE7coefinv+224], %rs676;
	ld.global.u8 	%rs677, [%rd14+225];
	st.shared.u8 	[_ZZ17aes256_dec_kernelPhS_S_S_S_S_S_iE7coefinv+225], %rs677;
	ld.global.u8 	%rs678, [%rd14+226];
	st.shared.u8 	[_ZZ17aes256_dec_kernelPhS_S_S_S_S_S_iE7coefinv+226], %rs678;
	ld.global.u8 	%rs679, [%rd14+227];
	st.shared.u8 	[_ZZ17aes256_dec_kernelPhS_S_S_S_S_S_iE7coefinv+227], %rs679;
	ld.global.u8 	%rs680, [%rd14+228];
	st.shared.u8 	[_ZZ17aes256_dec_kernelPhS_S_S_S_S_S_iE7coefinv+228], %rs680;
	ld.global.u8 	%rs681, [%rd14+229];
	st.shared.u8 	[_ZZ17aes256_dec_kernelPhS_S_S_S_S_S_iE7coefinv+229], %rs681;
	ld.global.u8 	%rs682, [%rd14+230];
	st.shared.u8 	[_ZZ17aes256_dec_kernelPhS_S_S_S_S_S_iE7coefinv+230], %rs682;
	ld.global.u8 	%rs683, [%rd14+231];
	st.shared.u8 	[_ZZ17aes256_dec_kernelPhS_S_S_S_S_S_iE7coefinv+231], %rs683;
	ld.global.u8 	%rs684, [%rd14+232];
	st.shared.u8 	[_ZZ17aes256_dec_kernelPhS_S_S_S_S_S_iE7coefinv+232], %rs684;
	ld.global.u8 	%rs685, [%rd14+233];
	st.shared.u8 	[_ZZ17aes256_dec_kernelPhS_S_S_S_S_S_iE7coefinv+233], %rs685;
	ld.global.u8 	%rs686, [%rd14+234];
	st.shared.u8 	[_ZZ17aes256_dec_kernelPhS_S_S_S_S_S_iE7coefinv+234], %rs686;
	ld.global.u8 	%rs687, [%rd14+235];
	st.shared.u8 	[_ZZ17aes256_dec_kernelPhS_S_S_S_S_S_iE7coefinv+235], %rs687;
	ld.global.u8 	%rs688, [%rd14+236];
	st.shared.u8 	[_ZZ17aes256_dec_kernelPhS_S_S_S_S_S_iE7coefinv+236], %rs688;
	ld.global.u8 	%rs689, [%rd14+237];
	st.shared.u8 	[_ZZ17aes256_dec_kernelPhS_S_S_S_S_S_iE7coefinv+237], %rs689;
	ld.global.u8 	%rs690, [%rd14+238];
	st.shared.u8 	[_ZZ17aes256_dec_kernelPhS_S_S_S_S_S_iE7coefinv+238], %rs690;
	ld.global.u8 	%rs691, [%rd14+239];
	st.shared.u8 	[_ZZ17aes256_dec_kernelPhS_S_S_S_S_S_iE7coefinv+239], %rs691;
	ld.global.u8 	%rs692, [%rd14+240];
	st.shared.u8 	[_ZZ17aes256_dec_kernelPhS_S_S_S_S_S_iE7coefinv+240], %rs692;
	ld.global.u8 	%rs693, [%rd14+241];
	st.shared.u8 	[_ZZ17aes256_dec_kernelPhS_S_S_S_S_S_iE7coefinv+241], %rs693;
	ld.global.u8 	%rs694, [%rd14+242];
	st.shared.u8 	[_ZZ17aes256_dec_kernelPhS_S_S_S_S_S_iE7coefinv+242], %rs694;
	ld.global.u8 	%rs695, [%rd14+243];
	st.shared.u8 	[_ZZ17aes256_dec_kernelPhS_S_S_S_S_S_iE7coefinv+243], %rs695;
	ld.global.u8 	%rs696, [%rd14+244];
	st.shared.u8 	[_ZZ17aes256_dec_kernelPhS_S_S_S_S_S_iE7coefinv+244], %rs696;
	ld.global.u8 	%rs697, [%rd14+245];
	st.shared.u8 	[_ZZ17aes256_dec_kernelPhS_S_S_S_S_S_iE7coefinv+245], %rs697;
	ld.global.u8 	%rs698, [%rd14+246];
	st.shared.u8 	[_ZZ17aes256_dec_kernelPhS_S_S_S_S_S_iE7coefinv+246], %rs698;
	ld.global.u8 	%rs699, [%rd14+247];
	st.shared.u8 	[_ZZ17aes256_dec_kernelPhS_S_S_S_S_S_iE7coefinv+247], %rs699;
	ld.global.u8 	%rs700, [%rd14+248];
	st.shared.u8 	[_ZZ17aes256_dec_kernelPhS_S_S_S_S_S_iE7coefinv+248], %rs700;
	ld.global.u8 	%rs701, [%rd14+249];
	st.shared.u8 	[_ZZ17aes256_dec_kernelPhS_S_S_S_S_S_iE7coefinv+249], %rs701;
	ld.global.u8 	%rs702, [%rd14+250];
	st.shared.u8 	[_ZZ17aes256_dec_kernelPhS_S_S_S_S_S_iE7coefinv+250], %rs702;
	ld.global.u8 	%rs703, [%rd14+251];
	st.shared.u8 	[_ZZ17aes256_dec_kernelPhS_S_S_S_S_S_iE7coefinv+251], %rs703;
	ld.global.u8 	%rs704, [%rd14+252];
	st.shared.u8 	[_ZZ17aes256_dec_kernelPhS_S_S_S_S_S_iE7coefinv+252], %rs704;
	ld.global.u8 	%rs705, [%rd14+253];
	st.shared.u8 	[_ZZ17aes256_dec_kernelPhS_S_S_S_S_S_iE7coefinv+253], %rs705;
	ld.global.u8 	%rs706, [%rd14+254];
	st.shared.u8 	[_ZZ17aes256_dec_kernelPhS_S_S_S_S_S_iE7coefinv+254], %rs706;
	ld.global.u8 	%rs707, [%rd14+255];
	st.shared.u8 	[_ZZ17aes256_dec_kernelPhS_S_S_S_S_S_iE7coefinv+255], %rs707;
	shl.b32 	%r22, %r2, 9;
	mad.lo.s32 	%r23, %r1, 24576, %r22;
	mad.lo.s32 	%r3, %r20, 192, %r23;
	mov.b32 	%r718, 0;
$L__BB1_1:
	add.s32 	%r24, %r3, %r718;
	cvt.s64.s32 	%rd17, %r24;
	add.s64 	%rd18, %rd1, %rd17;
	cvt.u64.u32 	%rd19, %r718;
	add.s64 	%rd20, %rd43, %rd19;
	ld.global.u8 	%r25, [%rd18+15];
	ld.global.u8 	%r26, [%rd18+14];
	prmt.b32 	%r27, %r26, %r25, 0x3340U;
	ld.global.u8 	%r28, [%rd18+13];
	ld.global.u8 	%r29, [%rd18+12];
	prmt.b32 	%r30, %r29, %r28, 0x3340U;
	prmt.b32 	%r31, %r30, %r27, 0x5410U;
	ld.global.u8 	%r32, [%rd18+11];
	ld.global.u8 	%r33, [%rd18+10];
	prmt.b32 	%r34, %r33, %r32, 0x3340U;
	ld.global.u8 	%r35, [%rd18+9];
	ld.global.u8 	%r36, [%rd18+8];
	prmt.b32 	%r37, %r36, %r35, 0x3340U;
	prmt.b32 	%r38, %r37, %r34, 0x5410U;
	ld.global.u8 	%r39, [%rd18+7];
	ld.global.u8 	%r40, [%rd18+6];
	prmt.b32 	%r41, %r40, %r39, 0x3340U;
	ld.global.u8 	%r42, [%rd18+5];
	ld.global.u8 	%r43, [%rd18+4];
	prmt.b32 	%r44, %r43, %r42, 0x3340U;
	prmt.b32 	%r45, %r44, %r41, 0x5410U;
	ld.global.u8 	%r46, [%rd18+3];
	ld.global.u8 	%r47, [%rd18+2];
	prmt.b32 	%r48, %r47, %r46, 0x3340U;
	ld.global.u8 	%r49, [%rd18+1];
	ld.global.u8 	%r50, [%rd18];
	prmt.b32 	%r51, %r50, %r49, 0x3340U;
	prmt.b32 	%r52, %r51, %r48, 0x5410U;
	st.local.v4.b32 	[%rd20], {%r52, %r45, %r38, %r31};
	add.s32 	%r718, %r718, 16;
	setp.ne.s32 	%p1, %r718, 512;
	@%p1 bra 	$L__BB1_1;
	shl.b32 	%r54, %r2, 10;
	mad.lo.s32 	%r6, %r1, 49152, %r54;
	mov.b32 	%r719, 0;
$L__BB1_3:
	add.s32 	%r719, %r719, 16;
	setp.ne.s32 	%p2, %r719, 1024;
	@%p2 bra 	$L__BB1_3;
	cvta.to.global.u64 	%rd4, %rd9;
	mov.b32 	%r720, 0;
$L__BB1_5:
	add.s32 	%r56, %r6, %r720;
	cvt.u64.u32 	%rd21, %r56;
	add.s64 	%rd22, %rd4, %rd21;
	cvt.u64.u32 	%rd23, %r720;
	add.s64 	%rd24, %rd3, %rd23;
	ld.global.u8 	%r57, [%rd22+15];
	ld.global.u8 	%r58, [%rd22+14];
	prmt.b32 	%r59, %r58, %r57, 0x3340U;
	ld.global.u8 	%r60, [%rd22+13];
	ld.global.u8 	%r61, [%rd22+12];
	prmt.b32 	%r62, %r61, %r60, 0x3340U;
	prmt.b32 	%r63, %r62, %r59, 0x5410U;
	ld.global.u8 	%r64, [%rd22+11];
	ld.global.u8 	%r65, [%rd22+10];
	prmt.b32 	%r66, %r65, %r64, 0x3340U;
	ld.global.u8 	%r67, [%rd22+9];
	ld.global.u8 	%r68, [%rd22+8];
	prmt.b32 	%r69, %r68, %r67, 0x3340U;
	prmt.b32 	%r70, %r69, %r66, 0x5410U;
	ld.global.u8 	%r71, [%rd22+7];
	ld.global.u8 	%r72, [%rd22+6];
	prmt.b32 	%r73, %r72, %r71, 0x3340U;
	ld.global.u8 	%r74, [%rd22+5];
	ld.global.u8 	%r75, [%rd22+4];
	prmt.b32 	%r76, %r75, %r74, 0x3340U;
	prmt.b32 	%r77, %r76, %r73, 0x5410U;
	ld.global.u8 	%r78, [%rd22+3];
	ld.global.u8 	%r79, [%rd22+2];
	prmt.b32 	%r80, %r79, %r78, 0x3340U;
	ld.global.u8 	%r81, [%rd22+1];
	ld.global.u8 	%r82, [%rd22];
	prmt.b32 	%r83, %r82, %r81, 0x3340U;
	prmt.b32 	%r84, %r83, %r80, 0x5410U;
	st.local.v4.b32 	[%rd24], {%r84, %r77, %r70, %r63};
	add.s32 	%r720, %r720, 16;
	setp.ne.s32 	%p3, %r720, 1024;
	@%p3 bra 	$L__BB1_5;
	bar.sync 	0;
	mov.b32 	%r721, 0;
	mov.u32 	%r90, _ZZ17aes256_dec_kernelPhS_S_S_S_S_S_iE4coef;
	prmt.b32 	%r140, %r141, %r142, 0x3340U;
	mov.u32 	%r540, _ZZ17aes256_dec_kernelPhS_S_S_S_S_S_iE7coefinv;
$L__BB1_7:
	ld.param.u64 	%rd42, [_Z17aes256_dec_kernelPhS_S_S_S_S_S_i_param_6];
	shl.b32 	%r87, %r721, 4;
	cvta.to.global.u64 	%rd25, %rd42;
	ld.global.u8 	%rs709, [%rd25];
	cvt.u64.u32 	%rd26, %r87;
	add.s64 	%rd27, %rd3, %rd26;
	ld.global.u8 	%rs710, [%rd25+1];
	ld.global.u8 	%rs711, [%rd25+2];
	ld.global.u8 	%rs712, [%rd25+3];
	ld.global.u8 	%rs713, [%rd25+4];
	ld.global.u8 	%rs714, [%rd25+5];
	ld.global.u8 	%rs715, [%rd25+6];
	ld.global.u8 	%rs716, [%rd25+7];
	ld.global.u8 	%rs717, [%rd25+8];
	ld.global.u8 	%rs718, [%rd25+9];
	ld.global.u8 	%rs719, [%rd25+10];
	ld.global.u8 	%rs720, [%rd25+11];
	ld.global.u8 	%rs721, [%rd25+12];
	ld.global.u8 	%rs722, [%rd25+13];
	ld.global.u8 	%rs723, [%rd25+14];
	ld.global.u8 	%rs724, [%rd25+15];
	ld.global.u8 	%rs725, [%rd25+16];
	ld.global.u8 	%rs726, [%rd25+17];
	ld.global.u8 	%rs727, [%rd25+18];
	ld.global.u8 	%rs728, [%rd25+19];
	ld.global.u8 	%rs729, [%rd25+20];
	ld.global.u8 	%rs730, [%rd25+21];
	ld.global.u8 	%rs731, [%rd25+22];
	ld.global.u8 	%rs732, [%rd25+23];
	ld.global.u8 	%rs733, [%rd25+24];
	ld.global.u8 	%rs734, [%rd25+25];
	ld.global.u8 	%rs735, [%rd25+26];
	ld.global.u8 	%rs736, [%rd25+27];
	ld.global.u8 	%rs737, [%rd25+28];
	ld.global.u8 	%rs738, [%rd25+29];
	ld.global.u8 	%rs739, [%rd25+30];
	ld.global.u8 	%rs740, [%rd25+31];
	cvt.u32.u16 	%r88, %rs738;
	and.b32  	%r89, %r88, 255;
	add.s32 	%r91, %r90, %r89;
	ld.shared.u8 	%rs741, [%r91];
	xor.b16  	%rs742, %rs741, %rs709;
	xor.b16  	%rs743, %rs742, 1;
	cvt.u32.u16 	%r92, %rs739;
	and.b32  	%r93, %r92, 255;
	add.s32 	%r94, %r90, %r93;
	ld.shared.u8 	%rs744, [%r94];
	xor.b16  	%rs745, %rs710, %rs744;
	cvt.u32.u16 	%r95, %rs740;
	and.b32  	%r96, %r95, 255;
	add.s32 	%r97, %r90, %r96;
	ld.shared.u8 	%rs746, [%r97];
	xor.b16  	%rs747, %rs711, %rs746;
	cvt.u32.u16 	%r98, %rs737;
	and.b32  	%r99, %r98, 255;
	add.s32 	%r100, %r90, %r99;
	ld.shared.u8 	%rs748, [%r100];
	xor.b16  	%rs749, %rs712, %rs748;
	xor.b16  	%rs750, %rs713, %rs743;
	xor.b16  	%rs751, %rs714, %rs745;
	xor.b16  	%rs752, %rs715, %rs747;
	xor.b16  	%rs753, %rs716, %rs749;
	xor.b16  	%rs754, %rs717, %rs750;
	xor.b16  	%rs755, %rs718, %rs751;
	xor.b16  	%rs756, %rs719, %rs752;
	xor.b16  	%rs757, %rs720, %rs753;
	xor.b16  	%rs758, %rs721, %rs754;
	xor.b16  	%rs759, %rs722, %rs755;
	xor.b16  	%rs760, %rs723, %rs756;
	xor.b16  	%rs761, %rs724, %rs757;
	cvt.u32.u16 	%r101, %rs749;
	cvt.u32.u16 	%r102, %rs747;
	prmt.b32 	%r103, %r102, %r101, 0x3340U;
	cvt.u32.u16 	%r104, %rs745;
	cvt.u32.u16 	%r105, %rs743;
	prmt.b32 	%r106, %r105, %r104, 0x3340U;
	prmt.b32 	%r107, %r106, %r103, 0x5410U;
	cvt.u32.u16 	%r108, %rs753;
	cvt.u32.u16 	%r109, %rs752;
	prmt.b32 	%r110, %r109, %r108, 0x3340U;
	cvt.u32.u16 	%r111, %rs751;
	cvt.u32.u16 	%r112, %rs750;
	prmt.b32 	%r113, %r112, %r111, 0x3340U;
	prmt.b32 	%r114, %r113, %r110, 0x5410U;
	cvt.u32.u16 	%r115, %rs757;
	cvt.u32.u16 	%r116, %rs756;
	prmt.b32 	%r117, %r116, %r115, 0x3340U;
	cvt.u32.u16 	%r118, %rs755;
	cvt.u32.u16 	%r119, %rs754;
	prmt.b32 	%r120, %r119, %r118, 0x3340U;
	prmt.b32 	%r121, %r120, %r117, 0x5410U;
	cvt.u32.u16 	%r122, %rs760;
	cvt.u32.u16 	%r123, %rs761;
	prmt.b32 	%r124, %r122, %r123, 0x3340U;
	cvt.u32.u16 	%r125, %rs758;
	cvt.u32.u16 	%r126, %rs759;
	prmt.b32 	%r127, %r125, %r126, 0x3340U;
	prmt.b32 	%r128, %r127, %r124, 0x5410U;
	st.local.v4.b32 	[%rd27], {%r107, %r114, %r121, %r128};
	and.b32  	%r129, %r125, 255;
	add.s32 	%r130, %r90, %r129;
	ld.shared.u8 	%rs762, [%r130];
	xor.b16  	%rs763, %rs725, %rs762;
	and.b32  	%r131, %r126, 255;
	add.s32 	%r132, %r90, %r131;
	ld.shared.u8 	%rs764, [%r132];
	xor.b16  	%rs765, %rs726, %rs764;
	and.b32  	%r133, %r122, 255;
	add.s32 	%r134, %r90, %r133;
	ld.shared.u8 	%rs766, [%r134];
	xor.b16  	%rs767, %rs727, %rs766;
	and.b32  	%r135, %r123, 255;
	add.s32 	%r136, %r90, %r135;
	ld.shared.u8 	%rs768, [%r136];
	xor.b16  	%rs769, %rs728, %rs768;
	cvt.u32.u16 	%r137, %rs765;
	cvt.u32.u16 	%r138, %rs763;
	prmt.b32 	%r139, %r138, %r137, 0x3340U;
	prmt.b32 	%r143, %r139, %r140, 0x5410U;
	cvt.u32.u16 	%r144, %rs767;
	bfi.b32 	%r145, %r144, %r143, 16, 8;
	cvt.u32.u16 	%r146, %rs769;
	bfi.b32 	%r147, %r146, %r145, 24, 8;
	prmt.b32 	%r148, %r144, %r146, 0x3340U;
	prmt.b32 	%r149, %r139, %r148, 0x5410U;
	prmt.b32 	%r150, %r92, %r95, 0x3340U;
	prmt.b32 	%r151, %r98, %r88, 0x3340U;
	prmt.b32 	%r152, %r151, %r150, 0x5410U;
	cvt.u32.u16 	%r153, %rs736;
	cvt.u32.u16 	%r154, %rs735;
	prmt.b32 	%r155, %r154, %r153, 0x3340U;
	cvt.u32.u16 	%r156, %rs734;
	cvt.u32.u16 	%r157, %rs733;
	prmt.b32 	%r158, %r157, %r156, 0x3340U;
	prmt.b32 	%r159, %r158, %r155, 0x5410U;
	cvt.u32.u16 	%r160, %rs732;
	cvt.u32.u16 	%r161, %rs731;
	prmt.b32 	%r162, %r161, %r160, 0x3340U;
	cvt.u32.u16 	%r163, %rs730;
	cvt.u32.u16 	%r164, %rs729;
	prmt.b32 	%r165, %r164, %r163, 0x3340U;
	prmt.b32 	%r166, %r165, %r162, 0x5410U;
	st.local.v4.b32 	[%rd27+16], {%r149, %r166, %r159, %r152};
	xor.b16  	%rs770, %rs729, %rs763;
	st.local.u8 	[%rd27+20], %rs770;
	mov.b64 	%rd28, {%r143, %r167};
	shr.u64 	%rd29, %rd28, 8;
	cvt.u16.u64 	%rs771, %rd29;
	xor.b16  	%rs772, %rs730, %rs771;
	st.local.u8 	[%rd27+21], %rs772;
	mov.b64 	%rd30, {%r145, %r168};
	shr.u64 	%rd31, %rd30, 16;
	cvt.u16.u64 	%rs773, %rd31;
	xor.b16  	%rs774, %rs731, %rs773;
	st.local.u8 	[%rd27+22], %rs774;
	mov.b64 	%rd32, {%r147, %r169};
	shr.u64 	%rd33, %rd32, 24;
	cvt.u16.u64 	%rs775, %rd33;
	xor.b16  	%rs776, %rs732, %rs775;
	st.local.u8 	[%rd27+23], %rs776;
	xor.b16  	%rs777, %rs733, %rs770;
	st.local.u8 	[%rd27+24], %rs777;
	xor.b16  	%rs778, %rs734, %rs772;
	st.local.u8 	[%rd27+25], %rs778;
	xor.b16  	%rs779, %rs735, %rs774;
	st.local.u8 	[%rd27+26], %rs779;
	xor.b16  	%rs780, %rs736, %rs776;
	st.local.u8 	[%rd27+27], %rs780;
	xor.b16  	%rs781, %rs737, %rs777;
	st.local.u8 	[%rd27+28], %rs781;
	xor.b16  	%rs782, %rs738, %rs778;
	st.local.u8 	[%rd27+29], %rs782;
	xor.b16  	%rs783, %rs739, %rs779;
	st.local.u8 	[%rd27+30], %rs783;
	xor.b16  	%rs784, %rs740, %rs780;
	st.local.u8 	[%rd27+31], %rs784;
	cvt.u32.u16 	%r170, %rs782;
	and.b32  	%r171, %r170, 255;
	add.s32 	%r172, %r90, %r171;
	ld.shared.u8 	%rs785, [%r172];
	xor.b16  	%rs786, %rs785, %rs743;
	xor.b16  	%rs787, %rs786, 2;
	cvt.u32.u16 	%r173, %rs783;
	and.b32  	%r174, %r173, 255;
	add.s32 	%r175, %r90, %r174;
	ld.shared.u8 	%rs788, [%r175];
	xor.b16  	%rs789, %rs745, %rs788;
	cvt.u32.u16 	%r176, %rs784;
	and.b32  	%r177, %r176, 255;
	add.s32 	%r178, %r90, %r177;
	ld.shared.u8 	%rs790, [%r178];
	xor.b16  	%rs791, %rs747, %rs790;
	cvt.u32.u16 	%r179, %rs781;
	and.b32  	%r180, %r179, 255;
	add.s32 	%r181, %r90, %r180;
	ld.shared.u8 	%rs792, [%r181];
	xor.b16  	%rs793, %rs749, %rs792;
	xor.b16  	%rs794, %rs750, %rs787;
	xor.b16  	%rs795, %rs714, %rs788;
	xor.b16  	%rs796, %rs715, %rs790;
	xor.b16  	%rs797, %rs716, %rs792;
	xor.b16  	%rs798, %rs717, %rs787;
	xor.b16  	%rs799, %rs755, %rs795;
	xor.b16  	%rs800, %rs756, %rs796;
	xor.b16  	%rs801, %rs757, %rs797;
	xor.b16  	%rs802, %rs758, %rs798;
	xor.b16  	%rs803, %rs722, %rs795;
	xor.b16  	%rs804, %rs723, %rs796;
	xor.b16  	%rs805, %rs724, %rs797;
	cvt.u32.u16 	%r182, %rs789;
	cvt.u32.u16 	%r183, %rs787;
	prmt.b32 	%r184, %r183, %r182, 0x3340U;
	cvt.u32.u16 	%r185, %rs793;
	cvt.u32.u16 	%r186, %rs791;
	prmt.b32 	%r187, %r186, %r185, 0x3340U;
	prmt.b32 	%r188, %r184, %r187, 0x5410U;
	cvt.u32.u16 	%r189, %rs799;
	cvt.u32.u16 	%r190, %rs798;
	prmt.b32 	%r191, %r190, %r189, 0x3340U;
	cvt.u32.u16 	%r192, %rs801;
	cvt.u32.u16 	%r193, %rs800;
	prmt.b32 	%r194, %r193, %r192, 0x3340U;
	prmt.b32 	%r195, %r191, %r194, 0x5410U;
	cvt.u32.u16 	%r196, %rs795;
	cvt.u32.u16 	%r197, %rs794;
	prmt.b32 	%r198, %r197, %r196, 0x3340U;
	cvt.u32.u16 	%r199, %rs796;
	cvt.u32.u16 	%r200, %rs797;
	prmt.b32 	%r201, %r199, %r200, 0x3340U;
	prmt.b32 	%r202, %r198, %r201, 0x5410U;
	cvt.u32.u16 	%r203, %rs802;
	cvt.u32.u16 	%r204, %rs803;
	prmt.b32 	%r205, %r203, %r204, 0x3340U;
	cvt.u32.u16 	%r206, %rs804;
	cvt.u32.u16 	%r207, %rs805;
	prmt.b32 	%r208, %r206, %r207, 0x3340U;
	prmt.b32 	%r209, %r205, %r208, 0x5410U;
	st.local.v4.b32 	[%rd27], {%r188, %r202, %r195, %r209};
	and.b32  	%r210, %r203, 255;
	add.s32 	%r211, %r90, %r210;
	ld.shared.u8 	%rs806, [%r211];
	xor.b16  	%rs807, %rs763, %rs806;
	and.b32  	%r212, %r204, 255;
	add.s32 	%r213, %r90, %r212;
	ld.shared.u8 	%rs808, [%r213];
	xor.b16  	%rs809, %rs765, %rs808;
	and.b32  	%r214, %r206, 255;
	add.s32 	%r215, %r90, %r214;
	ld.shared.u8 	%rs810, [%r215];
	xor.b16  	%rs811, %rs767, %rs810;
	and.b32  	%r216, %r207, 255;
	add.s32 	%r217, %r90, %r216;
	ld.shared.u8 	%rs812, [%r217];
	xor.b16  	%rs813, %rs769, %rs812;
	cvt.u32.u16 	%r218, %rs809;
	cvt.u32.u16 	%r219, %rs807;
	prmt.b32 	%r220, %r219, %r218, 0x3340U;
	prmt.b32 	%r221, %r220, %r140, 0x5410U;
	cvt.u32.u16 	%r222, %rs811;
	bfi.b32 	%r223, %r222, %r221, 16, 8;
	cvt.u32.u16 	%r224, %rs813;
	bfi.b32 	%r225, %r224, %r223, 24, 8;
	st.local.u32 	[%rd27+16], %r225;
	xor.b16  	%rs814, %rs770, %rs807;
	st.local.u8 	[%rd27+20], %rs814;
	shr.u32 	%r226, %r221, 8;
	cvt.u16.u32 	%rs815, %r226;
	xor.b16  	%rs816, %rs772, %rs815;
	st.local.u8 	[%rd27+21], %rs816;
	{ .reg .b16 tmp; mov.b32 {tmp, %rs817}, %r223; }
	xor.b16  	%rs818, %rs774, %rs817;
	st.local.u8 	[%rd27+22], %rs818;
	shr.u32 	%r227, %r225, 24;
	cvt.u16.u32 	%rs819, %r227;
	xor.b16  	%rs820, %rs776, %rs819;
	st.local.u8 	[%rd27+23], %rs820;
	xor.b16  	%rs821, %rs777, %rs814;
	st.local.u8 	[%rd27+24], %rs821;
	xor.b16  	%rs822, %rs778, %rs816;
	st.local.u8 	[%rd27+25], %rs822;
	xor.b16  	%rs823, %rs779, %rs818;
	st.local.u8 	[%rd27+26], %rs823;
	xor.b16  	%rs824, %rs780, %rs820;
	st.local.u8 	[%rd27+27], %rs824;
	xor.b16  	%rs825, %rs781, %rs821;
	st.local.u8 	[%rd27+28], %rs825;
	xor.b16  	%rs826, %rs782, %rs822;
	st.local.u8 	[%rd27+29], %rs826;
	xor.b16  	%rs827, %rs783, %rs823;
	st.local.u8 	[%rd27+30], %rs827;
	xor.b16  	%rs828, %rs784, %rs824;
	st.local.u8 	[%rd27+31], %rs828;
	cvt.u32.u16 	%r228, %rs826;
	and.b32  	%r229, %r228, 255;
	add.s32 	%r230, %r90, %r229;
	ld.shared.u8 	%rs829, [%r230];
	xor.b16  	%rs830, %rs829, %rs787;
	xor.b16  	%rs831, %rs830, 4;
	cvt.u32.u16 	%r231, %rs827;
	and.b32  	%r232, %r231, 255;
	add.s32 	%r233, %r90, %r232;
	ld.shared.u8 	%rs832, [%r233];
	xor.b16  	%rs833, %rs789, %rs832;
	cvt.u32.u16 	%r234, %rs828;
	and.b32  	%r235, %r234, 255;
	add.s32 	%r236, %r90, %r235;
	ld.shared.u8 	%rs834, [%r236];
	xor.b16  	%rs835, %rs791, %rs834;
	cvt.u32.u16 	%r237, %rs825;
	and.b32  	%r238, %r237, 255;
	add.s32 	%r239, %r90, %r238;
	ld.shared.u8 	%rs836, [%r239];
	xor.b16  	%rs837, %rs793, %rs836;
	xor.b16  	%rs838, %rs794, %rs831;
	xor.b16  	%rs839, %rs795, %rs833;
	xor.b16  	%rs840, %rs796, %rs835;
	xor.b16  	%rs841, %rs797, %rs837;
	xor.b16  	%rs842, %rs798, %rs838;
	xor.b16  	%rs843, %rs755, %rs833;
	xor.b16  	%rs844, %rs756, %rs835;
	xor.b16  	%rs845, %rs757, %rs837;
	xor.b16  	%rs846, %rs758, %rs838;
	xor.b16  	%rs847, %rs803, %rs843;
	xor.b16  	%rs848, %rs804, %rs844;
	xor.b16  	%rs849, %rs805, %rs845;
	cvt.u32.u16 	%r240, %rs833;
	cvt.u32.u16 	%r241, %rs831;
	prmt.b32 	%r242, %r241, %r240, 0x3340U;
	cvt.u32.u16 	%r243, %rs837;
	cvt.u32.u16 	%r244, %rs835;
	prmt.b32 	%r245, %r244, %r243, 0x3340U;
	prmt.b32 	%r246, %r242, %r245, 0x5410U;
	cvt.u32.u16 	%r247, %rs845;
	cvt.u32.u16 	%r248, %rs844;
	prmt.b32 	%r249, %r248, %r247, 0x3340U;
	cvt.u32.u16 	%r250, %rs843;
	cvt.u32.u16 	%r251, %rs842;
	prmt.b32 	%r252, %r251, %r250, 0x3340U;
	prmt.b32 	%r253, %r252, %r249, 0x5410U;
	cvt.u32.u16 	%r254, %rs839;
	cvt.u32.u16 	%r255, %rs838;
	prmt.b32 	%r256, %r255, %r254, 0x3340U;
	cvt.u32.u16 	%r257, %rs841;
	cvt.u32.u16 	%r258, %rs840;
	prmt.b32 	%r259, %r258, %r257, 0x3340U;
	prmt.b32 	%r260, %r256, %r259, 0x5410U;
	cvt.u32.u16 	%r261, %rs846;
	cvt.u32.u16 	%r262, %rs847;
	prmt.b32 	%r263, %r261, %r262, 0x3340U;
	cvt.u32.u16 	%r264, %rs848;
	cvt.u32.u16 	%r265, %rs849;
	prmt.b32 	%r266, %r264, %r265, 0x3340U;
	prmt.b32 	%r267, %r263, %r266, 0x5410U;
	st.local.v4.b32 	[%rd27], {%r246, %r260, %r253, %r267};
	and.b32  	%r268, %r261, 255;
	add.s32 	%r269, %r90, %r268;
	ld.shared.u8 	%rs850, [%r269];
	xor.b16  	%rs851, %rs807, %rs850;
	and.b32  	%r270, %r262, 255;
	add.s32 	%r271, %r90, %r270;
	ld.shared.u8 	%rs852, [%r271];
	xor.b16  	%rs853, %rs809, %rs852;
	and.b32  	%r272, %r264, 255;
	add.s32 	%r273, %r90, %r272;
	ld.shared.u8 	%rs854, [%r273];
	xor.b16  	%rs855, %rs811, %rs854;
	and.b32  	%r274, %r265, 255;
	add.s32 	%r275, %r90, %r274;
	ld.shared.u8 	%rs856, [%r275];
	xor.b16  	%rs857, %rs813, %rs856;
	cvt.u32.u16 	%r276, %rs853;
	cvt.u32.u16 	%r277, %rs851;
	prmt.b32 	%r278, %r277, %r276, 0x3340U;
	prmt.b32 	%r279, %r278, %r140, 0x5410U;
	cvt.u32.u16 	%r280, %rs855;
	bfi.b32 	%r281, %r280, %r279, 16, 8;
	cvt.u32.u16 	%r282, %rs857;
	bfi.b32 	%r283, %r282, %r281, 24, 8;
	st.local.u32 	[%rd27+16], %r283;
	xor.b16  	%rs858, %rs814, %rs851;
	st.local.u8 	[%rd27+20], %rs858;
	shr.u32 	%r284, %r279, 8;
	cvt.u16.u32 	%rs859, %r284;
	xor.b16  	%rs860, %rs816, %rs859;
	st.local.u8 	[%rd27+21], %rs860;
	{ .reg .b16 tmp; mov.b32 {tmp, %rs861}, %r281; }
	xor.b16  	%rs862, %rs818, %rs861;
	st.local.u8 	[%rd27+22], %rs862;
	shr.u32 	%r285, %r283, 24;
	cvt.u16.u32 	%rs863, %r285;
	xor.b16  	%rs864, %rs820, %rs863;
	st.local.u8 	[%rd27+23], %rs864;
	xor.b16  	%rs865, %rs821, %rs858;
	st.local.u8 	[%rd27+24], %rs865;
	xor.b16  	%rs866, %rs822, %rs860;
	st.local.u8 	[%rd27+25], %rs866;
	xor.b16  	%rs867, %rs823, %rs862;
	st.local.u8 	[%rd27+26], %rs867;
	xor.b16  	%rs868, %rs824, %rs864;
	st.local.u8 	[%rd27+27], %rs868;
	xor.b16  	%rs869, %rs825, %rs865;
	st.local.u8 	[%rd27+28], %rs869;
	xor.b16  	%rs870, %rs826, %rs866;
	st.local.u8 	[%rd27+29], %rs870;
	xor.b16  	%rs871, %rs827, %rs867;
	st.local.u8 	[%rd27+30], %rs871;
	xor.b16  	%rs872, %rs828, %rs868;
	st.local.u8 	[%rd27+31], %rs872;
	cvt.u32.u16 	%r286, %rs870;
	and.b32  	%r287, %r286, 255;
	add.s32 	%r288, %r90, %r287;
	ld.shared.u8 	%rs873, [%r288];
	xor.b16  	%rs874, %rs873, %rs831;
	xor.b16  	%rs875, %rs874, 8;
	cvt.u32.u16 	%r289, %rs871;
	and.b32  	%r290, %r289, 255;
	add.s32 	%r291, %r90, %r290;
	ld.shared.u8 	%rs876, [%r291];
	xor.b16  	%rs877, %rs833, %rs876;
	cvt.u32.u16 	%r292, %rs872;
	and.b32  	%r293, %r292, 255;
	add.s32 	%r294, %r90, %r293;
	ld.shared.u8 	%rs878, [%r294];
	xor.b16  	%rs879, %rs835, %rs878;
	cvt.u32.u16 	%r295, %rs869;
	and.b32  	%r296, %r295, 255;
	add.s32 	%r297, %r90, %r296;
	ld.shared.u8 	%rs880, [%r297];
	xor.b16  	%rs881, %rs837, %rs880;
	xor.b16  	%rs882, %rs838, %rs875;
	xor.b16  	%rs883, %rs795, %rs876;
	xor.b16  	%rs884, %rs796, %rs878;
	xor.b16  	%rs885, %rs797, %rs880;
	xor.b16  	%rs886, %rs798, %rs875;
	xor.b16  	%rs887, %rs843, %rs883;
	xor.b16  	%rs888, %rs844, %rs884;
	xor.b16  	%rs889, %rs845, %rs885;
	xor.b16  	%rs890, %rs846, %rs886;
	xor.b16  	%rs891, %rs722, %rs876;
	xor.b16  	%rs892, %rs723, %rs878;
	xor.b16  	%rs893, %rs724, %rs880;
	cvt.u32.u16 	%r298, %rs877;
	cvt.u32.u16 	%r299, %rs875;
	prmt.b32 	%r300, %r299, %r298, 0x3340U;
	cvt.u32.u16 	%r301, %rs881;
	cvt.u32.u16 	%r302, %rs879;
	prmt.b32 	%r303, %r302, %r301, 0x3340U;
	prmt.b32 	%r304, %r300, %r303, 0x5410U;
	cvt.u32.u16 	%r305, %rs887;
	cvt.u32.u16 	%r306, %rs886;
	prmt.b32 	%r307, %r306, %r305, 0x3340U;
	cvt.u32.u16 	%r308, %rs889;
	cvt.u32.u16 	%r309, %rs888;
	prmt.b32 	%r310, %r309, %r308, 0x3340U;
	prmt.b32 	%r311, %r307, %r310, 0x5410U;
	cvt.u32.u16 	%r312, %rs883;
	cvt.u32.u16 	%r313, %rs882;
	prmt.b32 	%r314, %r313, %r312, 0x3340U;
	cvt.u32.u16 	%r315, %rs884;
	cvt.u32.u16 	%r316, %rs885;
	prmt.b32 	%r317, %r315, %r316, 0x3340U;
	prmt.b32 	%r318, %r314, %r317, 0x5410U;
	cvt.u32.u16 	%r319, %rs890;
	cvt.u32.u16 	%r320, %rs891;
	prmt.b32 	%r321, %r319, %r320, 0x3340U;
	cvt.u32.u16 	%r322, %rs892;
	cvt.u32.u16 	%r323, %rs893;
	prmt.b32 	%r324, %r322, %r323, 0x3340U;
	prmt.b32 	%r325, %r321, %r324, 0x5410U;
	st.local.v4.b32 	[%rd27], {%r304, %r318, %r311, %r325};
	and.b32  	%r326, %r319, 255;
	add.s32 	%r327, %r90, %r326;
	ld.shared.u8 	%rs894, [%r327];
	xor.b16  	%rs895, %rs851, %rs894;
	and.b32  	%r328, %r320, 255;
	add.s32 	%r329, %r90, %r328;
	ld.shared.u8 	%rs896, [%r329];
	xor.b16  	%rs897, %rs853, %rs896;
	and.b32  	%r330, %r322, 255;
	add.s32 	%r331, %r90, %r330;
	ld.shared.u8 	%rs898, [%r331];
	xor.b16  	%rs899, %rs855, %rs898;
	and.b32  	%r332, %r323, 255;
	add.s32 	%r333, %r90, %r332;
	ld.shared.u8 	%rs900, [%r333];
	xor.b16  	%rs901, %rs857, %rs900;
	cvt.u32.u16 	%r334, %rs897;
	cvt.u32.u16 	%r335, %rs895;
	prmt.b32 	%r336, %r335, %r334, 0x3340U;
	prmt.b32 	%r337, %r336, %r140, 0x5410U;
	cvt.u32.u16 	%r338, %rs899;
	bfi.b32 	%r339, %r338, %r337, 16, 8;
	cvt.u32.u16 	%r340, %rs901;
	bfi.b32 	%r341, %r340, %r339, 24, 8;
	st.local.u32 	[%rd27+16], %r341;
	xor.b16  	%rs902, %rs858, %rs895;
	st.local.u8 	[%rd27+20], %rs902;
	shr.u32 	%r342, %r337, 8;
	cvt.u16.u32 	%rs903, %r342;
	xor.b16  	%rs904, %rs860, %rs903;
	st.local.u8 	[%rd27+21], %rs904;
	{ .reg .b16 tmp; mov.b32 {tmp, %rs905}, %r339; }
	xor.b16  	%rs906, %rs862, %rs905;
	st.local.u8 	[%rd27+22], %rs906;
	shr.u32 	%r343, %r341, 24;
	cvt.u16.u32 	%rs907, %r343;
	xor.b16  	%rs908, %rs864, %rs907;
	st.local.u8 	[%rd27+23], %rs908;
	xor.b16  	%rs909, %rs865, %rs902;
	st.local.u8 	[%rd27+24], %rs909;
	xor.b16  	%rs910, %rs866, %rs904;
	st.local.u8 	[%rd27+25], %rs910;
	xor.b16  	%rs911, %rs867, %rs906;
	st.local.u8 	[%rd27+26], %rs911;
	xor.b16  	%rs912, %rs868, %rs908;
	st.local.u8 	[%rd27+27], %rs912;
	xor.b16  	%rs913, %rs869, %rs909;
	st.local.u8 	[%rd27+28], %rs913;
	xor.b16  	%rs914, %rs870, %rs910;
	st.local.u8 	[%rd27+29], %rs914;
	xor.b16  	%rs915, %rs871, %rs911;
	st.local.u8 	[%rd27+30], %rs915;
	xor.b16  	%rs916, %rs872, %rs912;
	st.local.u8 	[%rd27+31], %rs916;
	cvt.u32.u16 	%r344, %rs914;
	and.b32  	%r345, %r344, 255;
	add.s32 	%r346, %r90, %r345;
	ld.shared.u8 	%rs917, [%r346];
	xor.b16  	%rs918, %rs917, %rs875;
	xor.b16  	%rs919, %rs918, 16;
	cvt.u32.u16 	%r347, %rs915;
	and.b32  	%r348, %r347, 255;
	add.s32 	%r349, %r90, %r348;
	ld.shared.u8 	%rs920, [%r349];
	xor.b16  	%rs921, %rs877, %rs920;
	cvt.u32.u16 	%r350, %rs916;
	and.b32  	%r351, %r350, 255;
	add.s32 	%r352, %r90, %r351;
	ld.shared.u8 	%rs922, [%r352];
	xor.b16  	%rs923, %rs879, %rs922;
	cvt.u32.u16 	%r353, %rs913;
	and.b32  	%r354, %r353, 255;
	add.s32 	%r355, %r90, %r354;
	ld.shared.u8 	%rs924, [%r355];
	xor.b16  	%rs925, %rs881, %rs924;
	xor.b16  	%rs926, %rs882, %rs919;
	xor.b16  	%rs927, %rs883, %rs921;
	xor.b16  	%rs928, %rs884, %rs923;
	xor.b16  	%rs929, %rs885, %rs925;
	xor.b16  	%rs930, %rs886, %rs926;
	xor.b16  	%rs931, %rs843, %rs921;
	xor.b16  	%rs932, %rs844, %rs923;
	xor.b16  	%rs933, %rs845, %rs925;
	xor.b16  	%rs934, %rs846, %rs926;
	xor.b16  	%rs935, %rs891, %rs931;
	xor.b16  	%rs936, %rs892, %rs932;
	xor.b16  	%rs937, %rs893, %rs933;
	cvt.u32.u16 	%r356, %rs921;
	cvt.u32.u16 	%r357, %rs919;
	prmt.b32 	%r358, %r357, %r356, 0x3340U;
	cvt.u32.u16 	%r359, %rs925;
	cvt.u32.u16 	%r360, %rs923;
	prmt.b32 	%r361, %r360, %r359, 0x3340U;
	prmt.b32 	%r362, %r358, %r361, 0x5410U;
	cvt.u32.u16 	%r363, %rs933;
	cvt.u32.u16 	%r364, %rs932;
	prmt.b32 	%r365, %r364, %r363, 0x3340U;
	cvt.u32.u16 	%r366, %rs931;
	cvt.u32.u16 	%r367, %rs930;
	prmt.b32 	%r368, %r367, %r366, 0x3340U;
	prmt.b32 	%r369, %r368, %r365, 0x5410U;
	cvt.u32.u16 	%r370, %rs927;
	cvt.u32.u16 	%r371, %rs926;
	prmt.b32 	%r372, %r371, %r370, 0x3340U;
	cvt.u32.u16 	%r373, %rs929;
	cvt.u32.u16 	%r374, %rs928;
	prmt.b32 	%r375, %r374, %r373, 0x3340U;
	prmt.b32 	%r376, %r372, %r375, 0x5410U;
	cvt.u32.u16 	%r377, %rs934;
	cvt.u32.u16 	%r378, %rs935;
	prmt.b32 	%r379, %r377, %r378, 0x3340U;
	cvt.u32.u16 	%r380, %rs936;
	cvt.u32.u16 	%r381, %rs937;
	prmt.b32 	%r382, %r380, %r381, 0x3340U;
	prmt.b32 	%r383, %r379, %r382, 0x5410U;
	st.local.v4.b32 	[%rd27], {%r362, %r376, %r369, %r383};
	and.b32  	%r384, %r377, 255;
	add.s32 	%r385, %r90, %r384;
	ld.shared.u8 	%rs938, [%r385];
	xor.b16  	%rs939, %rs895, %rs938;
	and.b32  	%r386, %r378, 255;
	add.s32 	%r387, %r90, %r386;
	ld.shared.u8 	%rs940, [%r387];
	xor.b16  	%rs941, %rs897, %rs940;
	and.b32  	%r388, %r380, 255;
	add.s32 	%r389, %r90, %r388;
	ld.shared.u8 	%rs942, [%r389];
	xor.b16  	%rs943, %rs899, %rs942;
	and.b32  	%r390, %r381, 255;
	add.s32 	%r391, %r90, %r390;
	ld.shared.u8 	%rs944, [%r391];
	xor.b16  	%rs945, %rs901, %rs944;
	cvt.u32.u16 	%r392, %rs941;
	cvt.u32.u16 	%r393, %rs939;
	prmt.b32 	%r394, %r393, %r392, 0x3340U;
	prmt.b32 	%r395, %r394, %r140, 0x5410U;
	cvt.u32.u16 	%r396, %rs943;
	bfi.b32 	%r397, %r396, %r395, 16, 8;
	cvt.u32.u16 	%r398, %rs945;
	bfi.b32 	%r399, %r398, %r397, 24, 8;
	st.local.u32 	[%rd27+16], %r399;
	xor.b16  	%rs946, %rs902, %rs939;
	st.local.u8 	[%rd27+20], %rs946;
	shr.u32 	%r400, %r395, 8;
	cvt.u16.u32 	%rs947, %r400;
	xor.b16  	%rs948, %rs904, %rs947;
	st.local.u8 	[%rd27+21], %rs948;
	{ .reg .b16 tmp; mov.b32 {tmp, %rs949}, %r397; }
	xor.b16  	%rs950, %rs906, %rs949;
	st.local.u8 	[%rd27+22], %rs950;
	shr.u32 	%r401, %r399, 24;
	cvt.u16.u32 	%rs951, %r401;
	xor.b16  	%rs952, %rs908, %rs951;
	st.local.u8 	[%rd27+23], %rs952;
	xor.b16  	%rs953, %rs909, %rs946;
	st.local.u8 	[%rd27+24], %rs953;
	xor.b16  	%rs954, %rs910, %rs948;
	st.local.u8 	[%rd27+25], %rs954;
	xor.b16  	%rs955, %rs911, %rs950;
	st.local.u8 	[%rd27+26], %rs955;
	xor.b16  	%rs956, %rs912, %rs952;
	st.local.u8 	[%rd27+27], %rs956;
	xor.b16  	%rs957, %rs913, %rs953;
	st.local.u8 	[%rd27+28], %rs957;
	xor.b16  	%rs958, %rs914, %rs954;
	st.local.u8 	[%rd27+29], %rs958;
	xor.b16  	%rs959, %rs915, %rs955;
	st.local.u8 	[%rd27+30], %rs959;
	xor.b16  	%rs960, %rs916, %rs956;
	st.local.u8 	[%rd27+31], %rs960;
	cvt.u32.u16 	%r402, %rs958;
	and.b32  	%r403, %r402, 255;
	add.s32 	%r404, %r90, %r403;
	ld.shared.u8 	%rs961, [%r404];
	xor.b16  	%rs962, %rs961, %rs919;
	xor.b16  	%rs963, %rs962, 32;
	cvt.u32.u16 	%r405, %rs959;
	and.b32  	%r406, %r405, 255;
	add.s32 	%r407, %r90, %r406;
	ld.shared.u8 	%rs964, [%r407];
	xor.b16  	%rs965, %rs921, %rs964;
	cvt.u32.u16 	%r408, %rs960;
	and.b32  	%r409, %r408, 255;
	add.s32 	%r410, %r90, %r409;
	ld.shared.u8 	%rs966, [%r410];
	xor.b16  	%rs967, %rs923, %rs966;
	cvt.u32.u16 	%r411, %rs957;
	and.b32  	%r412, %r411, 255;
	add.s32 	%r413, %r90, %r412;
	ld.shared.u8 	%rs968, [%r413];
	xor.b16  	%rs969, %rs925, %rs968;
	xor.b16  	%rs970, %rs926, %rs963;
	xor.b16  	%rs971, %rs883, %rs964;
	xor.b16  	%rs972, %rs884, %rs966;
	xor.b16  	%rs973, %rs885, %rs968;
	xor.b16  	%rs974, %rs886, %rs963;
	xor.b16  	%rs975, %rs931, %rs971;
	xor.b16  	%rs976, %rs932, %rs972;
	xor.b16  	%rs977, %rs933, %rs973;
	xor.b16  	%rs978, %rs934, %rs974;
	xor.b16  	%rs979, %rs891, %rs971;
	xor.b16  	%rs980, %rs892, %rs972;
	xor.b16  	%rs981, %rs893, %rs973;
	cvt.u32.u16 	%r414, %rs965;
	cvt.u32.u16 	%r415, %rs963;
	prmt.b32 	%r416, %r415, %r414, 0x3340U;
	cvt.u32.u16 	%r417, %rs969;
	cvt.u32.u16 	%r418, %rs967;
	prmt.b32 	%r419, %r418, %r417, 0x3340U;
	prmt.b32 	%r420, %r416, %r419, 0x5410U;
	cvt.u32.u16 	%r421, %rs975;
	cvt.u32.u16 	%r422, %rs974;
	prmt.b32 	%r423, %r422, %r421, 0x3340U;
	cvt.u32.u16 	%r424, %rs977;
	cvt.u32.u16 	%r425, %rs976;
	prmt.b32 	%r426, %r425, %r424, 0x3340U;
	prmt.b32 	%r427, %r423, %r426, 0x5410U;
	cvt.u32.u16 	%r428, %rs971;
	cvt.u32.u16 	%r429, %rs970;
	prmt.b32 	%r430, %r429, %r428, 0x3340U;
	cvt.u32.u16 	%r431, %rs972;
	cvt.u32.u16 	%r432, %rs973;
	prmt.b32 	%r433, %r431, %r432, 0x3340U;
	prmt.b32 	%r434, %r430, %r433, 0x5410U;
	cvt.u32.u16 	%r435, %rs978;
	cvt.u32.u16 	%r436, %rs979;
	prmt.b32 	%r437, %r435, %r436, 0x3340U;
	cvt.u32.u16 	%r438, %rs980;
	cvt.u32.u16 	%r439, %rs981;
	prmt.b32 	%r440, %r438, %r439, 0x3340U;
	prmt.b32 	%r441, %r437, %r440, 0x5410U;
	st.local.v4.b32 	[%rd27], {%r420, %r434, %r427, %r441};
	and.b32  	%r442, %r435, 255;
	add.s32 	%r443, %r90, %r442;
	ld.shared.u8 	%rs982, [%r443];
	xor.b16  	%rs983, %rs939, %rs982;
	and.b32  	%r444, %r436, 255;
	add.s32 	%r445, %r90, %r444;
	ld.shared.u8 	%rs984, [%r445];
	xor.b16  	%rs985, %rs941, %rs984;
	and.b32  	%r446, %r438, 255;
	add.s32 	%r447, %r90, %r446;
	ld.shared.u8 	%rs986, [%r447];
	xor.b16  	%rs987, %rs943, %rs986;
	and.b32  	%r448, %r439, 255;
	add.s32 	%r449, %r90, %r448;
	ld.shared.u8 	%rs988, [%r449];
	xor.b16  	%rs989, %rs945, %rs988;
	cvt.u32.u16 	%r450, %rs985;
	cvt.u32.u16 	%r451, %rs983;
	prmt.b32 	%r452, %r451, %r450, 0x3340U;
	prmt.b32 	%r453, %r452, %r140, 0x5410U;
	cvt.u32.u16 	%r454, %rs987;
	bfi.b32 	%r455, %r454, %r453, 16, 8;
	cvt.u32.u16 	%r456, %rs989;
	bfi.b32 	%r457, %r456, %r455, 24, 8;
	st.local.u32 	[%rd27+16], %r457;
	xor.b16  	%rs990, %rs946, %rs983;
	st.local.u8 	[%rd27+20], %rs990;
	shr.u32 	%r458, %r453, 8;
	cvt.u16.u32 	%rs991, %r458;
	xor.b16  	%rs992, %rs948, %rs991;
	st.local.u8 	[%rd27+21], %rs992;
	{ .reg .b16 tmp; mov.b32 {tmp, %rs993}, %r455; }
	xor.b16  	%rs994, %rs950, %rs993;
	st.local.u8 	[%rd27+22], %rs994;
	shr.u32 	%r459, %r457, 24;
	cvt.u16.u32 	%rs995, %r459;
	xor.b16  	%rs996, %rs952, %rs995;
	st.local.u8 	[%rd27+23], %rs996;
	xor.b16  	%rs997, %rs953, %rs990;
	st.local.u8 	[%rd27+24], %rs997;
	xor.b16  	%rs998, %rs954, %rs992;
	st.local.u8 	[%rd27+25], %rs998;
	xor.b16  	%rs999, %rs955, %rs994;
	st.local.u8 	[%rd27+26], %rs999;
	xor.b16  	%rs1000, %rs956, %rs996;
	st.local.u8 	[%rd27+27], %rs1000;
	xor.b16  	%rs1001, %rs957, %rs997;
	st.local.u8 	[%rd27+28], %rs1001;
	xor.b16  	%rs1002, %rs958, %rs998;
	st.local.u8 	[%rd27+29], %rs1002;
	xor.b16  	%rs1003, %rs959, %rs999;
	st.local.u8 	[%rd27+30], %rs1003;
	xor.b16  	%rs1004, %rs960, %rs1000;
	st.local.u8 	[%rd27+31], %rs1004;
	cvt.u32.u16 	%r460, %rs1002;
	and.b32  	%r461, %r460, 255;
	add.s32 	%r462, %r90, %r461;
	ld.shared.u8 	%rs1005, [%r462];
	xor.b16  	%rs1006, %rs1005, %rs963;
	xor.b16  	%rs1383, %rs1006, 64;
	cvt.u32.u16 	%r463, %rs1003;
	and.b32  	%r464, %r463, 255;
	add.s32 	%r465, %r90, %r464;
	ld.shared.u8 	%rs1007, [%r465];
	xor.b16  	%rs1382, %rs965, %rs1007;
	cvt.u32.u16 	%r466, %rs1004;
	and.b32  	%r467, %r466, 255;
	add.s32 	%r468, %r90, %r467;
	ld.shared.u8 	%rs1008, [%r468];
	xor.b16  	%rs1381, %rs967, %rs1008;
	cvt.u32.u16 	%r469, %rs1001;
	and.b32  	%r470, %r469, 255;
	add.s32 	%r471, %r90, %r470;
	ld.shared.u8 	%rs1009, [%r471];
	xor.b16  	%rs1380, %rs969, %rs1009;
	xor.b16  	%rs1379, %rs970, %rs1383;
	xor.b16  	%rs1378, %rs971, %rs1382;
	xor.b16  	%rs1377, %rs972, %rs1381;
	xor.b16  	%rs1376, %rs973, %rs1380;
	xor.b16  	%rs1375, %rs974, %rs1379;
	xor.b16  	%rs1374, %rs931, %rs1382;
	xor.b16  	%rs1373, %rs932, %rs1381;
	xor.b16  	%rs1372, %rs933, %rs1380;
	xor.b16  	%rs1371, %rs934, %rs1379;
	xor.b16  	%rs1370, %rs979, %rs1374;
	xor.b16  	%rs1369, %rs980, %rs1373;
	xor.b16  	%rs1368, %rs981, %rs1372;
	cvt.u32.u16 	%r472, %rs1382;
	cvt.u32.u16 	%r473, %rs1383;
	prmt.b32 	%r474, %r473, %r472, 0x3340U;
	cvt.u32.u16 	%r475, %rs1380;
	cvt.u32.u16 	%r476, %rs1381;
	prmt.b32 	%r477, %r476, %r475, 0x3340U;
	prmt.b32 	%r478, %r474, %r477, 0x5410U;
	cvt.u32.u16 	%r479, %rs1372;
	cvt.u32.u16 	%r480, %rs1373;
	prmt.b32 	%r481, %r480, %r479, 0x3340U;
	cvt.u32.u16 	%r482, %rs1374;
	cvt.u32.u16 	%r483, %rs1375;
	prmt.b32 	%r484, %r483, %r482, 0x3340U;
	prmt.b32 	%r485, %r484, %r481, 0x5410U;
	cvt.u32.u16 	%r486, %rs1378;
	cvt.u32.u16 	%r487, %rs1379;
	prmt.b32 	%r488, %r487, %r486, 0x3340U;
	cvt.u32.u16 	%r489, %rs1376;
	cvt.u32.u16 	%r490, %rs1377;
	prmt.b32 	%r491, %r490, %r489, 0x3340U;
	prmt.b32 	%r492, %r488, %r491, 0x5410U;
	cvt.u32.u16 	%r493, %rs1371;
	cvt.u32.u16 	%r494, %rs1370;
	prmt.b32 	%r495, %r493, %r494, 0x3340U;
	cvt.u32.u16 	%r496, %rs1369;
	cvt.u32.u16 	%r497, %rs1368;
	prmt.b32 	%r498, %r496, %r497, 0x3340U;
	prmt.b32 	%r499, %r495, %r498, 0x5410U;
	st.local.v4.b32 	[%rd27], {%r478, %r492, %r485, %r499};
	and.b32  	%r500, %r493, 255;
	add.s32 	%r501, %r90, %r500;
	ld.shared.u8 	%rs1010, [%r501];
	xor.b16  	%rs1403, %rs983, %rs1010;
	and.b32  	%r502, %r494, 255;
	add.s32 	%r503, %r90, %r502;
	ld.shared.u8 	%rs1011, [%r503];
	xor.b16  	%rs1402, %rs985, %rs1011;
	and.b32  	%r504, %r496, 255;
	add.s32 	%r505, %r90, %r504;
	ld.shared.u8 	%rs1012, [%r505];
	xor.b16  	%rs1401, %rs987, %rs1012;
	and.b32  	%r506, %r497, 255;
	add.s32 	%r507, %r90, %r506;
	ld.shared.u8 	%rs1013, [%r507];
	xor.b16  	%rs1400, %rs989, %rs1013;
	cvt.u32.u16 	%r508, %rs1402;
	cvt.u32.u16 	%r509, %rs1403;
	prmt.b32 	%r510, %r509, %r508, 0x3340U;
	prmt.b32 	%r511, %r510, %r140, 0x5410U;
	cvt.u32.u16 	%r512, %rs1401;
	bfi.b32 	%r513, %r512, %r511, 16, 8;
	cvt.u32.u16 	%r514, %rs1400;
	bfi.b32 	%r515, %r514, %r513, 24, 8;
	st.local.u32 	[%rd27+16], %r515;
	xor.b16  	%rs1407, %rs990, %rs1403;
	st.local.u8 	[%rd27+20], %rs1407;
	shr.u32 	%r516, %r511, 8;
	cvt.u16.u32 	%rs1014, %r516;
	xor.b16  	%rs1406, %rs992, %rs1014;
	st.local.u8 	[%rd27+21], %rs1406;
	{ .reg .b16 tmp; mov.b32 {tmp, %rs1015}, %r513; }
	xor.b16  	%rs1405, %rs994, %rs1015;
	st.local.u8 	[%rd27+22], %rs1405;
	shr.u32 	%r517, %r515, 24;
	cvt.u16.u32 	%rs1016, %r517;
	xor.b16  	%rs1404, %rs996, %rs1016;
	st.local.u8 	[%rd27+23], %rs1404;
	xor.b16  	%rs1415, %rs997, %rs1407;
	st.local.u8 	[%rd27+24], %rs1415;
	xor.b16  	%rs1413, %rs998, %rs1406;
	st.local.u8 	[%rd27+25], %rs1413;
	xor.b16  	%rs1411, %rs999, %rs1405;
	st.local.u8 	[%rd27+26], %rs1411;
	xor.b16  	%rs1409, %rs1000, %rs1404;
	st.local.u8 	[%rd27+27], %rs1409;
	xor.b16  	%rs1414, %rs1001, %rs1415;
	st.local.u8 	[%rd27+28], %rs1414;
	xor.b16  	%rs1412, %rs1002, %rs1413;
	st.local.u8 	[%rd27+29], %rs1412;
	xor.b16  	%rs1410, %rs1003, %rs1411;
	st.local.u8 	[%rd27+30], %rs1410;
	xor.b16  	%rs1408, %rs1004, %rs1409;
	add.s64 	%rd34, %rd43, %rd26;
	ld.local.v4.b32 	{%r518, %r519, %r520, %r521}, [%rd34];
	bfe.u32 	%r522, %r518, 0, 8;
	cvt.u16.u32 	%rs1017, %r522;
	bfe.u32 	%r523, %r518, 8, 8;
	cvt.u16.u32 	%rs1018, %r523;
	bfe.u32 	%r524, %r518, 16, 8;
	cvt.u16.u32 	%rs1019, %r524;
	bfe.u32 	%r525, %r518, 24, 8;
	cvt.u16.u32 	%rs1020, %r525;
	bfe.u32 	%r526, %r519, 0, 8;
	cvt.u16.u32 	%rs1021, %r526;
	bfe.u32 	%r527, %r519, 8, 8;
	cvt.u16.u32 	%rs1022, %r527;
	bfe.u32 	%r528, %r519, 16, 8;
	cvt.u16.u32 	%rs1023, %r528;
	bfe.u32 	%r529, %r519, 24, 8;
	cvt.u16.u32 	%rs1024, %r529;
	bfe.u32 	%r530, %r520, 0, 8;
	cvt.u16.u32 	%rs1025, %r530;
	bfe.u32 	%r531, %r520, 8, 8;
	cvt.u16.u32 	%rs1026, %r531;
	bfe.u32 	%r532, %r520, 16, 8;
	cvt.u16.u32 	%rs1027, %r532;
	bfe.u32 	%r533, %r520, 24, 8;
	cvt.u16.u32 	%rs1028, %r533;
	bfe.u32 	%r534, %r521, 0, 8;
	cvt.u16.u32 	%rs1029, %r534;
	bfe.u32 	%r535, %r521, 8, 8;
	cvt.u16.u32 	%rs1030, %r535;
	bfe.u32 	%r536, %r521, 16, 8;
	cvt.u16.u32 	%rs1031, %r536;
	bfe.u32 	%r537, %r521, 24, 8;
	cvt.u16.u32 	%rs1032, %r537;
	xor.b16  	%rs1033, %rs1032, %rs1368;
	xor.b16  	%rs1034, %rs1031, %rs1369;
	st.local.v2.u8 	[%rd34+14], {%rs1034, %rs1033};
	xor.b16  	%rs1035, %rs1030, %rs1370;
	st.local.u8 	[%rd34+13], %rs1035;
	xor.b16  	%rs1036, %rs1029, %rs1371;
	xor.b16  	%rs1037, %rs1028, %rs1372;
	xor.b16  	%rs1038, %rs1027, %rs1373;
	xor.b16  	%rs1039, %rs1026, %rs1374;
	xor.b16  	%rs1040, %rs1025, %rs1375;
	xor.b16  	%rs1041, %rs1024, %rs1376;
	xor.b16  	%rs1042, %rs1023, %rs1377;
	xor.b16  	%rs1043, %rs1022, %rs1378;
	xor.b16  	%rs1044, %rs1021, %rs1379;
	xor.b16  	%rs1045, %rs1020, %rs1380;
	xor.b16  	%rs1046, %rs1019, %rs1381;
	xor.b16  	%rs1047, %rs1018, %rs1382;
	xor.b16  	%rs1048, %rs1017, %rs1383;
	cvt.u32.u16 	%r538, %rs1045;
	and.b32  	%r539, %r538, 255;
	add.s32 	%r541, %r540, %r539;
	ld.shared.u8 	%rs1350, [%r541];
	cvt.u32.u16 	%r542, %rs1042;
	and.b32  	%r543, %r542, 255;
	add.s32 	%r544, %r540, %r543;
	ld.shared.u8 	%rs1349, [%r544];
	cvt.u32.u16 	%r545, %rs1039;
	and.b32  	%r546, %r545, 255;
	add.s32 	%r547, %r540, %r546;
	ld.shared.u8 	%rs1348, [%r547];
	cvt.u32.u16 	%r548, %rs1036;
	and.b32  	%r549, %r548, 255;
	add.s32 	%r550, %r540, %r549;
	ld.shared.u8 	%rs1347, [%r550];
	cvt.u32.u16 	%r551, %rs1033;
	and.b32  	%r552, %r551, 255;
	add.s32 	%r553, %r540, %r552;
	ld.shared.u8 	%rs1346, [%r553];
	cvt.u32.u16 	%r554, %rs1046;
	and.b32  	%r555, %r554, 255;
	add.s32 	%r556, %r540, %r555;
	ld.shared.u8 	%rs1345, [%r556];
	cvt.u32.u16 	%r557, %rs1043;
	and.b32  	%r558, %r557, 255;
	add.s32 	%r559, %r540, %r558;
	ld.shared.u8 	%rs1344, [%r559];
	cvt.u32.u16 	%r560, %rs1040;
	and.b32  	%r561, %r560, 255;
	add.s32 	%r562, %r540, %r561;
	ld.shared.u8 	%rs1343, [%r562];
	cvt.u32.u16 	%r563, %rs1037;
	and.b32  	%r564, %r563, 255;
	add.s32 	%r565, %r540, %r564;
	ld.shared.u8 	%rs1342, [%r565];
	cvt.u32.u16 	%r566, %rs1034;
	and.b32  	%r567, %r566, 255;
	add.s32 	%r568, %r540, %r567;
	ld.shared.u8 	%rs1341, [%r568];
	cvt.u32.u16 	%r569, %rs1047;
	and.b32  	%r570, %r569, 255;
	add.s32 	%r571, %r540, %r570;
	ld.shared.u8 	%rs1340, [%r571];
	cvt.u32.u16 	%r572, %rs1044;
	and.b32  	%r573, %r572, 255;
	add.s32 	%r574, %r540, %r573;
	ld.shared.u8 	%rs1339, [%r574];
	cvt.u32.u16 	%r575, %rs1041;
	and.b32  	%r576, %r575, 255;
	add.s32 	%r577, %r540, %r576;
	ld.shared.u8 	%rs1338, [%r577];
	cvt.u32.u16 	%r578, %rs1038;
	and.b32  	%r579, %r578, 255;
	add.s32 	%r580, %r540, %r579;
	ld.shared.u8 	%rs1337, [%r580];
	cvt.u32.u16 	%r581, %rs1035;
	and.b32  	%r582, %r581, 255;
	add.s32 	%r583, %r540, %r582;
	ld.shared.u8 	%rs1336, [%r583];
	cvt.u32.u16 	%r584, %rs1048;
	and.b32  	%r585, %r584, 255;
	add.s32 	%r586, %r540, %r585;
	ld.shared.u8 	%rs1335, [%r586];
	mov.b16 	%rs1416, 128;
	mov.b32 	%r722, 0;
	mov.u16 	%rs1384, %rs1383;
	mov.u16 	%rs1385, %rs1382;
	mov.u16 	%rs1386, %rs1381;
	mov.u16 	%rs1387, %rs1380;
	mov.u16 	%rs1388, %rs1379;
	mov.u16 	%rs1389, %rs1378;
	mov.u16 	%rs1390, %rs1377;
	mov.u16 	%rs1391, %rs1376;
	mov.u16 	%rs1392, %rs1375;
	mov.u16 	%rs1393, %rs1374;
	mov.u16 	%rs1394, %rs1373;
	mov.u16 	%rs1395, %rs1372;
	mov.u16 	%rs1396, %rs1371;
	mov.u16 	%rs1397, %rs1370;
	mov.u16 	%rs1398, %rs1369;
	mov.u16 	%rs1399, %rs1368;
$L__BB1_8:
	and.b32  	%r587, %r722, 1;
	setp.eq.b32 	%p4, %r587, 1;
	@%p4 bra 	$L__BB1_10;
	xor.b16  	%rs1414, %rs1414, %rs1415;
	xor.b16  	%rs1412, %rs1412, %rs1413;
	xor.b16  	%rs1410, %rs1410, %rs1411;
	xor.b16  	%rs1408, %rs1408, %rs1409;
	xor.b16  	%rs1415, %rs1415, %rs1407;
	xor.b16  	%rs1413, %rs1413, %rs1406;
	xor.b16  	%rs1411, %rs1411, %rs1405;
	xor.b16  	%rs1409, %rs1409, %rs1404;
	xor.b16  	%rs1407, %rs1407, %rs1403;
	xor.b16  	%rs1406, %rs1406, %rs1402;
	xor.b16  	%rs1405, %rs1405, %rs1401;
	xor.b16  	%rs1404, %rs1404, %rs1400;
	cvt.u32.u16 	%r588, %rs1371;
	and.b32  	%r589, %r588, 255;
	mov.u32 	%r590, _ZZ17aes256_dec_kernelPhS_S_S_S_S_S_iE4coef;
	add.s32 	%r591, %r590, %r589;
	ld.shared.u8 	%rs1049, [%r591];
	xor.b16  	%rs1403, %rs1403, %rs1049;
	cvt.u32.u16 	%r592, %rs1370;
	and.b32  	%r593, %r592, 255;
	add.s32 	%r594, %r590, %r593;
	ld.shared.u8 	%rs1050, [%r594];
	xor.b16  	%rs1402, %rs1402, %rs1050;
	cvt.u32.u16 	%r595, %rs1369;
	and.b32  	%r596, %r595, 255;
	add.s32 	%r597, %r590, %r596;
	ld.shared.u8 	%rs1051, [%r597];
	xor.b16  	%rs1401, %rs1401, %rs1051;
	cvt.u32.u16 	%r598, %rs1368;
	and.b32  	%r599, %r598, 255;
	add.s32 	%r600, %r590, %r599;
	ld.shared.u8 	%rs1052, [%r600];
	xor.b16  	%rs1400, %rs1400, %rs1052;
	xor.b16  	%rs1396, %rs1371, %rs1375;
	xor.b16  	%rs1397, %rs1370, %rs1374;
	xor.b16  	%rs1398, %rs1369, %rs1373;
	xor.b16  	%rs1399, %rs1368, %rs1372;
	xor.b16  	%rs1392, %rs1375, %rs1379;
	xor.b16  	%rs1393, %rs1374, %rs1378;
	xor.b16  	%rs1394, %rs1373, %rs1377;
	xor.b16  	%rs1395, %rs1372, %rs1376;
	xor.b16  	%rs1388, %rs1379, %rs1383;
	xor.b16  	%rs1389, %rs1378, %rs1382;
	xor.b16  	%rs1390, %rs1377, %rs1381;
	xor.b16  	%rs1391, %rs1376, %rs1380;
	and.b16  	%rs1053, %rs1416, 254;
	shr.u16 	%rs1054, %rs1053, 1;
	and.b16  	%rs1055, %rs1416, 1;
	neg.s16 	%rs1056, %rs1055;
	and.b16  	%rs1057, %rs1056, -115;
	xor.b16  	%rs1416, %rs1057, %rs1054;
	cvt.u32.u16 	%r601, %rs1412;
	and.b32  	%r602, %r601, 255;
	add.s32 	%r603, %r590, %r602;
	ld.shared.u8 	%rs1058, [%r603];
	xor.b16  	%rs1059, %rs1058, %rs1383;
	xor.b16  	%rs1384, %rs1059, %rs1416;
	cvt.u32.u16 	%r604, %rs1410;
	and.b32  	%r605, %r604, 255;
	add.s32 	%r606, %r590, %r605;
	ld.shared.u8 	%rs1060, [%r606];
	xor.b16  	%rs1385, %rs1382, %rs1060;
	cvt.u32.u16 	%r607, %rs1408;
	and.b32  	%r608, %r607, 255;
	add.s32 	%r609, %r590, %r608;
	ld.shared.u8 	%rs1061, [%r609];
	xor.b16  	%rs1386, %rs1381, %rs1061;
	cvt.u32.u16 	%r610, %rs1414;
	and.b32  	%r611, %r610, 255;
	add.s32 	%r612, %r590, %r611;
	ld.shared.u8 	%rs1062, [%r612];
	xor.b16  	%rs1387, %rs1380, %rs1062;
	mov.u16 	%rs1368, %rs1408;
	mov.u16 	%rs1369, %rs1410;
	mov.u16 	%rs1370, %rs1412;
	mov.u16 	%rs1371, %rs1414;
	mov.u16 	%rs1372, %rs1409;
	mov.u16 	%rs1373, %rs1411;
	mov.u16 	%rs1374, %rs1413;
	mov.u16 	%rs1375, %rs1415;
	mov.u16 	%rs1376, %rs1404;
	mov.u16 	%rs1377, %rs1405;
	mov.u16 	%rs1378, %rs1406;
	mov.u16 	%rs1379, %rs1407;
	mov.u16 	%rs1380, %rs1400;
	mov.u16 	%rs1381, %rs1401;
	mov.u16 	%rs1382, %rs1402;
	mov.u16 	%rs1383, %rs1403;
$L__BB1_10:
	xor.b16  	%rs1063, %rs1335, %rs1383;
	xor.b16  	%rs1064, %rs1336, %rs1382;
	xor.b16  	%rs1065, %rs1337, %rs1381;
	xor.b16  	%rs1066, %rs1338, %rs1380;
	xor.b16  	%rs1067, %rs1339, %rs1379;
	xor.b16  	%rs1068, %rs1340, %rs1378;
	xor.b16  	%rs1069, %rs1341, %rs1377;
	xor.b16  	%rs1070, %rs1342, %rs1376;
	xor.b16  	%rs1071, %rs1343, %rs1375;
	xor.b16  	%rs1072, %rs1344, %rs1374;
	xor.b16  	%rs1073, %rs1345, %rs1373;
	xor.b16  	%rs1074, %rs1346, %rs1372;
	xor.b16  	%rs1075, %rs1347, %rs1371;
	xor.b16  	%rs1076, %rs1348, %rs1370;
	xor.b16  	%rs1077, %rs1349, %rs1369;
	xor.b16  	%rs1078, %rs1350, %rs1368;
	xor.b16  	%rs1079, %rs1064, %rs1063;
	cvt.s16.s8 	%rs1080, %rs1079;
	xor.b16  	%rs1081, %rs1079, %rs1065;
	xor.b16  	%rs1082, %rs1081, %rs1066;
	cvt.s16.s8 	%rs1083, %rs1082;
	shl.b16 	%rs1084, %rs1082, 1;
	xor.b16  	%rs1085, %rs1084, 27;
	setp.lt.s16 	%p5, %rs1083, 0;
	selp.b16 	%rs1086, %rs1085, %rs1084, %p5;
	xor.b16  	%rs1087, %rs1065, %rs1063;
	xor.b16  	%rs1088, %rs1087, %rs1086;
	cvt.s16.s8 	%rs1089, %rs1088;
	shl.b16 	%rs1090, %rs1088, 1;
	xor.b16  	%rs1091, %rs1090, 27;
	setp.lt.s16 	%p6, %rs1089, 0;
	selp.b16 	%rs1092, %rs1091, %rs1090, %p6;
	cvt.s16.s8 	%rs1093, %rs1092;
	shl.b16 	%rs1094, %rs1092, 1;
	xor.b16  	%rs1095, %rs1094, 27;
	setp.lt.s16 	%p7, %rs1093, 0;
	selp.b16 	%rs1096, %rs1095, %rs1094, %p7;
	xor.b16  	%rs1097, %rs1096, %rs1082;
	xor.b16  	%rs1098, %rs1066, %rs1064;
	xor.b16  	%rs1099, %rs1098, %rs1086;
	cvt.s16.s8 	%rs1100, %rs1099;
	shl.b16 	%rs1101, %rs1099, 1;
	xor.b16  	%rs1102, %rs1101, 27;
	setp.lt.s16 	%p8, %rs1100, 0;
	selp.b16 	%rs1103, %rs1102, %rs1101, %p8;
	cvt.s16.s8 	%rs1104, %rs1103;
	shl.b16 	%rs1105, %rs1103, 1;
	xor.b16  	%rs1106, %rs1105, 27;
	setp.lt.s16 	%p9, %rs1104, 0;
	selp.b16 	%rs1107, %rs1106, %rs1105, %p9;
	xor.b16  	%rs1108, %rs1107, %rs1082;
	shl.b16 	%rs1109, %rs1079, 1;
	xor.b16  	%rs1110, %rs1109, 27;
	setp.lt.s16 	%p10, %rs1080, 0;
	selp.b16 	%rs1111, %rs1110, %rs1109, %p10;
	xor.b16  	%rs1112, %rs1111, %rs1063;
	xor.b16  	%rs1113, %rs1112, %rs1097;
	xor.b16  	%rs1114, %rs1065, %rs1064;
	cvt.s16.s8 	%rs1115, %rs1114;
	shl.b16 	%rs1116, %rs1114, 1;
	xor.b16  	%rs1117, %rs1116, 27;
	setp.lt.s16 	%p11, %rs1115, 0;
	selp.b16 	%rs1118, %rs1117, %rs1116, %p11;
	xor.b16  	%rs1119, %rs1118, %rs1064;
	xor.b16  	%rs1120, %rs1119, %rs1108;
	xor.b16  	%rs1121, %rs1066, %rs1065;
	cvt.s16.s8 	%rs1122, %rs1121;
	shl.b16 	%rs1123, %rs1121, 1;
	xor.b16  	%rs1124, %rs1123, 27;
	setp.lt.s16 	%p12, %rs1122, 0;
	selp.b16 	%rs1125, %rs1124, %rs1123, %p12;
	xor.b16  	%rs1126, %rs1065, %rs1125;
	xor.b16  	%rs1127, %rs1126, %rs1097;
	xor.b16  	%rs1128, %rs1066, %rs1063;
	cvt.s16.s8 	%rs1129, %rs1128;
	shl.b16 	%rs1130, %rs1128, 1;
	xor.b16  	%rs1131, %rs1130, 27;
	setp.lt.s16 	%p13, %rs1129, 0;
	selp.b16 	%rs1132, %rs1131, %rs1130, %p13;
	xor.b16  	%rs1133, %rs1066, %rs1132;
	xor.b16  	%rs1134, %rs1133, %rs1108;
	xor.b16  	%rs1135, %rs1068, %rs1067;
	cvt.s16.s8 	%rs1136, %rs1135;
	xor.b16  	%rs1137, %rs1135, %rs1069;
	xor.b16  	%rs1138, %rs1137, %rs1070;
	cvt.s16.s8 	%rs1139, %rs1138;
	shl.b16 	%rs1140, %rs1138, 1;
	xor.b16  	%rs1141, %rs1140, 27;
	setp.lt.s16 	%p14, %rs1139, 0;
	selp.b16 	%rs1142, %rs1141, %rs1140, %p14;
	xor.b16  	%rs1143, %rs1069, %rs1067;
	xor.b16  	%rs1144, %rs1143, %rs1142;
	cvt.s16.s8 	%rs1145, %rs1144;
	shl.b16 	%rs1146, %rs1144, 1;
	xor.b16  	%rs1147, %rs1146, 27;
	setp.lt.s16 	%p15, %rs1145, 0;
	selp.b16 	%rs1148, %rs1147, %rs1146, %p15;
	cvt.s16.s8 	%rs1149, %rs1148;
	shl.b16 	%rs1150, %rs1148, 1;
	xor.b16  	%rs1151, %rs1150, 27;
	setp.lt.s16 	%p16, %rs1149, 0;
	selp.b16 	%rs1152, %rs1151, %rs1150, %p16;
	xor.b16  	%rs1153, %rs1152, %rs1138;
	xor.b16  	%rs1154, %rs1070, %rs1068;
	xor.b16  	%rs1155, %rs1154, %rs1142;
	cvt.s16.s8 	%rs1156, %rs1155;
	shl.b16 	%rs1157, %rs1155, 1;
	xor.b16  	%rs1158, %rs1157, 27;
	setp.lt.s16 	%p17, %rs1156, 0;
	selp.b16 	%rs1159, %rs1158, %rs1157, %p17;
	cvt.s16.s8 	%rs1160, %rs1159;
	shl.b16 	%rs1161, %rs1159, 1;
	xor.b16  	%rs1162, %rs1161, 27;
	setp.lt.s16 	%p18, %rs1160, 0;
	selp.b16 	%rs1163, %rs1162, %rs1161, %p18;
	xor.b16  	%rs1164, %rs1163, %rs1138;
	shl.b16 	%rs1165, %rs1135, 1;
	xor.b16  	%rs1166, %rs1165, 27;
	setp.lt.s16 	%p19, %rs1136, 0;
	selp.b16 	%rs1167, %rs1166, %rs1165, %p19;
	xor.b16  	%rs1168, %rs1167, %rs1067;
	xor.b16  	%rs1169, %rs1168, %rs1153;
	xor.b16  	%rs1170, %rs1069, %rs1068;
	cvt.s16.s8 	%rs1171, %rs1170;
	shl.b16 	%rs1172, %rs1170, 1;
	xor.b16  	%rs1173, %rs1172, 27;
	setp.lt.s16 	%p20, %rs1171, 0;
	selp.b16 	%rs1174, %rs1173, %rs1172, %p20;
	xor.b16  	%rs1175, %rs1174, %rs1068;
	xor.b16  	%rs1176, %rs1175, %rs1164;
	xor.b16  	%rs1177, %rs1070, %rs1069;
	cvt.s16.s8 	%rs1178, %rs1177;
	shl.b16 	%rs1179, %rs1177, 1;
	xor.b16  	%rs1180, %rs1179, 27;
	setp.lt.s16 	%p21, %rs1178, 0;
	selp.b16 	%rs1181, %rs1180, %rs1179, %p21;
	xor.b16  	%rs1182, %rs1069, %rs1181;
	xor.b16  	%rs1183, %rs1182, %rs1153;
	xor.b16  	%rs1184, %rs1070, %rs1067;
	cvt.s16.s8 	%rs1185, %rs1184;
	shl.b16 	%rs1186, %rs1184, 1;
	xor.b16  	%rs1187, %rs1186, 27;
	setp.lt.s16 	%p22, %rs1185, 0;
	selp.b16 	%rs1188, %rs1187, %rs1186, %p22;
	xor.b16  	%rs1189, %rs1070, %rs1188;
	xor.b16  	%rs1190, %rs1189, %rs1164;
	xor.b16  	%rs1191, %rs1072, %rs1071;
	cvt.s16.s8 	%rs1192, %rs1191;
	xor.b16  	%rs1193, %rs1191, %rs1073;
	xor.b16  	%rs1194, %rs1193, %rs1074;
	cvt.s16.s8 	%rs1195, %rs1194;
	shl.b16 	%rs1196, %rs1194, 1;
	xor.b16  	%rs1197, %rs1196, 27;
	setp.lt.s16 	%p23, %rs1195, 0;
	selp.b16 	%rs1198, %rs1197, %rs1196, %p23;
	xor.b16  	%rs1199, %rs1073, %rs1071;
	xor.b16  	%rs1200, %rs1199, %rs1198;
	cvt.s16.s8 	%rs1201, %rs1200;
	shl.b16 	%rs1202, %rs1200, 1;
	xor.b16  	%rs1203, %rs1202, 27;
	setp.lt.s16 	%p24, %rs1201, 0;
	selp.b16 	%rs1204, %rs1203, %rs1202, %p24;
	cvt.s16.s8 	%rs1205, %rs1204;
	shl.b16 	%rs1206, %rs1204, 1;
	xor.b16  	%rs1207, %rs1206, 27;
	setp.lt.s16 	%p25, %rs1205, 0;
	selp.b16 	%rs1208, %rs1207, %rs1206, %p25;
	xor.b16  	%rs1209, %rs1208, %rs1194;
	xor.b16  	%rs1210, %rs1074, %rs1072;
	xor.b16  	%rs1211, %rs1210, %rs1198;
	cvt.s16.s8 	%rs1212, %rs1211;
	shl.b16 	%rs1213, %rs1211, 1;
	xor.b16  	%rs1214, %rs1213, 27;
	setp.lt.s16 	%p26, %rs1212, 0;
	selp.b16 	%rs1215, %rs1214, %rs1213, %p26;
	cvt.s16.s8 	%rs1216, %rs1215;
	shl.b16 	%rs1217, %rs1215, 1;
	xor.b16  	%rs1218, %rs1217, 27;
	setp.lt.s16 	%p27, %rs1216, 0;
	selp.b16 	%rs1219, %rs1218, %rs1217, %p27;
	xor.b16  	%rs1220, %rs1219, %rs1194;
	shl.b16 	%rs1221, %rs1191, 1;
	xor.b16  	%rs1222, %rs1221, 27;
	setp.lt.s16 	%p28, %rs1192, 0;
	selp.b16 	%rs1223, %rs1222, %rs1221, %p28;
	xor.b16  	%rs1224, %rs1223, %rs1071;
	xor.b16  	%rs1225, %rs1224, %rs1209;
	xor.b16  	%rs1226, %rs1073, %rs1072;
	cvt.s16.s8 	%rs1227, %rs1226;
	shl.b16 	%rs1228, %rs1226, 1;
	xor.b16  	%rs1229, %rs1228, 27;
	setp.lt.s16 	%p29, %rs1227, 0;
	selp.b16 	%rs1230, %rs1229, %rs1228, %p29;
	xor.b16  	%rs1231, %rs1230, %rs1072;
	xor.b16  	%rs1232, %rs1231, %rs1220;
	xor.b16  	%rs1233, %rs1074, %rs1073;
	cvt.s16.s8 	%rs1234, %rs1233;
	shl.b16 	%rs1235, %rs1233, 1;
	xor.b16  	%rs1236, %rs1235, 27;
	setp.lt.s16 	%p30, %rs1234, 0;
	selp.b16 	%rs1237, %rs1236, %rs1235, %p30;
	xor.b16  	%rs1238, %rs1073, %rs1237;
	xor.b16  	%rs1239, %rs1238, %rs1209;
	xor.b16  	%rs1240, %rs1074, %rs1071;
	cvt.s16.s8 	%rs1241, %rs1240;
	shl.b16 	%rs1242, %rs1240, 1;
	xor.b16  	%rs1243, %rs1242, 27;
	setp.lt.s16 	%p31, %rs1241, 0;
	selp.b16 	%rs1244, %rs1243, %rs1242, %p31;
	xor.b16  	%rs1245, %rs1074, %rs1244;
	xor.b16  	%rs1246, %rs1245, %rs1220;
	xor.b16  	%rs1247, %rs1076, %rs1075;
	cvt.s16.s8 	%rs1248, %rs1247;
	xor.b16  	%rs1249, %rs1247, %rs1077;
	xor.b16  	%rs1250, %rs1249, %rs1078;
	cvt.s16.s8 	%rs1251, %rs1250;
	shl.b16 	%rs1252, %rs1250, 1;
	xor.b16  	%rs1253, %rs1252, 27;
	setp.lt.s16 	%p32, %rs1251, 0;
	selp.b16 	%rs1254, %rs1253, %rs1252, %p32;
	xor.b16  	%rs1255, %rs1077, %rs1075;
	xor.b16  	%rs1256, %rs1255, %rs1254;
	cvt.s16.s8 	%rs1257, %rs1256;
	shl.b16 	%rs1258, %rs1256, 1;
	xor.b16  	%rs1259, %rs1258, 27;
	setp.lt.s16 	%p33, %rs1257, 0;
	selp.b16 	%rs1260, %rs1259, %rs1258, %p33;
	cvt.s16.s8 	%rs1261, %rs1260;
	shl.b16 	%rs1262, %rs1260, 1;
	xor.b16  	%rs1263, %rs1262, 27;
	setp.lt.s16 	%p34, %rs1261, 0;
	selp.b16 	%rs1264, %rs1263, %rs1262, %p34;
	xor.b16  	%rs1265, %rs1264, %rs1250;
	xor.b16  	%rs1266, %rs1078, %rs1076;
	xor.b16  	%rs1267, %rs1266, %rs1254;
	cvt.s16.s8 	%rs1268, %rs1267;
	shl.b16 	%rs1269, %rs1267, 1;
	xor.b16  	%rs1270, %rs1269, 27;
	setp.lt.s16 	%p35, %rs1268, 0;
	selp.b16 	%rs1271, %rs1270, %rs1269, %p35;
	cvt.s16.s8 	%rs1272, %rs1271;
	shl.b16 	%rs1273, %rs1271, 1;
	xor.b16  	%rs1274, %rs1273, 27;
	setp.lt.s16 	%p36, %rs1272, 0;
	selp.b16 	%rs1275, %rs1274, %rs1273, %p36;
	xor.b16  	%rs1276, %rs1275, %rs1250;
	shl.b16 	%rs1277, %rs1247, 1;
	xor.b16  	%rs1278, %rs1277, 27;
	setp.lt.s16 	%p37, %rs1248, 0;
	selp.b16 	%rs1279, %rs1278, %rs1277, %p37;
	xor.b16  	%rs1280, %rs1279, %rs1075;
	xor.b16  	%rs1281, %rs1280, %rs1265;
	xor.b16  	%rs1282, %rs1077, %rs1076;
	cvt.s16.s8 	%rs1283, %rs1282;
	shl.b16 	%rs1284, %rs1282, 1;
	xor.b16  	%rs1285, %rs1284, 27;
	setp.lt.s16 	%p38, %rs1283, 0;
	selp.b16 	%rs1286, %rs1285, %rs1284, %p38;
	xor.b16  	%rs1287, %rs1286, %rs1076;
	xor.b16  	%rs1288, %rs1287, %rs1276;
	xor.b16  	%rs1289, %rs1078, %rs1077;
	cvt.s16.s8 	%rs1290, %rs1289;
	shl.b16 	%rs1291, %rs1289, 1;
	xor.b16  	%rs1292, %rs1291, 27;
	setp.lt.s16 	%p39, %rs1290, 0;
	selp.b16 	%rs1293, %rs1292, %rs1291, %p39;
	xor.b16  	%rs1294, %rs1077, %rs1293;
	xor.b16  	%rs1295, %rs1294, %rs1265;
	xor.b16  	%rs1296, %rs1078, %rs1075;
	cvt.s16.s8 	%rs1297, %rs1296;
	shl.b16 	%rs1298, %rs1296, 1;
	xor.b16  	%rs1299, %rs1298, 27;
	setp.lt.s16 	%p40, %rs1297, 0;
	selp.b16 	%rs1300, %rs1299, %rs1298, %p40;
	xor.b16  	%rs1301, %rs1078, %rs1300;
	xor.b16  	%rs1302, %rs1301, %rs1276;
	cvt.u32.u16 	%r613, %rs1134;
	and.b32  	%r614, %r613, 255;
	mov.u32 	%r615, _ZZ17aes256_dec_kernelPhS_S_S_S_S_S_iE7coefinv;
	add.s32 	%r616, %r615, %r614;
	ld.shared.u8 	%rs1350, [%r616];
	cvt.u32.u16 	%r617, %rs1183;
	and.b32  	%r618, %r617, 255;
	add.s32 	%r619, %r615, %r618;
	ld.shared.u8 	%rs1349, [%r619];
	cvt.u32.u16 	%r620, %rs1232;
	and.b32  	%r621, %r620, 255;
	add.s32 	%r622, %r615, %r621;
	ld.shared.u8 	%rs1348, [%r622];
	cvt.u32.u16 	%r623, %rs1281;
	and.b32  	%r624, %r623, 255;
	add.s32 	%r625, %r615, %r624;
	ld.shared.u8 	%rs1347, [%r625];
	cvt.u32.u16 	%r626, %rs1302;
	and.b32  	%r627, %r626, 255;
	add.s32 	%r628, %r615, %r627;
	ld.shared.u8 	%rs1346, [%r628];
	cvt.u32.u16 	%r629, %rs1127;
	and.b32  	%r630, %r629, 255;
	add.s32 	%r631, %r615, %r630;
	ld.shared.u8 	%rs1345, [%r631];
	cvt.u32.u16 	%r632, %rs1176;
	and.b32  	%r633, %r632, 255;
	add.s32 	%r634, %r615, %r633;
	ld.shared.u8 	%rs1344, [%r634];
	cvt.u32.u16 	%r635, %rs1225;
	and.b32  	%r636, %r635, 255;
	add.s32 	%r637, %r615, %r636;
	ld.shared.u8 	%rs1343, [%r637];
	cvt.u32.u16 	%r638, %rs1246;
	and.b32  	%r639, %r638, 255;
	add.s32 	%r640, %r615, %r639;
	ld.shared.u8 	%rs1342, [%r640];
	cvt.u32.u16 	%r641, %rs1295;
	and.b32  	%r642, %r641, 255;
	add.s32 	%r643, %r615, %r642;
	ld.shared.u8 	%rs1341, [%r643];
	cvt.u32.u16 	%r644, %rs1120;
	and.b32  	%r645, %r644, 255;
	add.s32 	%r646, %r615, %r645;
	ld.shared.u8 	%rs1340, [%r646];
	cvt.u32.u16 	%r647, %rs1169;
	and.b32  	%r648, %r647, 255;
	add.s32 	%r649, %r615, %r648;
	ld.shared.u8 	%rs1339, [%r649];
	cvt.u32.u16 	%r650, %rs1190;
	and.b32  	%r651, %r650, 255;
	add.s32 	%r652, %r615, %r651;
	ld.shared.u8 	%rs1338, [%r652];
	cvt.u32.u16 	%r653, %rs1239;
	and.b32  	%r654, %r653, 255;
	add.s32 	%r655, %r615, %r654;
	ld.shared.u8 	%rs1337, [%r655];
	cvt.u32.u16 	%r656, %rs1288;
	and.b32  	%r657, %r656, 255;
	add.s32 	%r658, %r615, %r657;
	ld.shared.u8 	%rs1336, [%r658];
	cvt.u32.u16 	%r659, %rs1113;
	and.b32  	%r660, %r659, 255;
	add.s32 	%r661, %r615, %r660;
	ld.shared.u8 	%rs1335, [%r661];
	add.s32 	%r722, %r722, -1;
	setp.ne.s32 	%p41, %r722, -13;
	mov.u16 	%rs1383, %rs1384;
	mov.u16 	%rs1382, %rs1385;
	mov.u16 	%rs1381, %rs1386;
	mov.u16 	%rs1380, %rs1387;
	mov.u16 	%rs1379, %rs1388;
	mov.u16 	%rs1378, %rs1389;
	mov.u16 	%rs1377, %rs1390;
	mov.u16 	%rs1376, %rs1391;
	mov.u16 	%rs1375, %rs1392;
	mov.u16 	%rs1374, %rs1393;
	mov.u16 	%rs1373, %rs1394;
	mov.u16 	%rs1372, %rs1395;
	mov.u16 	%rs1371, %rs1396;
	mov.u16 	%rs1370, %rs1397;
	mov.u16 	%rs1369, %rs1398;
	mov.u16 	%rs1368, %rs1399;
	@%p41 bra 	$L__BB1_8;
	xor.b16  	%rs1303, %rs1350, %rs1399;
	xor.b16  	%rs1304, %rs1349, %rs1398;
	xor.b16  	%rs1305, %rs1348, %rs1397;
	xor.b16  	%rs1306, %rs1347, %rs1396;
	xor.b16  	%rs1307, %rs1346, %rs1395;
	xor.b16  	%rs1308, %rs1345, %rs1394;
	xor.b16  	%rs1309, %rs1344, %rs1393;
	xor.b16  	%rs1310, %rs1343, %rs1392;
	xor.b16  	%rs1311, %rs1342, %rs1391;
	xor.b16  	%rs1312, %rs1341, %rs1390;
	xor.b16  	%rs1313, %rs1340, %rs1389;
	xor.b16  	%rs1314, %rs1339, %rs1388;
	xor.b16  	%rs1315, %rs1338, %rs1387;
	xor.b16  	%rs1316, %rs1337, %rs1386;
	xor.b16  	%rs1317, %rs1336, %rs1385;
	xor.b16  	%rs1318, %rs1335, %rs1384;
	cvt.u32.u16 	%r662, %rs1303;
	cvt.u32.u16 	%r663, %rs1304;
	prmt.b32 	%r664, %r663, %r662, 0x3340U;
	cvt.u32.u16 	%r665, %rs1305;
	cvt.u32.u16 	%r666, %rs1306;
	prmt.b32 	%r667, %r666, %r665, 0x3340U;
	prmt.b32 	%r668, %r667, %r664, 0x5410U;
	cvt.u32.u16 	%r669, %rs1307;
	cvt.u32.u16 	%r670, %rs1308;
	prmt.b32 	%r671, %r670, %r669, 0x3340U;
	cvt.u32.u16 	%r672, %rs1309;
	cvt.u32.u16 	%r673, %rs1310;
	prmt.b32 	%r674, %r673, %r672, 0x3340U;
	prmt.b32 	%r675, %r674, %r671, 0x5410U;
	cvt.u32.u16 	%r676, %rs1311;
	cvt.u32.u16 	%r677, %rs1312;
	prmt.b32 	%r678, %r677, %r676, 0x3340U;
	cvt.u32.u16 	%r679, %rs1313;
	cvt.u32.u16 	%r680, %rs1314;
	prmt.b32 	%r681, %r680, %r679, 0x3340U;
	prmt.b32 	%r682, %r681, %r678, 0x5410U;
	cvt.u32.u16 	%r683, %rs1315;
	cvt.u32.u16 	%r684, %rs1316;
	prmt.b32 	%r685, %r684, %r683, 0x3340U;
	cvt.u32.u16 	%r686, %rs1317;
	cvt.u32.u16 	%r687, %rs1318;
	prmt.b32 	%r688, %r687, %r686, 0x3340U;
	prmt.b32 	%r689, %r688, %r685, 0x5410U;
	shl.b32 	%r690, %r721, 4;
	cvt.u64.u32 	%rd35, %r690;
	add.s64 	%rd36, %rd43, %rd35;
	st.local.v4.b32 	[%rd36], {%r689, %r682, %r675, %r668};
	add.s64 	%rd37, %rd3, %rd35;
	mov.b32 	%r691, 0;
	st.local.v4.b32 	[%rd37], {%r691, %r691, %r691, %r691};
	st.local.v4.b32 	[%rd37+16], {%r691, %r691, %r691, %r691};
	bar.sync 	0;
	add.s32 	%r721, %r721, 1;
	setp.ne.s32 	%p42, %r721, 32;
	@%p42 bra 	$L__BB1_7;
	ld.param.u32 	%r717, [_Z17aes256_dec_kernelPhS_S_S_S_S_S_i_param_7];
	ld.param.u64 	%rd41, [_Z17aes256_dec_kernelPhS_S_S_S_S_S_i_param_2];
	mov.u32 	%r693, %tid.x;
	shl.b32 	%r694, %r693, 9;
	mov.u32 	%r695, %ctaid.x;
	mad.lo.s32 	%r696, %r695, 24576, %r694;
	mad.lo.s32 	%r723, %r717, 192, %r696;
	bar.sync 	0;
	cvta.to.global.u64 	%rd38, %rd41;
	add.s64 	%rd5, %rd38, 7;
	mov.b32 	%r724, 0;
$L__BB1_13:
	cvt.s64.s32 	%rd39, %r723;
	add.s64 	%rd40, %rd5, %rd39;
	ld.local.v4.b32 	{%r697, %r698, %r699, %r700}, [%rd43];
	bfe.u32 	%r701, %r700, 24, 8;
	bfe.u32 	%r702, %r700, 16, 8;
	bfe.u32 	%r703, %r700, 8, 8;
	bfe.u32 	%r704, %r700, 0, 8;
	bfe.u32 	%r705, %r699, 24, 8;
	bfe.u32 	%r706, %r699, 16, 8;
	bfe.u32 	%r707, %r699, 8, 8;
	bfe.u32 	%r708, %r699, 0, 8;
	bfe.u32 	%r709, %r698, 24, 8;
	bfe.u32 	%r710, %r698, 16, 8;
	bfe.u32 	%r711, %r698, 8, 8;
	bfe.u32 	%r712, %r698, 0, 8;
	bfe.u32 	%r713, %r697, 24, 8;
	bfe.u32 	%r714, %r697, 16, 8;
	bfe.u32 	%r715, %r697, 8, 8;
	bfe.u32 	%r716, %r697, 0, 8;
	st.global.u8 	[%rd40+-7], %r716;
	st.global.u8 	[%rd40+-6], %r715;
	st.global.u8 	[%rd40+-5], %r714;
	st.global.u8 	[%rd40+-4], %r713;
	st.global.u8 	[%rd40+-3], %r712;
	st.global.u8 	[%rd40+-2], %r711;
	st.global.u8 	[%rd40+-1], %r710;
	st.global.u8 	[%rd40], %r709;
	st.global.u8 	[%rd40+1], %r708;
	st.global.u8 	[%rd40+2], %r707;
	st.global.u8 	[%rd40+3], %r706;
	st.global.u8 	[%rd40+4], %r705;
	st.global.u8 	[%rd40+5], %r704;
	st.global.u8 	[%rd40+6], %r703;
	st.global.u8 	[%rd40+7], %r702;
	st.global.u8 	[%rd40+8], %r701;
	add.s32 	%r724, %r724, 16;
	add.s64 	%rd43, %rd43, 16;
	add.s32 	%r723, %r723, 16;
	setp.ne.s32 	%p43, %r724, 512;
	@%p43 bra 	$L__BB1_13;
	bar.sync 	0;
	ret;

}


// ===== COMPILED SASS (sm_100) =====

	.target	sm_100

	.elftype	@"ET_EXEC"


//--------------------- .note.nv.tkinfo           --------------------------
	.section	.note.nv.tkinfo,"",@"SHT_NOTE"
	.sectionflags	@"SHF_NOTE_NV_TKINFO"
	.tkinfo
        /*0018*/ 	.word	0x00000002
        /*0030*/ 	.string	""
        /*0030*/ 	.string	"ptxas"
        /*0030*/ 	.string	"Cuda compilation tools, release 13.0, V13.0.88"
        /*0030*/ 	.string	"Build cuda_13.0.r13.0/compiler.36424714_0"
        /*0030*/ 	.string	"-arch sm_100 -m 64 "



//--------------------- .note.nv.cuinfo           --------------------------
	.section	.note.nv.cuinfo,"",@"SHT_NOTE"
	.sectionflags	@"SHF_NOTE_NV_CUINFO"
        /*0018*/ 	.short	0x0002
        /*001a*/ 	.short	0x0064
        /*001c*/ 	.short	0x0082
	.zero		2


//--------------------- .nv.info                  --------------------------
	.section	.nv.info,"",@"SHT_CUDA_INFO"
	.align	4


	//----- nvinfo : EIATTR_REGCOUNT
	.align		4
        /*0000*/ 	.byte	0x04, 0x2f
        /*0002*/ 	.short	(.L_1 - .L_0)
	.align		4
.L_0:
        /*0004*/ 	.word	index@(_Z17aes256_enc_kernelPhS_S_S_S_S_S_i)
        /*0008*/ 	.word	0x0000004f


	//----- nvinfo : EIATTR_FRAME_SIZE
	.align		4
.L_1:
        /*000c*/ 	.byte	0x04, 0x11
        /*000e*/ 	.short	(.L_3 - .L_2)
	.align		4
.L_2:
        /*0010*/ 	.word	index@(_Z17aes256_enc_kernelPhS_S_S_S_S_S_i)
        /*0014*/ 	.word	0x00000600


	//----- nvinfo : EIATTR_REGCOUNT
	.align		4
.L_3:
        /*0018*/ 	.byte	0x04, 0x2f
        /*001a*/ 	.short	(.L_5 - .L_4)
	.align		4
.L_4:
        /*001c*/ 	.word	index@(_Z17aes256_dec_kernelPhS_S_S_S_S_S_i)
        /*0020*/ 	.word	0x0000004f


	//----- nvinfo : EIATTR_FRAME_SIZE
	.align		4
.L_5:
        /*0024*/ 	.byte	0x04, 0x11
        /*0026*/ 	.short	(.L_7 - .L_6)
	.align		4
.L_6:
        /*0028*/ 	.word	index@(_Z17aes256_dec_kernelPhS_S_S_S_S_S_i)
        /*002c*/ 	.word	0x00000600


	//----- nvinfo : EIATTR_MIN_STACK_SIZE
	.align		4
.L_7:
        /*0030*/ 	.byte	0x04, 0x12
        /*0032*/ 	.short	(.L_9 - .L_8)
	.align		4
.L_8:
        /*0034*/ 	.word	index@(_Z17aes256_dec_kernelPhS_S_S_S_S_S_i)
        /*0038*/ 	.word	0x00000600


	//----- nvinfo : EIATTR_MIN_STACK_SIZE
	.align		4
.L_9:
        /*003c*/ 	.byte	0x04, 0x12
        /*003e*/ 	.short	(.L_11 - .L_10)
	.align		4
.L_10:
        /*0040*/ 	.word	index@(_Z17aes256_enc_kernelPhS_S_S_S_S_S_i)
        /*0044*/ 	.word	0x00000600
.L_11:


//--------------------- .nv.compat                --------------------------
	.section	.nv.compat,"",@"SHT_CUDA_COMPAT_INFO"
	.align	4
        /*0000*/ 	.byte	0x02, 0x09, 0x00, 0x00, 0x02, 0x02, 0x01, 0x00, 0x02, 0x05, 0x05, 0x00, 0x03, 0x07, 0x01, 0x01
        /*0010*/ 	.byte	0x02, 0x03, 0x00, 0x00, 0x02, 0x06, 0x01, 0x00, 0x04, 0x0b, 0x08, 0x00, 0x09, 0x00, 0x00, 0x00
        /*0020*/ 	.byte	0x00, 0x00, 0x00, 0x00


//--------------------- .nv.info._Z17aes256_dec_kernelPhS_S_S_S_S_S_i --------------------------
	.section	.nv.info._Z17aes256_dec_kernelPhS_S_S_S_S_S_i,"",@"SHT_CUDA_INFO"
	.sectionflags	@""
	.align	4


	//----- nvinfo : EIATTR_CUDA_API_VERSION
	.align		4
        /*0000*/ 	.byte	0x04, 0x37
        /*0002*/ 	.short	(.L_13 - .L_12)
.L_12:
        /*0004*/ 	.word	0x00000082


	//----- nvinfo : EIATTR_KPARAM_INFO
	.align		4
.L_13:
        /*0008*/ 	.byte	0x04, 0x17
        /*000a*/ 	.short	(.L_15 - .L_14)
.L_14:
        /*000c*/ 	.word	0x00000000
        /*0010*/ 	.short	0x0007
        /*0012*/ 	.short	0x0038
        /*0014*/ 	.byte	0x00, 0xf0, 0x11, 0x00


	//----- nvinfo : EIATTR_KPARAM_INFO
	.align		4
.L_15:
        /*0018*/ 	.byte	0x04, 0x17
        /*001a*/ 	.short	(.L_17 - .L_16)
.L_16:
        /*001c*/ 	.word	0x00000000
        /*0020*/ 	.short	0x0006
        /*0022*/ 	.short	0x0030
        /*0024*/ 	.byte	0x00, 0xf5, 0x21, 0x00


	//----- nvinfo : EIATTR_KPARAM_INFO
	.align		4
.L_17:
        /*0028*/ 	.byte	0x04, 0x17
        /*002a*/ 	.short	(.L_19 - .L_18)
.L_18:
        /*002c*/ 	.word	0x00000000
        /*0030*/ 	.short	0x0005
        /*0032*/ 	.short	0x0028
        /*0034*/ 	.byte	0x00, 0xf5, 0x21, 0x00


	//----- nvinfo : EIATTR_KPARAM_INFO
	.align		4
.L_19:
        /*0038*/ 	.byte	0x04, 0x17
        /*003a*/ 	.short	(.L_21 - .L_20)
.L_20:
        /*003c*/ 	.word	0x00000000
        /*0040*/ 	.short	0x0004
        /*0042*/ 	.short	0x0020
        /*0044*/ 	.byte	0x00, 0xf5, 0x21, 0x00


	//----- nvinfo : EIATTR_KPARAM_INFO
	.align		4
.L_21:
        /*0048*/ 	.byte	0x04, 0x17
        /*004a*/ 	.short	(.L_23 - .L_22)
.L_22:
        /*004c*/ 	.word	0x00000000
        /*0050*/ 	.short	0x0003
        /*0052*/ 	.short	0x0018
        /*0054*/ 	.byte	0x00, 0xf5, 0x21, 0x00


	//----- nvinfo : EIATTR_KPARAM_INFO
	.align		4
.L_23:
        /*0058*/ 	.byte	0x04, 0x17
        /*005a*/ 	.short	(.L_25 - .L_24)
.L_24:
        /*005c*/ 	.word	0x00000000
        /*0060*/ 	.short	0x0002
        /*0062*/ 	.short	0x0010
        /*0064*/ 	.byte	0x00, 0xf5, 0x21, 0x00


	//----- nvinfo : EIATTR_KPARAM_INFO
	.align		4
.L_25:
        /*0068*/ 	.byte	0x04, 0x17
        /*006a*/ 	.short	(.L_27 - .L_26)
.L_26:
        /*006c*/ 	.word	0x00000000
        /*0070*/ 	.short	0x0001
        /*0072*/ 	.short	0x0008
        /*0074*/ 	.byte	0x00, 0xf5, 0x21, 0x00


	//----- nvinfo : EIATTR_KPARAM_INFO
	.align		4
.L_27:
        /*0078*/ 	.byte	0x04, 0x17
        /*007a*/ 	.short	(.L_29 - .L_28)
.L_28:
        /*007c*/ 	.word	0x00000000
        /*0080*/ 	.short	0x0000
        /*0082*/ 	.short	0x0000
        /*0084*/ 	.byte	0x00, 0xf5, 0x21, 0x00


	//----- nvinfo : EIATTR_SPARSE_MMA_MASK
	.align		4
.L_29:
        /*0088*/ 	.byte	0x03, 0x50
        /*008a*/ 	.short	0x0000


	//----- nvinfo : EIATTR_MAXREG_COUNT
	.align		4
        /*008c*/ 	.byte	0x03, 0x1b
        /*008e*/ 	.short	0x00ff


	//----- nvinfo : EIATTR_NUM_BARRIERS
	.align		4
        /*0090*/ 	.byte	0x02, 0x4c
        /*0092*/ 	.byte	0x01
	.zero		1


	//----- nvinfo : EIATTR_MERCURY_ISA_VERSION
	.align		4
        /*0094*/ 	.byte	0x03, 0x5f
        /*0096*/ 	.short	0x0101


	//----- nvinfo : EIATTR_VRC_CTA_INIT_COUNT
	.align		4
        /*0098*/ 	.byte	0x02, 0x4a
	.zero		1
	.zero		1


	//----- nvinfo : EIATTR_EXIT_INSTR_OFFSETS
	.align		4
        /*009c*/ 	.byte	0x04, 0x1c
        /*009e*/ 	.short	(.L_31 - .L_30)


	//   ....[0]....
.L_30:
        /*00a0*/ 	.word	0x0000a420


	//----- nvinfo : EIATTR_CBANK_PARAM_SIZE
	.align		4
.L_31:
        /*00a4*/ 	.byte	0x03, 0x19
        /*00a6*/ 	.short	0x003c


	//----- nvinfo : EIATTR_PARAM_CBANK
	.align		4
        /*00a8*/ 	.byte	0x04, 0x0a
        /*00aa*/ 	.short	(.L_33 - .L_32)
	.align		4
.L_32:
        /*00ac*/ 	.word	index@(.nv.constant0._Z17aes256_dec_kernelPhS_S_S_S_S_S_i)
        /*00b0*/ 	.short	0x0380
        /*00b2*/ 	.short	0x003c


	//----- nvinfo : EIATTR_SW_WAR
	.align		4
.L_33:
        /*00b4*/ 	.byte	0x04, 0x36
        /*00b6*/ 	.short	(.L_35 - .L_34)
.L_34:
        /*00b8*/ 	.word	0x00000008
.L_35:


//--------------------- .nv.info._Z17aes256_enc_kernelPhS_S_S_S_S_S_i --------------------------
	.section	.nv.info._Z17aes256_enc_kernelPhS_S_S_S_S_S_i,"",@"SHT_CUDA_INFO"
	.sectionflags	@""
	.align	4


	//----- nvinfo : EIATTR_CUDA_API_VERSION
	.align		4
        /*0000*/ 	.byte	0x04, 0x37
        /*0002*/ 	.short	(.L_37 - .L_36)
.L_36:
        /*0004*/ 	.word	0x00000082


	//----- nvinfo : EIATTR_KPARAM_INFO
	.align		4
.L_37:
        /*0008*/ 	.byte	0x04, 0x17
        /*000a*/ 	.short	(.L_39 - .L_38)
.L_38:
        /*000c*/ 	.word	0x00000000
        /*0010*/ 	.short	0x0007
        /*0012*/ 	.short	0x0038
        /*0014*/ 	.byte	0x00, 0xf0, 0x11, 0x00


	//----- nvinfo : EIATTR_KPARAM_INFO
	.align		4
.L_39:
        /*0018*/ 	.byte	0x04, 0x17
        /*001a*/ 	.short	(.L_41 - .L_40)
.L_40:
        /*001c*/ 	.word	0x00000000
        /*0020*/ 	.short	0x0006
        /*0022*/ 	.short	0x0030
        /*0024*/ 	.byte	0x00, 0xf5, 0x21, 0x00


	//----- nvinfo : EIATTR_KPARAM_INFO
	.align		4
.L_41:
        /*0028*/ 	.byte	0x04, 0x17
        /*002a*/ 	.short	(.L_43 - .L_42)
.L_42:
        /*002c*/ 	.word	0x00000000
        /*0030*/ 	.short	0x0005
        /*0032*/ 	.short	0x0028
        /*0034*/ 	.byte	0x00, 0xf5, 0x21, 0x00


	//----- nvinfo : EIATTR_KPARAM_INFO
	.align		4
.L_43:
        /*0038*/ 	.byte	0x04, 0x17
        /*003a*/ 	.short	(.L_45 - .L_44)
.L_44:
        /*003c*/ 	.word	0x00000000
        /*0040*/ 	.short	0x0004
        /*0042*/ 	.short	0x0020
        /*0044*/ 	.byte	0x00, 0xf5, 0x21, 0x00


	//----- nvinfo : EIATTR_KPARAM_INFO
	.align		4
.L_45:
        /*0048*/ 	.byte	0x04, 0x17
        /*004a*/ 	.short	(.L_47 - .L_46)
.L_46:
        /*004c*/ 	.word	0x00000000
        /*0050*/ 	.short	0x0003
        /*0052*/ 	.short	0x0018
        /*0054*/ 	.byte	0x00, 0xf5, 0x21, 0x00


	//----- nvinfo : EIATTR_KPARAM_INFO
	.align		4
.L_47:
        /*0058*/ 	.byte	0x04, 0x17
        /*005a*/ 	.short	(.L_49 - .L_48)
.L_48:
        /*005c*/ 	.word	0x00000000
        /*0060*/ 	.short	0x0002
        /*0062*/ 	.short	0x0010
        /*0064*/ 	.byte	0x00, 0xf5, 0x21, 0x00


	//----- nvinfo : EIATTR_KPARAM_INFO
	.align		4
.L_49:
        /*0068*/ 	.byte	0x04, 0x17
        /*006a*/ 	.short	(.L_51 - .L_50)
.L_50:
        /*006c*/ 	.word	0x00000000
        /*0070*/ 	.short	0x0001
        /*0072*/ 	.short	0x0008
        /*0074*/ 	.byte	0x00, 0xf5, 0x21, 0x00


	//----- nvinfo : EIATTR_KPARAM_INFO
	.align		4
.L_51:
        /*0078*/ 	.byte	0x04, 0x17
        /*007a*/ 	.short	(.L_53 - .L_52)
.L_52:
        /*007c*/ 	.word	0x00000000
        /*0080*/ 	.short	0x0000
        /*0082*/ 	.short	0x0000
        /*0084*/ 	.byte	0x00, 0xf5, 0x21, 0x00


	//----- nvinfo : EIATTR_SPARSE_MMA_MASK
	.align		4
.L_53:
        /*0088*/ 	.byte	0x03, 0x50
        /*008a*/ 	.short	0x0000


	//----- nvinfo : EIATTR_MAXREG_COUNT
	.align		4
        /*008c*/ 	.byte	0x03, 0x1b
        /*008e*/ 	.short	0x00ff


	//----- nvinfo : EIATTR_NUM_BARRIERS
	.align		4
        /*0090*/ 	.byte	0x02, 0x4c
        /*0092*/ 	.byte	0x01
	.zero		1


	//----- nvinfo : EIATTR_MERCURY_ISA_VERSION
	.align		4
        /*0094*/ 	.byte	0x03, 0x5f
        /*0096*/ 	.short	0x0101


	//----- nvinfo : EIATTR_VRC_CTA_INIT_COUNT
	.align		4
        /*0098*/ 	.byte	0x02, 0x4a
	.zero		1
	.zero		1


	//----- nvinfo : EIATTR_EXIT_INSTR_OFFSETS
	.align		4
        /*009c*/ 	.byte	0x04, 0x1c
        /*009e*/ 	.short	(.L_55 - .L_54)


	//   ....[0]....
.L_54:
        /*00a0*/ 	.word	0x000062f0


	//----- nvinfo : EIATTR_CBANK_PARAM_SIZE
	.align		4
.L_55:
        /*00a4*/ 	.byte	0x03, 0x19
        /*00a6*/ 	.short	0x003c


	//----- nvinfo : EIATTR_PARAM_CBANK
	.align		4
        /*00a8*/ 	.byte	0x04, 0x0a
        /*00aa*/ 	.short	(.L_57 - .L_56)
	.align		4
.L_56:
        /*00ac*/ 	.word	index@(.nv.constant0._Z17aes256_enc_kernelPhS_S_S_S_S_S_i)
        /*00b0*/ 	.short	0x0380
        /*00b2*/ 	.short	0x003c


	//----- nvinfo : EIATTR_SW_WAR
	.align		4
.L_57:
        /*00b4*/ 	.byte	0x04, 0x36
        /*00b6*/ 	.short	(.L_59 - .L_58)
.L_58:
        /*00b8*/ 	.word	0x00000008
.L_59:


//--------------------- .nv.callgraph             --------------------------
	.section	.nv.callgraph,"",@"SHT_CUDA_CALLGRAPH"
	.align	4
	.sectionentsize	8
	.align		4
        /*0000*/ 	.word	0x00000000
	.align		4
        /*0004*/ 	.word	0xffffffff
	.align		4
        /*0008*/ 	.word	0x00000000
	.align		4
        /*000c*/ 	.word	0xfffffffe
	.align		4
        /*0010*/ 	.word	0x00000000
	.align		4
        /*0014*/ 	.word	0xfffffffd
	.align		4
        /*0018*/ 	.word	0x00000000
	.align		4
        /*001c*/ 	.word	0xfffffffc


//--------------------- .text._Z17aes256_dec_kernelPhS_S_S_S_S_S_i --------------------------
	.section	.text._Z17aes256_dec_kernelPhS_S_S_S_S_S_i,"ax",@progbits
	.align	128
        .global         _Z17aes256_dec_kernelPhS_S_S_S_S_S_i
        .type           _Z17aes256_dec_kernelPhS_S_S_S_S_S_i,@function
        .size           _Z17aes256_dec_kernelPhS_S_S_S_S_S_i,(.L_x_14 - _Z17aes256_dec_kernelPhS_S_S_S_S_S_i)
        .other          _Z17aes256_dec_kernelPhS_S_S_S_S_S_i,@"STO_CUDA_ENTRY STV_DEFAULT"
_Z17aes256_dec_kernelPhS_S_S_S_S_S_i:
.text._Z17aes256_dec_kernelPhS_S_S_S_S_S_i:
[----:B------:R-:W0:Y:S08]  /*0000*/  LDC R1, c[0x0][0x37c] ;  /* 0x0000df00ff017b82 */ /* 0x000e300000000800 */
[----:B------:R-:W1:Y:S01]  /*0010*/  LDC.64 R4, c[0x0][0x380] ;  /* 0x0000e000ff047b82 */ /* 0x000e620000000a00 */
[----:B------:R-:W1:Y:S01]  /*0020*/  LDCU.64 UR10, c[0x0][0x358] ;  /* 0x00006b00ff0a77ac */ /* 0x000e620008000a00 */
[----:B0-----:R-:W-:-:S06]  /*0030*/  VIADD R1, R1, 0xfffffa00 ;  /* 0xfffffa0001017836 */ /* 0x001fcc0000000000 */
[----:B------:R-:W0:Y:S01]  /*0040*/  S2UR UR7, SR_CgaCtaId ;  /* 0x00000000000779c3 */ /* 0x000e220000008800 */
[----:B------:R-:W-:Y:S01]  /*0050*/  UMOV UR5, 0x400 ;  /* 0x0000040000057882 */ /* 0x000fe20000000000 */
[----:B------:R-:W2:Y:S01]  /*0060*/  LDCU.64 UR14, c[0x0][0x390] ;  /* 0x00007200ff0e77ac */ /* 0x000ea20008000a00 */
[----:B-1----:R-:W3:Y:S04]  /*0070*/  LDG.E.U8 R13, desc[UR10][R4.64] ;  /* 0x0000000a040d7981 */ /* 0x002ee8000c1e1100 */
[----:B------:R-:W4:Y:S04]  /*0080*/  LDG.E.U8 R0, desc[UR10][R4.64+0x1] ;  /* 0x0000010a04007981 */ /* 0x000f28000c1e1100 */
[----:B------:R-:W5:Y:S04]  /*0090*/  LDG.E.U8 R2, desc[UR10][R4.64+0x2] ;  /* 0x0000020a04027981 */ /* 0x000f68000c1e1100 */
[----:B------:R-:W2:Y:S04]  /*00a0*/  LDG.E.U8 R3, desc[UR10][R4.64+0x3] ;  /* 0x0000030a04037981 */ /* 0x000ea8000c1e1100 */
[----:B------:R-:W2:Y:S04]  /*00b0*/  LDG.E.U8 R6, desc[UR10][R4.64+0x4] ;  /* 0x0000040a04067981 */ /* 0x000ea8000c1e1100 */
[----:B------:R-:W2:Y:S04]  /*00c0*/  LDG.E.U8 R7, desc[UR10][R4.64+0x5] ;  /* 0x0000050a04077981 */ /* 0x000ea8000c1e1100 */
[----:B------:R-:W2:Y:S04]  /*00d0*/  LDG.E.U8 R8, desc[UR10][R4.64+0x6] ;  /* 0x0000060a04087981 */ /* 0x000ea8000c1e1100 */
[----:B------:R-:W2:Y:S04]  /*00e0*/  LDG.E.U8 R9, desc[UR10][R4.64+0x7] ;  /* 0x0000070a04097981 */ /* 0x000ea8000c1e1100 */
[----:B------:R-:W2:Y:S04]  /*00f0*/  LDG.E.U8 R10, desc[UR10][R4.64+0x8] ;  /* 0x0000080a040a7981 */ /* 0x000ea8000c1e1100 */
[----:B------:R-:W2:Y:S04]  /*0100*/  LDG.E.U8 R11, desc[UR10][R4.64+0x9] ;  /* 0x0000090a040b7981 */ /* 0x000ea8000c1e1100 */
[----:B------:R-:W2:Y:S01]  /*0110*/  LDG.E.U8 R12, desc[UR10][R4.64+0xa] ;  /* 0x00000a0a040c7981 */ /* 0x000ea2000c1e1100 */
[----:B0-----:R-:W-:-:S03]  /*0120*/  ULEA UR6, UR7, UR5, 0x18 ;  /* 0x0000000507067291 */ /* 0x001fc6000f8ec0ff */
[----:B------:R-:W2:Y:S04]  /*0130*/  LDG.E.U8 R14, desc[UR10][R4.64+0x16] ;  /* 0x0000160a040e7981 */ /* 0x000ea8000c1e1100 */
        /* <DEDUP_REMOVED lines=51> */
[----:B---3--:R0:W-:Y:S04]  /*0470*/  STS.U8 [UR6], R13 ;  /* 0x0000000dff007988 */ /* 0x0081e80008000006 */
[----:B----4-:R1:W-:Y:S04]  /*0480*/  STS.U8 [UR6+0x1], R0 ;  /* 0x00000100ff007988 */ /* 0x0103e80008000006 */
[----:B-----5:R3:W-:Y:S04]  /*0490*/  STS.U8 [UR6+0x2], R2 ;  /* 0x00000202ff007988 */ /* 0x0207e80008000006 */
[----:B--2---:R2:W-:Y:S04]  /*04a0*/  STS.U8 [UR6+0x3], R3 ;  /* 0x00000303ff007988 */ /* 0x0045e80008000006 */
[----:B------:R4:W-:Y:S04]  /*04b0*/  STS.U8 [UR6+0x4], R6 ;  /* 0x00000406ff007988 */ /* 0x0009e80008000006 */
[----:B------:R5:W-:Y:S04]  /*04c0*/  STS.U8 [UR6+0x5], R7 ;  /* 0x00000507ff007988 */ /* 0x000be80008000006 */
[----:B------:R5:W-:Y:S04]  /*04d0*/  STS.U8 [UR6+0x6], R8 ;  /* 0x00000608ff007988 */ /* 0x000be80008000006 */
[----:B------:R5:W-:Y:S04]  /*04e0*/  STS.U8 [UR6+0x7], R9 ;  /* 0x00000709ff007988 */ /* 0x000be80008000006 */
[----:B------:R5:W-:Y:S04]  /*04f0*/  STS.U8 [UR6+0x8], R10 ;  /* 0x0000080aff007988 */ /* 0x000be80008000006 */
[----:B------:R5:W-:Y:S04]  /*0500*/  STS.U8 [UR6+0x9], R11 ;  /* 0x0000090bff007988 */ /* 0x000be80008000006 */
[----:B------:R5:W-:Y:S04]  /*0510*/  STS.U8 [UR6+0xa], R12 ;  /* 0x00000a0cff007988 */ /* 0x000be80008000006 */
[----:B0-----:R-:W5:Y:S04]  /*0520*/  LDG.E.U8 R13, desc[UR10][R4.64+0xb] ;  /* 0x00000b0a040d7981 */ /* 0x001f68000c1e1100 */
[----:B-1----:R-:W5:Y:S04]  /*0530*/  LDG.E.U8 R0, desc[UR10][R4.64+0xc] ;  /* 0x00000c0a04007981 */ /* 0x002f68000c1e1100 */
[----:B---3--:R-:W3:Y:S04]  /*0540*/  LDG.E.U8 R2, desc[UR10][R4.64+0xd] ;  /* 0x00000d0a04027981 */ /* 0x008ee8000c1e1100 */
[----:B--2---:R-:W2:Y:S04]  /*0550*/  LDG.E.U8 R3, desc[UR10][R4.64+0xe] ;  /* 0x00000e0a04037981 */ /* 0x004ea8000c1e1100 */
[----:B----4-:R-:W4:Y:S04]  /*0560*/  LDG.E.U8 R6, desc[UR10][R4.64+0xf] ;  /* 0x00000f0a04067981 */ /* 0x010f28000c1e1100 */
[----:B-----5:R-:W5:Y:S04]  /*0570*/  LDG.E.U8 R7, desc[UR10][R4.64+0x10] ;  /* 0x0000100a04077981 */ /* 0x020f68000c1e1100 */
[----:B------:R-:W5:Y:S04]  /*0580*/  LDG.E.U8 R8, desc[UR10][R4.64+0x11] ;  /* 0x0000110a04087981 */ /* 0x000f68000c1e1100 */
[----:B------:R-:W5:Y:S04]  /*0590*/  LDG.E.U8 R9, desc[UR10][R4.64+0x12] ;  /* 0x0000120a04097981 */ /* 0x000f68000c1e1100 */
[----:B------:R-:W5:Y:S04]  /*05a0*/  LDG.E.U8 R10, desc[UR10][R4.64+0x13] ;  /* 0x0000130a040a7981 */ /* 0x000f68000c1e1100 */
[----:B------:R-:W5:Y:S04]  /*05b0*/  LDG.E.U8 R11, desc[UR10][R4.64+0x14] ;  /* 0x0000140a040b7981 */ /* 0x000f68000c1e1100 */
[----:B------:R-:W5:Y:S04]  /*05c0*/  LDG.E.U8 R12, desc[UR10][R4.64+0x15] ;  /* 0x0000150a040c7981 */ /* 0x000f68000c1e1100 */
[----:B------:R0:W-:Y:S04]  /*05d0*/  STS.U8 [UR6+0x16], R14 ;  /* 0x0000160eff007988 */ /* 0x0001e80008000006 */
        /* <DEDUP_REMOVED lines=11> */
[----:B------:R-:W-:Y:S04]  /*0690*/  STS.U8 [UR6+0x22], R26 ;  /* 0x0000221aff007988 */ /* 0x000fe80008000006 */
        /* <DEDUP_REMOVED lines=39> */
[----:B0-----:R-:W5:Y:S04]  /*0910*/  LDG.E.U8 R14, desc[UR10][R4.64+0x55] ;  /* 0x0000550a040e7981 */ /* 0x001f68000c1e1100 */
[----:B-1----:R-:W5:Y:S04]  /*0920*/  LDG.E.U8 R15, desc[UR10][R4.64+0x56] ;  /* 0x0000560a040f7981 */ /* 0x002f68000c1e1100 */
[----:B------:R-:W5:Y:S04]  /*0930*/  LDG.E.U8 R16, desc[UR10][R4.64+0x57] ;  /* 0x0000570a04107981 */ /* 0x000f68000c1e1100 */
        /* <DEDUP_REMOVED lines=9> */
[----:B------:R-:W-:Y:S04]  /*09d0*/  STS.U8 [UR6+0xb], R13 ;  /* 0x00000b0dff007988 */ /* 0x000fe80008000006 */
[----:B------:R0:W-:Y:S04]  /*09e0*/  STS.U8 [UR6+0xc], R0 ;  /* 0x00000c00ff007988 */ /* 0x0001e80008000006 */
[----:B---3--:R1:W-:Y:S04]  /*09f0*/  STS.U8 [UR6+0xd], R2 ;  /* 0x00000d02ff007988 */ /* 0x0083e80008000006 */
[----:B--2---:R2:W-:Y:S04]  /*0a00*/  STS.U8 [UR6+0xe], R3 ;  /* 0x00000e03ff007988 */ /* 0x0045e80008000006 */
[----:B----4-:R3:W-:Y:S04]  /*0a10*/  STS.U8 [UR6+0xf], R6 ;  /* 0x00000f06ff007988 */ /* 0x0107e80008000006 */
[----:B-----5:R4:W-:Y:S04]  /*0a20*/  STS.U8 [UR6+0x10], R7 ;  /* 0x00001007ff007988 */ /* 0x0209e80008000006 */
[----:B------:R5:W-:Y:S04]  /*0a30*/  STS.U8 [UR6+0x11], R8 ;  /* 0x00001108ff007988 */ /* 0x000be80008000006 */
[----:B------:R5:W-:Y:S04]  /*0a40*/  STS.U8 [UR6+0x12], R9 ;  /* 0x00001209ff007988 */ /* 0x000be80008000006 */
[----:B------:R5:W-:Y:S04]  /*0a50*/  STS.U8 [UR6+0x13], R10 ;  /* 0x0000130aff007988 */ /* 0x000be80008000006 */
[----:B------:R5:W-:Y:S04]  /*0a60*/  STS.U8 [UR6+0x14], R11 ;  /* 0x0000140bff007988 */ /* 0x000be80008000006 */
[----:B------:R5:W-:Y:S04]  /*0a70*/  STS.U8 [UR6+0x15], R12 ;  /* 0x0000150cff007988 */ /* 0x000be80008000006 */
[----:B0-----:R-:W5:Y:S04]  /*0a80*/  LDG.E.U8 R0, desc[UR10][R4.64+0x4a] ;  /* 0x00004a0a04007981 */ /* 0x001f68000c1e1100 */
[----:B-1----:R-:W5:Y:S04]  /*0a90*/  LDG.E.U8 R2, desc[UR10][R4.64+0x4b] ;  /* 0x00004b0a04027981 */ /* 0x002f68000c1e1100 */
[----:B--2---:R-:W2:Y:S04]  /*0aa0*/  LDG.E.U8 R3, desc[UR10][R4.64+0x4c] ;  /* 0x00004c0a04037981 */ /* 0x004ea8000c1e1100 */
[----:B---3--:R-:W3:Y:S04]  /*0ab0*/  LDG.E.U8 R6, desc[UR10][R4.64+0x4d] ;  /* 0x00004d0a04067981 */ /* 0x008ee8000c1e1100 */
[----:B----4-:R-:W4:Y:S04]  /*0ac0*/  LDG.E.U8 R7, desc[UR10][R4.64+0x4e] ;  /* 0x00004e0a04077981 */ /* 0x010f28000c1e1100 */
[----:B-----5:R-:W5:Y:S04]  /*0ad0*/  LDG.E.U8 R8, desc[UR10][R4.64+0x4f] ;  /* 0x00004f0a04087981 */ /* 0x020f68000c1e1100 */
        /* <DEDUP_REMOVED lines=70> */
[----:B--2---:R2:W-:Y:S04]  /*0f40*/  STS.U8 [UR6+0x4c], R3 ;  /* 0x00004c03ff007988 */ /* 0x0045e80008000006 */
[----:B---3--:R3:W-:Y:S04]  /*0f50*/  STS.U8 [UR6+0x4d], R6 ;  /* 0x00004d06ff007988 */ /* 0x0087e80008000006 */
[----:B----4-:R4:W-:Y:S04]  /*0f60*/  STS.U8 [UR6+0x4e], R7 ;  /* 0x00004e07ff007988 */ /* 0x0109e80008000006 */
[----:B-----5:R5:W-:Y:S04]  /*0f70*/  STS.U8 [UR6+0x4f], R8 ;  /* 0x00004f08ff007988 */ /* 0x020be80008000006 */
        /* <DEDUP_REMOVED lines=108> */
[----:B------:R0:W-:Y:S04]  /*1640*/  STS.U8 [UR6+0x89], R0 ;  /* 0x00008900ff007988 */ /* 0x0001e80008000006 */
[----:B------:R-:W-:Y:S04]  /*1650*/  STS.U8 [UR6+0x8a], R2 ;  /* 0x00008a02ff007988 */ /* 0x000fe80008000006 */
[----:B--2---:R1:W-:Y:S04]  /*1660*/  STS.U8 [UR6+0x8b], R3 ;  /* 0x00008b03ff007988 */ /* 0x0043e80008000006 */
[----:B---3--:R-:W-:Y:S04]  /*1670*/  STS.U8 [UR6+0x8c], R6 ;  /* 0x00008c06ff007988 */ /* 0x008fe80008000006 */
[----:B----4-:R-:W-:Y:S04]  /*1680*/  STS.U8 [UR6+0x8d], R7 ;  /* 0x00008d07ff007988 */ /* 0x010fe80008000006 */
[----:B-----5:R-:W-:Y:S04]  /*1690*/  STS.U8 [UR6+0x8e], R8 ;  /* 0x00008e08ff007988 */ /* 0x020fe80008000006 */
        /* <DEDUP_REMOVED lines=46> */
[----:B0-----:R-:W2:Y:S01]  /*1980*/  LDG.E.U8 R0, desc[UR10][R4.64+0xc8] ;  /* 0x0000c80a04007981 */ /* 0x001ea2000c1e1100 */
[----:B-1----:R-:W0:Y:S03]  /*1990*/  LDC.64 R2, c[0x0][0x388] ;  /* 0x0000e200ff027b82 */ /* 0x002e260000000a00 */
[----:B--2---:R1:W-:Y:S04]  /*19a0*/  STS.U8 [UR6+0xc8], R0 ;  /* 0x0000c800ff007988 */ /* 0x0043e80008000006 */
[----:B------:R-:W2:Y:S04]  /*19b0*/  LDG.E.U8 R49, desc[UR10][R4.64+0xc9] ;  /* 0x0000c90a04317981 */ /* 0x000ea8000c1e1100 */
        /* <DEDUP_REMOVED lines=54> */
[----:B0-----:R-:W5:Y:S04]  /*1d20*/  LDG.E.U8 R59, desc[UR10][R2.64+0xc] ;  /* 0x00000c0a023b7981 */ /* 0x001f68000c1e1100 */
        /* <DEDUP_REMOVED lines=227> */
[----:B------:R-:W5:Y:S04]  /*2b60*/  LDG.E.U8 R13, desc[UR10][R2.64+0x5c] ;  /* 0x00005c0a020d7981 */ /* 0x000f68000c1e1100 */
[----:B------:R-:W5:Y:S04]  /*2b70*/  LDG.E.U8 R14, desc[UR10][R2.64+0x5d] ;  /* 0x00005d0a020e7981 */ /* 0x000f68000c1e1100 */
        /* <DEDUP_REMOVED lines=53> */
[----:B------:R-:W-:Y:S04]  /*2ed0*/  STS.U8 [UR6+0x153], R4 ;  /* 0x00015304ff007988 */ /* 0x000fe80008000006 */
[----:B------:R-:W-:Y:S04]  /*2ee0*/  STS.U8 [UR6+0x154], R5 ;  /* 0x00015405ff007988 */ /* 0x000fe80008000006 */
        /* <DEDUP_REMOVED lines=44> */
[----:B------:R-:W-:Y:S04]  /*31b0*/  STS.U8 [UR6+0x181], R50 ;  /* 0x00018132ff007988 */ /* 0x000fe80008000006 */
[----:B--2---:R-:W-:Y:S04]  /*31c0*/  STS.U8 [UR6+0x182], R51 ;  /* 0x00018233ff007988 */ /* 0x004fe80008000006 */
        /* <DEDUP_REMOVED lines=14> */
[----:B0-----:R-:W2:Y:S04]  /*32b0*/  LDG.E.U8 R0, desc[UR10][R2.64+0x91] ;  /* 0x0000910a02007981 */ /* 0x001ea8000c1e1100 */
[----:B--2---:R0:W-:Y:S04]  /*32c0*/  STS.U8 [UR6+0x191], R0 ;  /* 0x00019100ff007988 */ /* 0x0041e80008000006 */
[----:B-1----:R-:W2:Y:S04]  /*32d0*/  LDG.E.U8 R6, desc[UR10][R2.64+0x92] ;  /* 0x0000920a02067981 */ /* 0x002ea8000c1e1100 */
[----:B------:R-:W3:Y:S04]  /*32e0*/  LDG.E.U8 R48, desc[UR10][R2.64+0xff] ;  /* 0x0000ff0a02307981 */ /* 0x000ee8000c1e1100 */
[----:B------:R-:W4:Y:S04]  /*32f0*/  LDG.E.U8 R8, desc[UR10][R2.64+0x94] ;  /* 0x0000940a02087981 */ /* 0x000f28000c1e1100 */
        /* <DEDUP_REMOVED lines=63> */
[----:B0-----:R-:W2:Y:S04]  /*36f0*/  LDG.E.U8 R6, desc[UR10][R2.64+0xbf] ;  /* 0x0000bf0a02067981 */ /* 0x001ea8000c1e1100 */
[----:B---3--:R-:W-:Y:S04]  /*3700*/  STS.U8 [UR6+0x1ff], R48 ;  /* 0x0001ff30ff007988 */ /* 0x008fe80008000006 */
        /* <DEDUP_REMOVED lines=41> */
[----:B0-----:R-:W2:Y:S04]  /*39a0*/  LDG.E.U8 R8, desc[UR10][R2.64+0xc1] ;  /* 0x0000c10a02087981 */ /* 0x001ea8000c1e1100 */
[----:B-1----:R-:W2:Y:S04]  /*39b0*/  LDG.E.U8 R9, desc[UR10][R2.64+0xc2] ;  /* 0x0000c20a02097981 */ /* 0x002ea8000c1e1100 */
        /* <DEDUP_REMOVED lines=37> */
[----:B------:R-:W2:Y:S04]  /*3c10*/  LDG.E.U8 R47, desc[UR10][R2.64+0xe8] ;  /* 0x0000e80a022f7981 */ /* 0x000ea8000c1e1100 */
[----:B------:R-:W2:Y:S04]  /*3c20*/  LDG.E.U8 R48, desc[UR10][R2.64+0xe9] ;  /* 0x0000e90a02307981 */ /* 0x000ea8000c1e1100 */
[----:B------:R-:W2:Y:S04]  /*3c30*/  LDG.E.U8 R5, desc[UR10][R2.64+0xee] ;  /* 0x0000ee0a02057981 */ /* 0x000ea8000c1e1100 */
[----:B------:R0:W-:Y:S04]  /*3c40*/  STS.U8 [UR6+0x193], R7 ;  /* 0x00019307ff007988 */ /* 0x0001e80008000006 */
[----:B------:R1:W-:Y:S04]  /*3c50*/  STS.U8 [UR6+0x1bd], R0 ;  /* 0x0001bd00ff007988 */ /* 0x0003e80008000006 */
[----:B0-----:R-:W2:Y:S04]  /*3c60*/  LDG.E.U8 R7, desc[UR10][R2.64+0xc0] ;  /* 0x0000c00a02077981 */ /* 0x001ea8000c1e1100 */
[----:B-1----:R0:W2:Y:S04]  /*3c70*/  LDG.E.U8 R0, desc[UR10][R2.64+0xef] ;  /* 0x0000ef0a02007981 */ /* 0x0020a8000c1e1100 */
[----:B------:R1:W-:Y:S01]  /*3c80*/  STS.U8 [UR6+0x1bf], R6 ;  /* 0x0001bf06ff007988 */ /* 0x0003e20008000006 */
[----:B0-----:R-:W0:Y:S01]  /*3c90*/  S2R R3, SR_TID.X ;  /* 0x0000000000037919 */ /* 0x001e220000002100 */
[----:B------:R-:W2:Y:S01]  /*3ca0*/  LDC R2, c[0x0][0x3b8] ;  /* 0x0000ee00ff027b82 */ /* 0x000ea20000000800 */
[----:B-1----:R-:W0:Y:S01]  /*3cb0*/  S2R R6, SR_CTAID.X ;  /* 0x0000000000067919 */ /* 0x002e220000002500 */
        /* <DEDUP_REMOVED lines=19> */
[----:B------:R-:W-:Y:S01]  /*3df0*/  STS.U8 [UR6+0x1fe], R67 ;  /* 0x0001fe43ff007988 */ /* 0x000fe20008000006 */
[----:B0-----:R-:W-:Y:S01]  /*3e00*/  IMAD R6, R6, 0x30, R3 ;  /* 0x0000003006067824 */ /* 0x001fe200078e0203 */
[----:B------:R-:W-:-:S02]  /*3e10*/  UMOV UR4, URZ ;  /* 0x000000ff00047c82 */ /* 0x000fc40008000000 */
[----:B------:R-:W-:Y:S04]  /*3e20*/  STS.U8 [UR6+0x1c1], R8 ;  /* 0x0001c108ff007988 */ /* 0x000fe80008000006 */
[----:B------:R-:W-:Y:S04]  /*3e30*/  STS.U8 [UR6+0x1c2], R9 ;  /* 0x0001c209ff007988 */ /* 0x000fe80008000006 */
        /* <DEDUP_REMOVED lines=36> */
[----:B--2---:R-:W-:Y:S04]  /*4080*/  STS.U8 [UR6+0x1e7], R46 ;  /* 0x0001e72eff007988 */ /* 0x004fe80008000006 */
[----:B------:R-:W-:Y:S04]  /*4090*/  STS.U8 [UR6+0x1e8], R47 ;  /* 0x0001e82fff007988 */ /* 0x000fe80008000006 */
[----:B------:R-:W-:Y:S04]  /*40a0*/  STS.U8 [UR6+0x1e9], R48 ;  /* 0x0001e930ff007988 */ /* 0x000fe80008000006 */
[----:B------:R-:W-:Y:S04]  /*40b0*/  STS.U8 [UR6+0x1ee], R5 ;  /* 0x0001ee05ff007988 */ /* 0x000fe80008000006 */
[----:B------:R0:W-:Y:S04]  /*40c0*/  STS.U8 [UR6+0x1c0], R7 ;  /* 0x0001c007ff007988 */ /* 0x0001e80008000006 */
[----:B------:R1:W-:Y:S01]  /*40d0*/  STS.U8 [UR6+0x1ef], R0 ;  /* 0x0001ef00ff007988 */ /* 0x0003e20008000006 */
[----:B0-----:R-:W-:-:S04]  /*40e0*/  IMAD.SHL.U32 R7, R6, 0x200, RZ ;  /* 0x0000020006077824 */ /* 0x001fc800078e00ff */
[----:B------:R-:W-:Y:S02]  /*40f0*/  IMAD R7, R2, 0xc0, R7 ;  /* 0x000000c002077824 */ /* 0x000fe400078e0207 */
[----:B-1----:R-:W-:-:S07]  /*4100*/  IMAD.MOV.U32 R0, RZ, RZ, R1 ;  /* 0x000000ffff007224 */ /* 0x002fce00078e0001 */
.L_x_0:
[----:B------:R-:W-:-:S05]  /*4110*/  VIADD R2, R7, UR4 ;  /* 0x0000000407027c36 */ /* 0x000fca0008000000 */
[----:B0-----:R-:W-:-:S04]  /*4120*/  IADD3 R18, P0, PT, R2, UR14, RZ ;  /* 0x0000000e02127c10 */ /* 0x001fc8000ff1e0ff */
[----:B------:R-:W-:-:S05]  /*4130*/  LEA.HI.X.SX32 R19, R2, UR15, 0x1, P0 ;  /* 0x0000000f02137c11 */ /* 0x000fca00080f0eff */
[----:B------:R-:W2:Y:S04]  /*4140*/  LDG.E.U8 R46, desc[UR10][R18.64+0xf] ;  /* 0x00000f0a122e7981 */ /* 0x000ea8000c1e1100 */
[----:B------:R-:W2:Y:S04]  /*4150*/  LDG.E.U8 R43, desc[UR10][R18.64+0xe] ;  /* 0x00000e0a122b7981 */ /* 0x000ea8000c1e1100 */
[----:B------:R-:W3:Y:S04]  /*4160*/  LDG.E.U8 R49, desc[UR10][R18.64+0xd] ;  /* 0x00000d0a12317981 */ /* 0x000ee8000c1e1100 */
[----:B------:R-:W3:Y:S04]  /*4170*/  LDG.E.U8 R48, desc[UR10][R18.64+0xc] ;  /* 0x00000c0a12307981 */ /* 0x000ee8000c1e1100 */
[----:B------:R-:W4:Y:S04]  /*4180*/  LDG.E.U8 R50, desc[UR10][R18.64+0xb] ;  /* 0x00000b0a12327981 */ /* 0x000f28000c1e1100 */
[----:B------:R-:W4:Y:S01]  /*4190*/  LDG.E.U8 R51, desc[UR10][R18.64+0xa] ;  /* 0x00000a0a12337981 */ /* 0x000f22000c1e1100 */
[----:B------:R-:W-:-:S02]  /*41a0*/  UIADD3 UR8, UPT, UPT, UR4, 0x10, URZ ;  /* 0x0000001004087890 */ /* 0x000fc4000fffe0ff */
[----:B------:R-:W-:Y:S01]  /*41b0*/  UIADD3 UR9, UPT, UPT, UR4, 0x20, URZ ;  /* 0x0000002004097890 */ /* 0x000fe2000fffe0ff */
[----:B------:R-:W5:Y:S01]  /*41c0*/  LDG.E.U8 R62, desc[UR10][R18.64+0x9] ;  /* 0x0000090a123e7981 */ /* 0x000f62000c1e1100 */
[----:B------:R-:W-:Y:S02]  /*41d0*/  UIADD3 UR12, UPT, UPT, UR4, 0x30, URZ ;  /* 0x00000030040c7890 */ /* 0x000fe4000fffe0ff */
[C---:B------:R-:W-:Y:S01]  /*41e0*/  VIADD R2, R7.reuse, UR8 ;  /* 0x0000000807027c36 */ /* 0x040fe20008000000 */
[----:B------:R-:W5:Y:S01]  /*41f0*/  LDG.E.U8 R65, desc[UR10][R18.64+0x8] ;  /* 0x0000080a12417981 */ /* 0x000f62000c1e1100 */
[C---:B------:R-:W-:Y:S02]  /*4200*/  VIADD R5, R7.reuse, UR9 ;  /* 0x0000000907057c36 */ /* 0x040fe40008000000 */
[----:B------:R-:W-:Y:S01]  /*4210*/  VIADD R3, R7, UR12 ;  /* 0x0000000c07037c36 */ /* 0x000fe20008000000 */
[----:B------:R-:W-:Y:S01]  /*4220*/  IADD3 R36, P0, PT, R2, UR14, RZ ;  /* 0x0000000e02247c10 */ /* 0x000fe2000ff1e0ff */
[----:B------:R-:W5:Y:S01]  /*4230*/  LDG.E.U8 R64, desc[UR10][R18.64+0x7] ;  /* 0x0000070a12407981 */ /* 0x000f62000c1e1100 */
[----:B------:R-:W-:-:S02]  /*4240*/  IADD3 R4, P1, PT, R5, UR14, RZ ;  /* 0x0000000e05047c10 */ /* 0x000fc4000ff3e0ff */
[----:B------:R-:W-:Y:S01]  /*4250*/  LEA.HI.X.SX32 R37, R2, UR15, 0x1, P0 ;  /* 0x0000000f02257c11 */ /* 0x000fe200080f0eff */
[----:B------:R-:W5:Y:S01]  /*4260*/  LDG.E.U8 R67, desc[UR10][R18.64+0x6] ;  /* 0x0000060a12437981 */ /* 0x000f62000c1e1100 */
[----:B------:R-:W-:Y:S02]  /*4270*/  IADD3 R2, P0, PT, R3, UR14, RZ ;  /* 0x0000000e03027c10 */ /* 0x000fe4000ff1e0ff */
[----:B------:R-:W-:Y:S01]  /*4280*/  LEA.HI.X.SX32 R5, R5, UR15, 0x1, P1 ;  /* 0x0000000f05057c11 */ /* 0x000fe200088f0eff */
[----:B------:R-:W5:Y:S01]  /*4290*/  LDG.E.U8 R44, desc[UR10][R18.64+0x5] ;  /* 0x0000050a122c7981 */ /* 0x000f62000c1e1100 */
[----:B------:R-:W-:-:S03]  /*42a0*/  LEA.HI.X.SX32 R3, R3, UR15, 0x1, P0 ;  /* 0x0000000f03037c11 */ /* 0x000fc600080f0eff */
        /* <DEDUP_REMOVED lines=49> */
[----:B------:R-:W5:Y:S01]  /*45c0*/  LDG.E.U8 R63, desc[UR10][R2.64] ;  /* 0x0000000a023f7981 */ /* 0x000f62000c1e1100 */
[----:B--2---:R-:W-:-:S02]  /*45d0*/  PRMT R46, R43, 0x3340, R46 ;  /* 0x000033402b2e7816 */ /* 0x004fc4000000002e */
[----:B---3--:R-:W-:Y:S02]  /*45e0*/  PRMT R49, R48, 0x3340, R49 ;  /* 0x0000334030317816 */ /* 0x008fe40000000031 */
[----:B------:R-:W2:Y:S01]  /*45f0*/  LDG.E.U8 R48, desc[UR10][R2.64+0xf] ;  /* 0x00000f0a02307981 */ /* 0x000ea2000c1e1100 */
[----:B----4-:R-:W-:-:S03]  /*4600*/  PRMT R43, R51, 0x3340, R50 ;  /* 0x00003340332b7816 */ /* 0x010fc60000000032 */
[----:B------:R-:W2:Y:S04]  /*4610*/  LDG.E.U8 R51, desc[UR10][R2.64+0xe] ;  /* 0x00000e0a02337981 */ /* 0x000ea8000c1e1100 */
[----:B------:R0:W3:Y:S01]  /*4620*/  LDG.E.U8 R50, desc[UR10][R2.64+0xd] ;  /* 0x00000d0a02327981 */ /* 0x0000e2000c1e1100 */
[----:B-----5:R-:W-:Y:S02]  /*4630*/  PRMT R62, R65, 0x3340, R62 ;  /* 0x00003340413e7816 */ /* 0x020fe4000000003e */
[----:B------:R-:W-:Y:S02]  /*4640*/  PRMT R64, R67, 0x3340, R64 ;  /* 0x0000334043407816 */ /* 0x000fe40000000040 */
[----:B------:R-:W-:-:S04]  /*4650*/  PRMT R45, R45, 0x3340, R44 ;  /* 0x000033402d2d7816 */ /* 0x000fc8000000002c */
[----:B------:R-:W-:Y:S02]  /*4660*/  PRMT R45, R45, 0x5410, R64 ;  /* 0x000054102d2d7816 */ /* 0x000fe40000000040 */
[----:B------:R-:W-:Y:S02]  /*4670*/  PRMT R41, R42, 0x3340, R41 ;  /* 0x000033402a297816 */ /* 0x000fe40000000029 */
[----:B------:R-:W-:-:S04]  /*4680*/  PRMT R8, R9, 0x3340, R8 ;  /* 0x0000334009087816 */ /* 0x000fc80000000008 */
[----:B------:R-:W-:Y:S02]  /*4690*/  PRMT R44, R8, 0x5410, R41 ;  /* 0x00005410082c7816 */ /* 0x000fe40000000029 */
[----:B------:R-:W-:Y:S02]  /*46a0*/  PRMT R10, R11, 0x3340, R10 ;  /* 0x000033400b0a7816 */ /* 0x000fe4000000000a */
[----:B------:R-:W-:Y:S02]  /*46b0*/  PRMT R13, R13, 0x3340, R12 ;  /* 0x000033400d0d7816 */ /* 0x000fe4000000000c */
[----:B------:R-:W-:Y:S02]  /*46c0*/  PRMT R14, R15, 0x3340, R14 ;  /* 0x000033400f0e7816 */ /* 0x000fe4000000000e */
[----:B------:R-:W-:Y:S02]  /*46d0*/  PRMT R15, R13, 0x5410, R10 ;  /* 0x000054100d0f7816 */ /* 0x000fe4000000000a */
[----:B------:R-:W-:-:S04]  /*46e0*/  PRMT R17, R17, 0x3340, R16 ;  /* 0x0000334011117816 */ /* 0x000fc80000000010 */
        /* <DEDUP_REMOVED lines=17> */
[----:B0-----:R-:W-:Y:S02]  /*4800*/  PRMT R3, R47, 0x3340, R40 ;  /* 0x000033402f037816 */ /* 0x001fe40000000028 */
[----:B------:R-:W-:Y:S02]  /*4810*/  PRMT R47, R49, 0x5410, R46 ;  /* 0x00005410312f7816 */ /* 0x000fe4000000002e */
[----:B------:R-:W-:Y:S02]  /*4820*/  PRMT R46, R62, 0x5410, R43 ;  /* 0x000054103e2e7816 */ /* 0x000fe4000000002b */
[----:B------:R-:W-:-:S02]  /*4830*/  PRMT R8, R3, 0x5410, R38 ;  /* 0x0000541003087816 */ /* 0x000fc40000000026 */
[----:B------:R-:W-:Y:S01]  /*4840*/  PRMT R52, R55, 0x3340, R52 ;  /* 0x0000334037347816 */ /* 0x000fe20000000034 */
[----:B------:R0:W-:Y:S01]  /*4850*/  STL.128 [R0+UR4], R44 ;  /* 0x0000002c00007987 */ /* 0x0001e20008100c04 */
[----:B------:R-:W-:-:S03]  /*4860*/  PRMT R5, R5, 0x3340, R54 ;  /* 0x0000334005057816 */ /* 0x000fc60000000036 */
[----:B------:R0:W-:Y:S01]  /*4870*/  STL.128 [R0+UR8], R12 ;  /* 0x0000000c00007987 */ /* 0x0001e20008100c08 */
[----:B------:R-:W-:Y:S02]  /*4880*/  PRMT R18, R5, 0x5410, R52 ;  /* 0x0000541005127816 */ /* 0x000fe40000000034 */
[----:B------:R-:W-:Y:S02]  /*4890*/  PRMT R4, R57, 0x3340, R4 ;  /* 0x0000334039047816 */ /* 0x000fe40000000004 */
[----:B------:R-:W-:-:S04]  /*48a0*/  PRMT R59, R59, 0x3340, R56 ;  /* 0x000033403b3b7816 */ /* 0x000fc80000000038 */
[----:B------:R-:W-:Y:S02]  /*48b0*/  PRMT R17, R59, 0x5410, R4 ;  /* 0x000054103b117816 */ /* 0x000fe40000000004 */
[----:B------:R-:W-:Y:S02]  /*48c0*/  PRMT R58, R61, 0x3340, R58 ;  /* 0x000033403d3a7816 */ /* 0x000fe4000000003a */
[----:B------:R-:W-:-:S04]  /*48d0*/  PRMT R63, R63, 0x3340, R60 ;  /* 0x000033403f3f7816 */ /* 0x000fc8000000003c */
[----:B------:R-:W-:Y:S01]  /*48e0*/  PRMT R16, R63, 0x5410, R58 ;  /* 0x000054103f107816 */ /* 0x000fe2000000003a */
[----:B------:R0:W-:Y:S01]  /*48f0*/  STL.128 [R0+UR9], R8 ;  /* 0x0000000800007987 */ /* 0x0001e20008100c09 */
[----:B------:R-:W-:-:S04]  /*4900*/  UIADD3 UR4, UPT, UPT, UR4, 0x40, URZ ;  /* 0x0000004004047890 */ /* 0x000fc8000fffe0ff */
[----:B------:R-:W-:Y:S01]  /*4910*/  UISETP.NE.AND UP0, UPT, UR4, 0x200, UPT ;  /* 0x000002000400788c */ /* 0x000fe2000bf05270 */
[----:B--2---:R-:W-:Y:S02]  /*4920*/  PRMT R48, R51, 0x3340, R48 ;  /* 0x0000334033307816 */ /* 0x004fe40000000030 */
[----:B---3--:R-:W-:-:S04]  /*4930*/  PRMT R53, R53, 0x3340, R50 ;  /* 0x0000334035357816 */ /* 0x008fc80000000032 */
[----:B------:R-:W-:-:S05]  /*4940*/  PRMT R19, R53, 0x5410, R48 ;  /* 0x0000541035137816 */ /* 0x000fca0000000030 */
[----:B------:R0:W-:Y:S01]  /*4950*/  STL.128 [R0+UR12], R16 ;  /* 0x0000001000007987 */ /* 0x0001e20008100c0c */
[----:B------:R-:W-:Y:S05]  /*4960*/  BRA.U UP0, `(.L_x_0) ;  /* 0xfffffff500e87547 */ /* 0x000fea000b83ffff */
[----:B------:R-:W-:Y:S01]  /*4970*/  IMAD.SHL.U32 R3, R6, 0x400, RZ ;  /* 0x0000040006037824 */ /* 0x000fe200078e00ff */
[----:B------:R-:W1:Y:S01]  /*4980*/  LDCU.64 UR8, c[0x0][0x3a8] ;  /* 0x00007500ff0877ac */ /* 0x000e620008000a00 */
[----:B------:R-:W-:-:S07]  /*4990*/  IMAD.MOV.U32 R2, RZ, RZ, RZ ;  /* 0x000000ffff027224 */ /* 0x000fce00078e00ff */
.L_x_1:
[----:B0-----:R-:W-:-:S05]  /*49a0*/  IMAD.IADD R10, R3, 0x1, R2 ;  /* 0x00000001030a7824 */ /* 0x001fca00078e0202 */
[----:B-1----:R-:W-:-:S05]  /*49b0*/  IADD3 R10, P0, PT, R10, UR8, RZ ;  /* 0x000000080a0a7c10 */ /* 0x002fca000ff1e0ff */
[----:B------:R-:W-:-:S05]  /*49c0*/  IMAD.X R11, RZ, RZ, UR9, P0 ;  /* 0x00000009ff0b7e24 */ /* 0x000fca00080e06ff */
[----:B--2---:R-:W2:Y:S04]  /*49d0*/  LDG.E.U8 R17, desc[UR10][R10.64+0xf] ;  /* 0x00000f0a0a117981 */ /* 0x004ea8000c1e1100 */
[----:B------:R-:W2:Y:S04]  /*49e0*/  LDG.E.U8 R46, desc[UR10][R10.64+0xe] ;  /* 0x00000e0a0a2e7981 */ /* 0x000ea8000c1e1100 */
[----:B------:R-:W3:Y:S04]  /*49f0*/  LDG.E.U8 R37, desc[UR10][R10.64+0xd] ;  /* 0x00000d0a0a257981 */ /* 0x000ee8000c1e1100 */
[----:B------:R-:W3:Y:S04]  /*4a00*/  LDG.E.U8 R48, desc[UR10][R10.64+0xc] ;  /* 0x00000c0a0a307981 */ /* 0x000ee8000c1e1100 */
[----:B------:R-:W4:Y:S04]  /*4a10*/  LDG.E.U8 R45, desc[UR10][R10.64+0xb] ;  /* 0x00000b0a0a2d7981 */ /* 0x000f28000c1e1100 */
[----:B------:R-:W4:Y:S04]  /*4a20*/  LDG.E.U8 R50, desc[UR10][R10.64+0xa] ;  /* 0x00000a0a0a327981 */ /* 0x000f28000c1e1100 */
[----:B------:R-:W5:Y:S04]  /*4a30*/  LDG.E.U8 R24, desc[UR10][R10.64+0x5] ;  /* 0x0000050a0a187981 */ /* 0x000f68000c1e1100 */
[----:B------:R-:W5:Y:S04]  /*4a40*/  LDG.E.U8 R43, desc[UR10][R10.64+0x4] ;  /* 0x0000040a0a2b7981 */ /* 0x000f68000c1e1100 */
[----:B------:R-:W5:Y:S04]  /*4a50*/  LDG.E.U8 R47, desc[UR10][R10.64+0x9] ;  /* 0x0000090a0a2f7981 */ /* 0x000f68000c1e1100 */
[----:B------:R-:W5:Y:S04]  /*4a60*/  LDG.E.U8 R52, desc[UR10][R10.64+0x8] ;  /* 0x0000080a0a347981 */ /* 0x000f68000c1e1100 */
[----:B------:R-:W5:Y:S04]  /*4a70*/  LDG.E.U8 R49, desc[UR10][R10.64+0x7] ;  /* 0x0000070a0a317981 */ /* 0x000f68000c1e1100 */
[----:B------:R-:W5:Y:S01]  /*4a80*/  LDG.E.U8 R54, desc[UR10][R10.64+0x6] ;  /* 0x0000060a0a367981 */ /* 0x000f62000c1e1100 */
[----:B------:R-:W-:-:S02]  /*4a90*/  VIADD R4, R2, 0x10 ;  /* 0x0000001002047836 */ /* 0x000fc40000000000 */
[C---:B------:R-:W-:Y:S01]  /*4aa0*/  VIADD R8, R2.reuse, 0x20 ;  /* 0x0000002002087836 */ /* 0x040fe20000000000 */
[----:B------:R-:W5:Y:S01]  /*4ab0*/  LDG.E.U8 R59, desc[UR10][R10.64+0x3] ;  /* 0x0000030a0a3b7981 */ /* 0x000f62000c1e1100 */
[C---:B------:R-:W-:Y:S02]  /*4ac0*/  IMAD.IADD R40, R3.reuse, 0x1, R4 ;  /* 0x0000000103287824 */ /* 0x040fe400078e0204 */
[----:B------:R-:W-:Y:S01]  /*4ad0*/  VIADD R6, R2, 0x30 ;  /* 0x0000003002067836 */ /* 0x000fe20000000000 */
[----:B------:R-:W5:Y:S01]  /*4ae0*/  LDG.E.U8 R66, desc[UR10][R10.64+0x2] ;  /* 0x0000020a0a427981 */ /* 0x000f62000c1e1100 */
[C---:B------:R-:W-:Y:S01]  /*4af0*/  IMAD.IADD R12, R3.reuse, 0x1, R8 ;  /* 0x00000001030c7824 */ /* 0x040fe200078e0208 */
[----:B------:R-:W-:Y:S01]  /*4b00*/  IADD3 R40, P0, PT, R40, UR8, RZ ;  /* 0x0000000828287c10 */ /* 0x000fe2000ff1e0ff */
[----:B------:R-:W-:Y:S01]  /*4b10*/  IMAD.IADD R5, R3, 0x1, R6 ;  /* 0x0000000103057824 */ /* 0x000fe200078e0206 */
[----:B------:R-:W5:Y:S02]  /*4b20*/  LDG.E.U8 R63, desc[UR10][R10.64+0x1] ;  /* 0x0000010a0a3f7981 */ /* 0x000f64000c1e1100 */
[----:B------:R-:W-:Y:S01]  /*4b30*/  IADD3 R12, P1, PT, R12, UR8, RZ ;  /* 0x000000080c0c7c10 */ /* 0x000fe2000ff3e0ff */
[----:B------:R-:W-:Y:S01]  /*4b40*/  IMAD.X R41, RZ, RZ, UR9, P0 ;  /* 0x00000009ff297e24 */ /* 0x000fe200080e06ff */
[----:B------:R0:W5:Y:S03]  /*4b50*/  LDG.E.U8 R68, desc[UR10][R10.64] ;  /* 0x0000000a0a447981 */ /* 0x000166000c1e1100 */
[----:B------:R-:W-:Y:S01]  /*4b60*/  IMAD.X R13, RZ, RZ, UR9, P1 ;  /* 0x00000009ff0d7e24 */ /* 0x000fe200088e06ff */
[----:B------:R-:W5:Y:S04]  /*4b70*/  LDG.E.U8 R61, desc[UR10][R40.64+0xf] ;  /* 0x00000f0a283d7981 */ /* 0x000f68000c1e1100 */
[----:B------:R-:W5:Y:S01]  /*4b80*/  LDG.E.U8 R62, desc[UR10][R40.64+0xe] ;  /* 0x00000e0a283e7981 */ /* 0x000f62000c1e1100 */
[----:B0-----:R-:W-:-:S03]  /*4b90*/  IADD3 R10, P0, PT, R5, UR8, RZ ;  /* 0x00000008050a7c10 */ /* 0x001fc6000ff1e0ff */
[----:B------:R-:W5:Y:S02]  /*4ba0*/  LDG.E.U8 R57, desc[UR10][R40.64+0xd] ;  /* 0x00000d0a28397981 */ /* 0x000f64000c1e1100 */
[----:B------:R-:W-:Y:S02]  /*4bb0*/  IMAD.X R11, RZ, RZ, UR9, P0 ;  /* 0x00000009ff0b7e24 */ /* 0x000fe400080e06ff */
        /* <DEDUP_REMOVED lines=12> */
[----:B------:R2:W5:Y:S04]  /*4c80*/  LDG.E.U8 R34, desc[UR10][R40.64] ;  /* 0x0000000a28227981 */ /* 0x000568000c1e1100 */
        /* <DEDUP_REMOVED lines=28> */
[----:B------:R-:W3:Y:S04]  /*4e50*/  LDG.E.U8 R50, desc[UR10][R10.64+0xa] ;  /* 0x00000a0a0a327981 */ /* 0x000ee8000c1e1100 */
[----:B------:R-:W4:Y:S01]  /*4e60*/  LDG.E.U8 R45, desc[UR10][R10.64+0xd] ;  /* 0x00000d0a0a2d7981 */ /* 0x000f22000c1e1100 */
[----:B-----5:R-:W-:-:S03]  /*4e70*/  PRMT R24, R43, 0x3340, R24 ;  /* 0x000033402b187816 */ /* 0x020fc60000000018 */
[----:B------:R-:W2:Y:S01]  /*4e80*/  LDG.E.U8 R43, desc[UR10][R10.64+0xf] ;  /* 0x00000f0a0a2b7981 */ /* 0x000ea2000c1e1100 */
[----:B------:R-:W-:-:S03]  /*4e90*/  PRMT R40, R52, 0x3340, R47 ;  /* 0x0000334034287816 */ /* 0x000fc6000000002f */
[----:B------:R-:W5:Y:S04]  /*4ea0*/  LDG.E.U8 R47, desc[UR10][R10.64+0x9] ;  /* 0x0000090a0a2f7981 */ /* 0x000f68000c1e1100 */
[----:B------:R-:W5:Y:S01]  /*4eb0*/  LDG.E.U8 R52, desc[UR10][R10.64+0x8] ;  /* 0x0000080a0a347981 */ /* 0x000f62000c1e1100 */
[----:B------:R-:W-:-:S03]  /*4ec0*/  PRMT R17, R54, 0x3340, R49 ;  /* 0x0000334036117816 */ /* 0x000fc60000000031 */
[----:B------:R-:W5:Y:S04]  /*4ed0*/  LDG.E.U8 R49, desc[UR10][R10.64+0x7] ;  /* 0x0000070a0a317981 */ /* 0x000f68000c1e1100 */
[----:B------:R0:W5:Y:S01]  /*4ee0*/  LDG.E.U8 R54, desc[UR10][R10.64+0x6] ;  /* 0x0000060a0a367981 */ /* 0x000162000c1e1100 */
[----:B------:R-:W-:Y:S01]  /*4ef0*/  PRMT R59, R66, 0x3340, R59 ;  /* 0x00003340423b7816 */ /* 0x000fe2000000003b */
[C---:B------:R-:W-:Y:S01]  /*4f00*/  IMAD.IADD R4, R1.reuse, 0x1, R4 ;  /* 0x0000000101047824 */ /* 0x040fe200078e0204 */
[----:B------:R-:W-:Y:S01]  /*4f10*/  PRMT R66, R68, 0x3340, R63 ;  /* 0x0000334044427816 */ /* 0x000fe2000000003f */
[C---:B------:R-:W-:Y:S01]  /*4f20*/  IMAD.IADD R8, R1.reuse, 0x1, R8 ;  /* 0x0000000101087824 */ /* 0x040fe200078e0208 */
[----:B------:R-:W-:Y:S01]  /*4f30*/  PRMT R61, R62, 0x3340, R61 ;  /* 0x000033403e3d7816 */ /* 0x000fe2000000003d */
[----:B------:R-:W-:Y:S01]  /*4f40*/  IMAD.IADD R6, R1, 0x1, R6 ;  /* 0x0000000101067824 */ /* 0x000fe200078e0206 */
[----:B------:R-:W-:-:S02]  /*4f50*/  PRMT R60, R60, 0x3340, R57 ;  /* 0x000033403c3c7816 */ /* 0x000fc40000000039 */
[----:B------:R-:W-:Y:S02]  /*4f60*/  PRMT R39, R42, 0x3340, R39 ;  /* 0x000033402a277816 */ /* 0x000fe40000000027 */
[----:B------:R-:W-:Y:S02]  /*4f70*/  PRMT R38, R38, 0x3340, R35 ;  /* 0x0000334026267816 */ /* 0x000fe40000000023 */
[----:B------:R-:W-:Y:S02]  /*4f80*/  PRMT R33, R33, 0x3340, R36 ;  /* 0x0000334021217816 */ /* 0x000fe40000000024 */
[----:B------:R-:W-:Y:S02]  /*4f90*/  PRMT R16, R31, 0x3340, R16 ;  /* 0x000033401f107816 */ /* 0x000fe40000000010 */
[----:B------:R-:W-:Y:S02]  /*4fa0*/  PRMT R22, R29, 0x3340, R22 ;  /* 0x000033401d167816 */ /* 0x000fe40000000016 */
[----:B------:R-:W-:-:S02]  /*4fb0*/  PRMT R29, R34, 0x3340, R15 ;  /* 0x00003340221d7816 */ /* 0x000fc4000000000f */
[----:B------:R-:W-:Y:S02]  /*4fc0*/  PRMT R15, R46, 0x5410, R41 ;  /* 0x000054102e0f7816 */ /* 0x000fe40000000029 */
[----:B------:R-:W-:Y:S02]  /*4fd0*/  PRMT R21, R32, 0x3340, R21 ;  /* 0x0000334020157816 */ /* 0x000fe40000000015 */
[----:B0-----:R-:W-:Y:S02]  /*4fe0*/  PRMT R10, R27, 0x3340, R14 ;  /* 0x000033401b0a7816 */ /* 0x001fe4000000000e */
[----:B------:R-:W-:Y:S02]  /*4ff0*/  PRMT R14, R40, 0x5410, R37 ;  /* 0x00005410280e7816 */ /* 0x000fe40000000025 */
[----:B------:R-:W-:Y:S02]  /*5000*/  PRMT R20, R25, 0x3340, R20 ;  /* 0x0000334019147816 */ /* 0x000fe40000000014 */
[----:B------:R-:W-:-:S02]  /*5010*/  PRMT R9, R30, 0x3340, R9 ;  /* 0x000033401e097816 */ /* 0x000fc40000000009 */
[----:B------:R-:W-:Y:S02]  /*5020*/  PRMT R28, R28, 0x3340, R19 ;  /* 0x000033401c1c7816 */ /* 0x000fe40000000013 */
[----:B------:R-:W-:Y:S02]  /*5030*/  PRMT R19, R60, 0x5410, R61 ;  /* 0x000054103c137816 */ /* 0x000fe4000000003d */
[----:B------:R-:W-:Y:S02]  /*5040*/  PRMT R7, R26, 0x3340, R7 ;  /* 0x000033401a077816 */ /* 0x000fe40000000007 */
[----:B------:R-:W-:Y:S02]  /*5050*/  PRMT R11, R23, 0x3340, R18 ;  /* 0x00003340170b7816 */ /* 0x000fe40000000012 */
[----:B------:R-:W-:Y:S02]  /*5060*/  PRMT R18, R38, 0x5410, R39 ;  /* 0x0000541026127816 */ /* 0x000fe40000000027 */
[----:B------:R-:W-:-:S02]  /*5070*/  PRMT R23, R10, 0x5410, R21 ;  /* 0x000054100a177816 */ /* 0x000fc40000000015 */
[----:B------:R-:W-:Y:S01]  /*5080*/  PRMT R44, R44, 0x3340, R5 ;  /* 0x000033402c2c7816 */ /* 0x000fe20000000005 */
[----:B------:R-:W-:Y:S01]  /*5090*/  IMAD.IADD R5, R1, 0x1, R2 ;  /* 0x0000000101057824 */ /* 0x000fe200078e0202 */
[----:B------:R-:W-:Y:S02]  /*50a0*/  PRMT R21, R7, 0x5410, R28 ;  /* 0x0000541007157816 */ /* 0x000fe4000000001c */
[----:B------:R-:W-:Y:S01]  /*50b0*/  PRMT R56, R56, 0x3340, R51 ;  /* 0x0000334038387816 */ /* 0x000fe20000000033 */
[----:B------:R-:W-:Y:S01]  /*50c0*/  VIADD R2, R2, 0x40 ;  /* 0x0000004002027836 */ /* 0x000fe20000000000 */
[----:B------:R-:W-:Y:S02]  /*50d0*/  PRMT R53, R58, 0x3340, R53 ;  /* 0x000033403a357816 */ /* 0x000fe40000000035 */
[----:B------:R-:W-:Y:S02]  /*50e0*/  PRMT R64, R64, 0x3340, R55 ;  /* 0x0000334040407816 */ /* 0x000fe40000000037 */
[----:B------:R-:W-:-:S02]  /*50f0*/  ISETP.NE.AND P0, PT, R2, 0x400, PT ;  /* 0x000004000200780c */ /* 0x000fc40003f05270 */
[----:B---3--:R-:W-:Y:S02]  /*5100*/  PRMT R50, R50, 0x3340, R13 ;  /* 0x0000334032327816 */ /* 0x008fe4000000000d */
[----:B------:R-:W-:Y:S02]  /*5110*/  PRMT R13, R24, 0x5410, R17 ;  /* 0x00005410180d7816 */ /* 0x000fe40000000011 */
[----:B----4-:R-:W-:Y:S02]  /*5120*/  PRMT R26, R12, 0x3340, R45 ;  /* 0x000033400c1a7816 */ /* 0x010fe4000000002d */
[----:B------:R-:W-:Y:S02]  /*5130*/  PRMT R17, R16, 0x5410, R33 ;  /* 0x0000541010117816 */ /* 0x000fe40000000021 */
[----:B--2---:R-:W-:Y:S02]  /*5140*/  PRMT R27, R48, 0x3340, R43 ;  /* 0x00003340301b7816 */ /* 0x004fe4000000002b */
[----:B------:R-:W-:-:S02]  /*5150*/  PRMT R12, R66, 0x5410, R59 ;  /* 0x00005410420c7816 */ /* 0x000fc4000000003b */
[----:B------:R-:W-:Y:S02]  /*5160*/  PRMT R16, R29, 0x5410, R22 ;  /* 0x000054101d107816 */ /* 0x000fe40000000016 */
[----:B------:R-:W-:Y:S02]  /*5170*/  PRMT R22, R9, 0x5410, R20 ;  /* 0x0000541009167816 */ /* 0x000fe40000000014 */
[----:B------:R-:W-:Y:S02]  /*5180*/  PRMT R20, R44, 0x5410, R11 ;  /* 0x000054102c147816 */ /* 0x000fe4000000000b */
[----:B-----5:R-:W-:Y:S02]  /*5190*/  PRMT R47, R52, 0x3340, R47 ;  /* 0x00003340342f7816 */ /* 0x020fe4000000002f */
[----:B------:R-:W-:Y:S02]  /*51a0*/  PRMT R27, R26, 0x5410, R27 ;  /* 0x000054101a1b7816 */ /* 0x000fe4000000001b */
[----:B------:R-:W-:-:S02]  /*51b0*/  PRMT R26, R47, 0x5410, R50 ;  /* 0x000054102f1a7816 */ /* 0x000fc40000000032 */
[----:B------:R-:W-:Y:S02]  /*51c0*/  PRMT R25, R54, 0x3340, R49 ;  /* 0x0000334036197816 */ /* 0x000fe40000000031 */
[----:B------:R-:W-:Y:S02]  /*51d0*/  PRMT R24, R64, 0x5410, R53 ;  /* 0x0000541040187816 */ /* 0x000fe40000000035 */
[----:B------:R-:W-:Y:S01]  /*51e0*/  PRMT R25, R56, 0x5410, R25 ;  /* 0x0000541038197816 */ /* 0x000fe20000000019 */
[----:B------:R2:W-:Y:S04]  /*51f0*/  STL.128 [R5+0x200], R12 ;  /* 0x0002000c05007387 */ /* 0x0005e80000100c00 */
[----:B------:R2:W-:Y:S04]  /*5200*/  STL.128 [R4+0x200], R16 ;  /* 0x0002001004007387 */ /* 0x0005e80000100c00 */
[----:B------:R2:W-:Y:S04]  /*5210*/  STL.128 [R8+0x200], R20 ;  /* 0x0002001408007387 */ /* 0x0005e80000100c00 */
[----:B------:R2:W-:Y:S01]  /*5220*/  STL.128 [R6+0x200], R24 ;  /* 0x0002001806007387 */ /* 0x0005e20000100c00 */
[----:B------:R-:W-:Y:S05]  /*5230*/  @P0 BRA `(.L_x_1) ;  /* 0xfffffff400d80947 */ /* 0x000fea000383ffff */
[----:B------:R-:W-:Y:S01]  /*5240*/  BAR.SYNC.DEFER_BLOCKING 0x0 ;  /* 0x0000000000007b1d */ /* 0x000fe20000010000 */
[----:B------:R-:W-:Y:S01]  /*5250*/  UIADD3 UR5, UPT, UPT, UR5, 0x100, URZ ;  /* 0x0000010005057890 */ /* 0x000fe2000fffe0ff */
[----:B------:R-:W-:-:S03]  /*5260*/  PRMT R71, R71, 0x3340, R71 ;  /* 0x0000334047477816 */ /* 0x000fc60000000047 */
[----:B------:R-:W-:Y:S01]  /*5270*/  ULEA UR7, UR7, UR5, 0x18 ;  /* 0x0000000507077291 */ /* 0x000fe2000f8ec0ff */
[----:B------:R-:W-:-:S11]  /*5280*/  UMOV UR4, URZ ;  /* 0x000000ff00047c82 */ /* 0x000fd60008000000 */
.L_x_4:
[----:B0-2---:R-:W0:Y:S02]  /*5290*/  LDC.64 R14, c[0x0][0x3b0] ;  /* 0x0000ec00ff0e7b82 */ /* 0x005e240000000a00 */
[----:B0-----:R-:W2:Y:S04]  /*52a0*/  LDG.E.U8 R54, desc[UR10][R14.64+0x1d] ;  /* 0x00001d0a0e367981 */ /* 0x001ea8000c1e1100 */
        /* <DEDUP_REMOVED lines=31> */
[----:B--2---:R-:W1:Y:S04]  /*54a0*/  LDS.U8 R21, [R54+UR6] ;  /* 0x0000000636157984 */ /* 0x004e680008000000 */
[----:B---3--:R-:W2:Y:S04]  /*54b0*/  LDS.U8 R8, [R5+UR6] ;  /* 0x0000000605087984 */ /* 0x008ea80008000000 */
[----:B----4-:R-:W3:Y:S04]  /*54c0*/  LDS.U8 R10, [R28+UR6] ;  /* 0x000000061c0a7984 */ /* 0x010ee80008000000 */
[----:B-----5:R-:W4:Y:S01]  /*54d0*/  LDS.U8 R23, [R47+UR6] ;  /* 0x000000062f177984 */ /* 0x020f220008000000 */
[----:B-1----:R-:W-:-:S04]  /*54e0*/  LOP3.LUT R18, R21, 0x1, R18, 0x96, !PT ;  /* 0x0000000115127812 */ /* 0x002fc800078e9612 */
[----:B------:R-:W-:Y:S02]  /*54f0*/  LOP3.LUT R26, R13, R18, RZ, 0x3c, !PT ;  /* 0x000000120d1a7212 */ /* 0x000fe400078e3cff */
[----:B--2---:R-:W-:Y:S02]  /*5500*/  LOP3.LUT R19, R19, R8, RZ, 0x3c, !PT ;  /* 0x0000000813137212 */ /* 0x004fe400078e3cff */
[----:B------:R-:W-:Y:S02]  /*5510*/  LOP3.LUT R38, R38, R9, R26, 0x96, !PT ;  /* 0x0000000926267212 */ /* 0x000fe400078e961a */
[----:B------:R-:W-:Y:S02]  /*5520*/  LOP3.LUT R51, R2, R3, R19, 0x96, !PT ;  /* 0x0000000302337212 */ /* 0x000fe400078e9613 */
[----:B------:R-:W-:Y:S02]  /*5530*/  LOP3.LUT R2, R38, 0xff, RZ, 0xc0, !PT ;  /* 0x000000ff26027812 */ /* 0x000fe400078ec0ff */
[----:B---3--:R-:W-:-:S02]  /*5540*/  LOP3.LUT R45, R45, R10, RZ, 0x3c, !PT ;  /* 0x0000000a2d2d7212 */ /* 0x008fc400078e3cff */
[----:B------:R-:W-:Y:S02]  /*5550*/  LOP3.LUT R8, R12, 0xff, R51, 0x48, !PT ;  /* 0x000000ff0c087812 */ /* 0x000fe400078e4833 */
[----:B------:R-:W-:Y:S01]  /*5560*/  LOP3.LUT R6, R6, R17, R45, 0x96, !PT ;  /* 0x0000001106067212 */ /* 0x000fe200078e962d */
[----:B------:R-:W1:Y:S01]  /*5570*/  LDS.U8 R2, [R2+UR6] ;  /* 0x0000000602027984 */ /* 0x000e620008000000 */
[----:B----4-:R-:W-:-:S03]  /*5580*/  LOP3.LUT R50, R50, R23, RZ, 0x3c, !PT ;  /* 0x0000001732327212 */ /* 0x010fc600078e3cff */
[----:B------:R-:W2:Y:S01]  /*5590*/  LDS.U8 R13, [R8+UR6] ;  /* 0x00000006080d7984 */ /* 0x000ea20008000000 */
[----:B------:R-:W-:-:S06]  /*55a0*/  LOP3.LUT R10, R25, 0xff, R6, 0x48, !PT ;  /* 0x000000ff190a7812 */ /* 0x000fcc00078e4806 */
[----:B------:R-:W3:Y:S01]  /*55b0*/  LDS.U8 R10, [R10+UR6] ;  /* 0x000000060a0a7984 */ /* 0x000ee20008000000 */
[----:B------:R-:W-:-:S04]  /*55c0*/  LOP3.LUT R4, R4, R49, R50, 0x96, !PT ;  /* 0x0000003104047212 */ /* 0x000fc800078e9632 */
[----:B0-----:R-:W-:-:S05]  /*55d0*/  LOP3.LUT R14, R11, 0xff, R4, 0x48, !PT ;  /* 0x000000ff0b0e7812 */ /* 0x001fca00078e4804 */
[----:B------:R-:W0:Y:S01]  /*55e0*/  LDS.U8 R15, [R14+UR6] ;  /* 0x000000060e0f7984 */ /* 0x000e220008000000 */
[----:B-1----:R-:W-:Y:S02]  /*55f0*/  LOP3.LUT R37, R37, R2, RZ, 0x3c, !PT ;  /* 0x0000000225257212 */ /* 0x002fe400078e3cff */
[----:B--2---:R-:W-:-:S04]  /*5600*/  LOP3.LUT R20, R20, R13, RZ, 0x3c, !PT ;  /* 0x0000000d14147212 */ /* 0x004fc800078e3cff */
[----:B------:R-:W-:Y:S02]  /*5610*/  PRMT R52, R37, 0x3340, R20 ;  /* 0x0000334025347816 */ /* 0x000fe40000000014 */
[----:B---3--:R-:W-:Y:S02]  /*5620*/  LOP3.LUT R41, R41, R10, RZ, 0x3c, !PT ;  /* 0x0000000a29297212 */ /* 0x008fe400078e3cff */
[----:B------:R-:W-:-:S04]  /*5630*/  PRMT R2, R52, 0x5410, R71 ;  /* 0x0000541034027816 */ /* 0x000fc80000000047 */
[----:B------:R-:W-:Y:S02]  /*5640*/  SHF.R.U64 R34, R2, 0x8, R1 ;  /* 0x0000000802227819 */ /* 0x000fe40000001201 */
[----:B------:R-:W-:Y:S02]  /*5650*/  PRMT R13, R41, 0x7054, R2 ;  /* 0x00007054290d7816 */ /* 0x000fe40000000002 */
[----:B------:R-:W-:Y:S02]  /*5660*/  LOP3.LUT R34, R7, R34, RZ, 0x3c, !PT ;  /* 0x0000002207227212 */ /* 0x000fe400078e3cff */
[----:B0-----:R-:W-:Y:S02]  /*5670*/  LOP3.LUT R60, R60, R15, RZ, 0x3c, !PT ;  /* 0x0000000f3c3c7212 */ /* 0x001fe400078e3cff */
[----:B------:R-:W-:Y:S02]  /*5680*/  SHF.R.U64 R59, R13, 0x10, R0 ;  /* 0x000000100d3b7819 */ /* 0x000fe40000001200 */
[----:B------:R-:W-:-:S02]  /*5690*/  PRMT R13, R60, 0x654, R13 ;  /* 0x000006543c0d7816 */ /* 0x000fc4000000000d */
[----:B------:R-:W-:Y:S02]  /*56a0*/  LOP3.LUT R29, R54, R39, R34, 0x96, !PT ;  /* 0x00000027361d7212 */ /* 0x000fe400078e9622 */
[----:B------:R-:W-:Y:S02]  /*56b0*/  LOP3.LUT R59, R58, R59, RZ, 0x3c, !PT ;  /* 0x0000003b3a3b7212 */ /* 0x000fe400078e3cff */
[----:B------:R-:W-:Y:S02]  /*56c0*/  SHF.R.U64 R14, R13, 0x18, R0 ;  /* 0x000000180d0e7819 */ /* 0x000fe40000001200 */
[----:B------:R-:W-:Y:S02]  /*56d0*/  LOP3.LUT R13, R29, 0xff, RZ, 0xc0, !PT ;  /* 0x000000ff1d0d7812 */ /* 0x000fe400078ec0ff */
[----:B------:R-:W-:Y:S02]  /*56e0*/  LOP3.LUT R8, R5, R16, R59, 0x96, !PT ;  /* 0x0000001005087212 */ /* 0x000fe400078e963b */
[----:B------:R-:W-:-:S02]  /*56f0*/  LOP3.LUT R14, R27, R14, RZ, 0x3c, !PT ;  /* 0x0000000e1b0e7212 */ /* 0x000fc400078e3cff */
[----:B------:R-:W-:Y:S01]  /*5700*/  LOP3.LUT R10, R8, 0xff, RZ, 0xc0, !PT ;  /* 0x000000ff080a7812 */ /* 0x000fe200078ec0ff */
[----:B------:R-:W0:Y:S01]  /*5710*/  LDS.U8 R13, [R13+UR6] ;  /* 0x000000060d0d7984 */ /* 0x000e220008000000 */
[----:B------:R-:W-:Y:S02]  /*5720*/  LOP3.LUT R15, R28, R31, R14, 0x96, !PT ;  /* 0x0000001f1c0f7212 */ /* 0x000fe400078e960e */
[----:B------:R-:W-:Y:S02]  /*5730*/  LOP3.LUT R42, R48, R32, R37, 0x96, !PT ;  /* 0x00000020302a7212 */ /* 0x000fe400078e9625 */
[----:B------:R-:W1:Y:S01]  /*5740*/  LDS.U8 R10, [R10+UR6] ;  /* 0x000000060a0a7984 */ /* 0x000e620008000000 */
[----:B------:R-:W-:Y:S02]  /*5750*/  LOP3.LUT R56, R15, 0xff, RZ, 0xc0, !PT ;  /* 0x000000ff0f387812 */ /* 0x000fe400078ec0ff */
[----:B------:R-:W-:-:S04]  /*5760*/  LOP3.LUT R2, R47, 0xff, R42, 0x48, !PT ;  /* 0x000000ff2f027812 */ /* 0x000fc800078e482a */
[----:B------:R-:W2:Y:S04]  /*5770*/  LDS.U8 R56, [R56+UR6] ;  /* 0x0000000638387984 */ /* 0x000ea80008000000 */
[----:B------:R-:W3:Y:S01]  /*5780*/  LDS.U8 R2, [R2+UR6] ;  /* 0x0000000602027984 */ /* 0x000ee20008000000 */
[----:B0-----:R-:W-:-:S04]  /*5790*/  LOP3.LUT R24, R13, 0x2, R18, 0x96, !PT ;  /* 0x000000020d187812 */ /* 0x001fc800078e9612 */
[----:B------:R-:W-:Y:S02]  /*57a0*/  LOP3.LUT R36, R38, R9, R24, 0x96, !PT ;  /* 0x0000000926247212 */ /* 0x000fe400078e9618 */
[----:B-1----:R-:W-:Y:S02]  /*57b0*/  LOP3.LUT R43, R12, R3, R10, 0x96, !PT ;  /* 0x000000030c2b7212 */ /* 0x002fe400078e960a */
[----:B------:R-:W-:Y:S02]  /*57c0*/  LOP3.LUT R68, R36, 0xff, RZ, 0xc0, !PT ;  /* 0x000000ff24447812 */ /* 0x000fe400078ec0ff */
[----:B------:R-:W-:Y:S02]  /*57d0*/  LOP3.LUT R21, R43, 0xff, RZ, 0xc0, !PT ;  /* 0x000000ff2b157812 */ /* 0x000fe400078ec0ff */
[----:B--2---:R-:W-:Y:S02]  /*57e0*/  LOP3.LUT R40, R25, R17, R56, 0x96, !PT ;  /* 0x0000001119287212 */ /* 0x004fe400078e9638 */
[----:B------:R-:W0:Y:S02]  /*57f0*/  LDS.U8 R68, [R68+UR6] ;  /* 0x0000000644447984 */ /* 0x000e240008000000 */
[----:B------:R-:W-:-:S02]  /*5800*/  LOP3.LUT R30, R40, 0xff, RZ, 0xc0, !PT ;  /* 0x000000ff281e7812 */ /* 0x000fc400078ec0ff */
[----:B------:R1:W2:Y:S01]  /*5810*/  LDS.U8 R61, [R21+UR6] ;  /* 0x00000006153d7984 */ /* 0x0002a20008000000 */
[----:B---3--:R-:W-:-:S03]  /*5820*/  LOP3.LUT R53, R11, R49, R2, 0x96, !PT ;  /* 0x000000310b357212 */ /* 0x008fc600078e9602 */
[----:B------:R-:W3:Y:S01]  /*5830*/  LDS.U8 R30, [R30+UR6] ;  /* 0x000000061e1e7984 */ /* 0x000ee20008000000 */
[----:B------:R-:W-:-:S06]  /*5840*/  LOP3.LUT R67, R53, 0xff, RZ, 0xc0, !PT ;  /* 0x000000ff35437812 */ /* 0x000fcc00078ec0ff */
[----:B------:R-:W4:Y:S01]  /*5850*/  LDS.U8 R67, [R67+UR6] ;  /* 0x0000000643437984 */ /* 0x000f220008000000 */
[----:B------:R-:W-:Y:S02]  /*5860*/  LOP3.LUT R13, R17, R45, RZ, 0x3c, !PT ;  /* 0x0000002d110d7212 */ /* 0x000fe400078e3cff */
[----:B------:R-:W-:-:S04]  /*5870*/  LOP3.LUT R22, R49, R50, RZ, 0x3c, !PT ;  /* 0x0000003231167212 */ /* 0x000fc800078e3cff */
[----:B------:R-:W-:Y:S02]  /*5880*/  PRMT R33, R13, 0x3340, R22 ;  /* 0x000033400d217816 */ /* 0x000fe40000000016 */
[----:B------:R-:W-:Y:S02]  /*5890*/  LOP3.LUT R13, R3, R19, RZ, 0x3c, !PT ;  /* 0x00000013030d7212 */ /* 0x000fe400078e3cff */
[----:B-1----:R-:W-:Y:S02]  /*58a0*/  PRMT R21, R18, 0x3340, R19 ;  /* 0x0000334012157816 */ /* 0x002fe40000000013 */
[----:B------:R-:W-:Y:S02]  /*58b0*/  PRMT R18, R45, 0x3340, R50 ;  /* 0x000033402d127816 */ /* 0x000fe40000000032 */
[----:B------:R-:W-:Y:S02]  /*58c0*/  PRMT R44, R26, 0x3340, R13 ;  /* 0x000033401a2c7816 */ /* 0x000fe4000000000d */
[----:B------:R-:W-:-:S02]  /*58d0*/  LOP3.LUT R23, R25, R6, RZ, 0x3c, !PT ;  /* 0x0000000619177212 */ /* 0x000fc400078e3cff */
[----:B0-----:R-:W-:Y:S02]  /*58e0*/  LOP3.LUT R68, R37, R68, RZ, 0x3c, !PT ;  /* 0x0000004425447212 */ /* 0x001fe400078e3cff */
[----:B--2---:R-:W-:Y:S02]  /*58f0*/  LOP3.LUT R61, R20, R61, RZ, 0x3c, !PT ;  /* 0x0000003d143d7212 */ /* 0x004fe400078e3cff */
[----:B------:R-:W-:Y:S02]  /*5900*/  PRMT R20, R21, 0x5410, R18 ;  /* 0x0000541015147816 */ /* 0x000fe40000000012 */
[----:B------:R-:W-:Y:S02]  /*5910*/  PRMT R21, R44, 0x5410, R33 ;  /* 0x000054102c157816 */ /* 0x000fe40000000021 */
[----:B------:R-:W-:Y:S02]  /*5920*/  PRMT R44, R68, 0x3340, R61 ;  /* 0x00003340442c7816 */ /* 0x000fe4000000003d */
[----:B------:R-:W-:-:S02]  /*5930*/  LOP3.LUT R18, R9, R26, RZ, 0x3c, !PT ;  /* 0x0000001a09127212 */ /* 0x000fc400078e3cff */
[----:B------:R-:W-:Y:S02]  /*5940*/  LOP3.LUT R22, R11, R4, RZ, 0x3c, !PT ;  /* 0x000000040b167212 */ /* 0x000fe400078e3cff */
[----:B------:R-:W-:Y:S02]  /*5950*/  LOP3.LUT R13, R12, R51, RZ, 0x3c, !PT ;  /* 0x000000330c0d7212 */ /* 0x000fe400078e3cff */
[----:B---3--:R-:W-:Y:S02]  /*5960*/  LOP3.LUT R63, R41, R30, RZ, 0x3c, !PT ;  /* 0x0000001e293f7212 */ /* 0x008fe400078e3cff */
[----:B------:R-:W-:Y:S02]  /*5970*/  PRMT R30, R44, 0x5410, R71 ;  /* 0x000054102c1e7816 */ /* 0x000fe40000000047 */
[----:B------:R-:W-:Y:S02]  /*5980*/  PRMT R33, R18, 0x3340, R51 ;  /* 0x0000334012217816 */ /* 0x000fe40000000033 */
[----:B------:R-:W-:-:S02]  /*5990*/  PRMT R23, R23, 0x3340, R22 ;  /* 0x0000334017177816 */ /* 0x000fc40000000016 */
[----:B------:R-:W-:Y:S02]  /*59a0*/  PRMT R18, R38, 0x3340, R13 ;  /* 0x0000334026127816 */ /* 0x000fe4000000000d */
[----:B----4-:R-:W-:Y:S02]  /*59b0*/  LOP3.LUT R67, R60, R67, RZ, 0x3c, !PT ;  /* 0x000000433c437212 */ /* 0x010fe400078e3cff */
[----:B------:R-:W-:Y:S02]  /*59c0*/  PRMT R44, R63, 0x7054, R30 ;  /* 0x000070543f2c7816 */ /* 0x000fe4000000001e */
[----:B------:R-:W-:Y:S02]  /*59d0*/  PRMT R22, R6, 0x3340, R4 ;  /* 0x0000334006167816 */ /* 0x000fe40000000004 */
[----:B------:R-:W-:Y:S02]  /*59e0*/  PRMT R23, R18, 0x5410, R23 ;  /* 0x0000541012177816 */ /* 0x000fe40000000017 */
[----:B------:R-:W-:Y:S01]  /*59f0*/  PRMT R18, R67, 0x654, R44 ;  /* 0x0000065443127816 */ /* 0x000fe2000000002c */
[----:B------:R-:W-:Y:S01]  /*5a00*/  USHF.L.U32 UR9, UR4, 0x4, URZ ;  /* 0x0000000404097899 */ /* 0x000fe200080006ff */
[----:B------:R-:W-:-:S02]  /*5a10*/  PRMT R22, R33, 0x5410, R22 ;  /* 0x0000541021167816 */ /* 0x000fc40000000016 */
[----:B------:R-:W-:Y:S02]  /*5a20*/  SHF.R.U32.HI R33, RZ, 0x18, R18 ;  /* 0x00000018ff217819 */ /* 0x000fe40000011612 */
[----:B------:R-:W-:Y:S02]  /*5a30*/  PRMT R44, R44, 0x7632, R44 ;  /* 0x000076322c2c7816 */ /* 0x000fe4000000002c */
[----:B------:R-:W-:Y:S01]  /*5a40*/  LOP3.LUT R46, R14, R33, RZ, 0x3c, !PT ;  /* 0x000000210e2e7212 */ /* 0x000fe200078e3cff */
[----:B------:R-:W-:Y:S01]  /*5a50*/  VIADD R13, R1, UR9 ;  /* 0x00000009010d7c36 */ /* 0x000fe20008000000 */
[----:B------:R-:W-:Y:S02]  /*5a60*/  PRMT R66, R5, 0x3340, R28 ;  /* 0x0000334005427816 */ /* 0x000fe4000000001c */
[----:B------:R-:W-:Y:S02]  /*5a70*/  LOP3.LUT R28, R46, R31, R14, 0x96, !PT ;  /* 0x0000001f2e1c7212 */ /* 0x000fe400078e960e */
[----:B------:R-:W-:Y:S01]  /*5a80*/  LOP3.LUT R44, R59, R44, RZ, 0x3c, !PT ;  /* 0x0000002c3b2c7212 */ /* 0x000fe200078e3cff */
[----:B------:R0:W-:Y:S01]  /*5a90*/  STL.128 [R13+0x200], R20 ;  /* 0x000200140d007387 */ /* 0x0001e20000100c00 */
[----:B------:R-:W-:-:S02]  /*5aa0*/  SHF.R.U32.HI R33, RZ, 0x8, R30 ;  /* 0x00000008ff217819 */ /* 0x000fc4000001161e */
[----:B------:R-:W-:Y:S02]  /*5ab0*/  LOP3.LUT R5, R44, R16, R59, 0x96, !PT ;  /* 0x000000102c057212 */ /* 0x000fe400078e963b */
[----:B------:R-:W-:-:S04]  /*5ac0*/  LOP3.LUT R62, R34, R33, RZ, 0x3c, !PT ;  /* 0x00000021223e7212 */ /* 0x000fc800078e3cff */
[----:B------:R-:W-:Y:S02]  /*5ad0*/  LOP3.LUT R30, R62, R39, R34, 0x96, !PT ;  /* 0x000000273e1e7212 */ /* 0x000fe400078e9622 */
[----:B0-----:R-:W-:-:S04]  /*5ae0*/  LOP3.LUT R20, R15, 0xffff, R28, 0x48, !PT ;  /* 0x0000ffff0f147812 */ /* 0x001fc800078e481c */
[----:B------:R-:W-:Y:S02]  /*5af0*/  LOP3.LUT R55, R20, 0xff, RZ, 0xc0, !PT ;  /* 0x000000ff14377812 */ /* 0x000fe400078ec0ff */
[----:B------:R-:W-:-:S04]  /*5b00*/  LOP3.LUT R20, R8, 0xffff, R5, 0x48, !PT ;  /* 0x0000ffff08147812 */ /* 0x000fc800078e4805 */
[----:B------:R-:W-:Y:S01]  /*5b10*/  LOP3.LUT R64, R20, 0xff, RZ, 0xc0, !PT ;  /* 0x000000ff14407812 */ /* 0x000fe200078ec0ff */
[----:B------:R-:W-:Y:S01]  /*5b20*/  LDS.U8 R55, [R55+UR6] ;  /* 0x0000000637377984 */ /* 0x000fe20008000000 */
[----:B------:R-:W-:-:S04]  /*5b30*/  LOP3.LUT R20, R29, 0xffff, R30, 0x48, !PT ;  /* 0x0000ffff1d147812 */ /* 0x000fc800078e481e */
[----:B------:R-:W-:Y:S01]  /*5b40*/  LOP3.LUT R33, R20, 0xff, RZ, 0xc0, !PT ;  /* 0x000000ff14217812 */ /* 0x000fe200078ec0ff */
[----:B------:R-:W0:Y:S01]  /*5b50*/  LDS.U8 R64, [R64+UR6] ;  /* 0x0000000640407984 */ /* 0x000e220008000000 */
[----:B------:R-:W-:-:S04]  /*5b60*/  LOP3.LUT R35, R68, R32, R37, 0x96, !PT ;  /* 0x0000002044237212 */ /* 0x000fc800078e9625 */
[----:B------:R-:W1:Y:S01]  /*5b70*/  LDS.U8 R33, [R33+UR6] ;  /* 0x0000000621217984 */ /* 0x000e620008000000 */
[----:B------:R-:W-:-:S04]  /*5b80*/  LOP3.LUT R57, R42, R35, R47, 0x66, !PT ;  /* 0x000000232a397212 */ /* 0x000fc800078e662f */
[----:B------:R-:W-:-:S06]  /*5b90*/  LOP3.LUT R65, R57, 0xff, RZ, 0xc0, !PT ;  /* 0x000000ff39417812 */ /* 0x000fcc00078ec0ff */
[----:B------:R-:W2:Y:S01]  /*5ba0*/  LDS.U8 R65, [R65+UR6] ;  /* 0x0000000641417984 */ /* 0x000ea20008000000 */
        /* <DEDUP_REMOVED lines=8> */
[----:B------:R-:W-:Y:S02]  /*5c30*/  PRMT R20, R52, 0x5410, R41 ;  /* 0x0000541034147816 */ /* 0x000fe40000000029 */
[----:B------:R-:W-:Y:S02]  /*5c40*/  PRMT R22, R7, 0x5410, R22 ;  /* 0x0000541007167816 */ /* 0x000fe40000000016 */
[----:B0-----:R-:W-:Y:S02]  /*5c50*/  LOP3.LUT R64, R64, R19, R10, 0x96, !PT ;  /* 0x0000001340407212 */ /* 0x001fe400078e960a */
[----:B-1----:R-:W-:-:S02]  /*5c60*/  LOP3.LUT R33, R33, 0x4, R24, 0x96, !PT ;  /* 0x0000000421217812 */ /* 0x002fc400078e9618 */
[----:B------:R-:W-:Y:S02]  /*5c70*/  LOP3.LUT R48, R43, R51, R64, 0x96, !PT ;  /* 0x000000332b307212 */ /* 0x000fe400078e9640 */
[----:B------:R-:W-:Y:S01]  /*5c80*/  LOP3.LUT R41, R33, R26, R24, 0x96, !PT ;  /* 0x0000001a21297212 */ /* 0x000fe200078e9618 */
[----:B------:R0:W-:Y:S01]  /*5c90*/  STL.128 [R13+0x210], R20 ;  /* 0x000210140d007387 */ /* 0x0001e20000100c00 */
[----:B------:R-:W-:Y:S02]  /*5ca0*/  LOP3.LUT R27, R55, R45, R56, 0x96, !PT ;  /* 0x0000002d371b7212 */ /* 0x000fe400078e9638 */
[----:B--2---:R-:W-:Y:S02]  /*5cb0*/  LOP3.LUT R7, R65, R50, R2, 0x96, !PT ;  /* 0x0000003241077212 */ /* 0x004fe400078e9602 */
[----:B------:R-:W-:Y:S02]  /*5cc0*/  LOP3.LUT R65, R40, R6, R27, 0x96, !PT ;  /* 0x0000000628417212 */ /* 0x000fe400078e961b */
[----:B0-----:R-:W-:-:S02]  /*5cd0*/  LOP3.LUT R20, R48, 0xff, RZ, 0xc0, !PT ;  /* 0x000000ff30147812 */ /* 0x001fc400078ec0ff */
[----:B------:R-:W-:-:S04]  /*5ce0*/  LOP3.LUT R21, R38, 0xff, R41, 0x48, !PT ;  /* 0x000000ff26157812 */ /* 0x000fc800078e4829 */
[----:B------:R-:W0:Y:S04]  /*5cf0*/  LDS.U8 R20, [R20+UR6] ;  /* 0x0000000614147984 */ /* 0x000e280008000000 */
[----:B------:R-:W1:Y:S01]  /*5d00*/  LDS.U8 R21, [R21+UR6] ;  /* 0x0000000615157984 */ /* 0x000e620008000000 */
[----:B------:R-:W-:Y:S02]  /*5d10*/  LOP3.LUT R54, R53, R4, R7, 0x96, !PT ;  /* 0x0000000435367212 */ /* 0x000fe400078e9607 */
[----:B------:R-:W-:Y:S02]  /*5d20*/  LOP3.LUT R58, R65, 0xff, RZ, 0xc0, !PT ;  /* 0x000000ff413a7812 */ /* 0x000fe400078ec0ff */
[----:B------:R-:W-:-:S04]  /*5d30*/  LOP3.LUT R52, R54, 0xff, RZ, 0xc0, !PT ;  /* 0x000000ff36347812 */ /* 0x000fc800078ec0ff */
[----:B------:R-:W2:Y:S04]  /*5d40*/  LDS.U8 R58, [R58+UR6] ;  /* 0x000000063a3a7984 */ /* 0x000ea80008000000 */
[----:B------:R-:W3:Y:S01]  /*5d50*/  LDS.U8 R52, [R52+UR6] ;  /* 0x0000000634347984 */ /* 0x000ee20008000000 */
[----:B------:R-:W-:Y:S02]  /*5d60*/  LOP3.LUT R23, R50, R2, RZ, 0x3c, !PT ;  /* 0x0000000232177212 */ /* 0x000fe400078e3cff */
[----:B------:R-:W-:Y:S02]  /*5d70*/  LOP3.LUT R22, R45, R56, RZ, 0x3c, !PT ;  /* 0x000000382d167212 */ /* 0x000fe400078e3cff */
[----:B------:R-:W-:Y:S02]  /*5d80*/  LOP3.LUT R19, R19, R10, RZ, 0x3c, !PT ;  /* 0x0000000a13137212 */ /* 0x000fe400078e3cff */
[----:B------:R-:W-:-:S02]  /*5d90*/  PRMT R22, R22, 0x3340, R23 ;  /* 0x0000334016167816 */ /* 0x000fc40000000017 */
[----:B------:R-:W-:Y:S02]  /*5da0*/  PRMT R23, R40, 0x3340, R53 ;  /* 0x0000334028177816 */ /* 0x000fe40000000035 */
[----:B------:R-:W-:Y:S02]  /*5db0*/  PRMT R36, R36, 0x3340, R43 ;  /* 0x0000334024247816 */ /* 0x000fe4000000002b */
[----:B------:R-:W-:Y:S02]  /*5dc0*/  LOP3.LUT R43, R4, R49, R2, 0x96, !PT ;  /* 0x00000031042b7212 */ /* 0x000fe400078e9602 */
[----:B------:R-:W-:Y:S02]  /*5dd0*/  LOP3.LUT R40, R6, R17, R56, 0x96, !PT ;  /* 0x0000001106287212 */ /* 0x000fe400078e9638 */
[----:B------:R-:W-:Y:S02]  /*5de0*/  PRMT R19, R24, 0x3340, R19 ;  /* 0x0000334018137816 */ /* 0x000fe40000000013 */
[----:B0-----:R-:W-:-:S02]  /*5df0*/  LOP3.LUT R61, R61, R20, RZ, 0x3c, !PT ;  /* 0x000000143d3d7212 */ /* 0x001fc400078e3cff */
[----:B------:R-:W-:Y:S02]  /*5e00*/  LOP3.LUT R20, R49, R2, RZ, 0x3c, !PT ;  /* 0x0000000231147212 */ /* 0x000fe400078e3cff */
[----:B-1----:R-:W-:Y:S02]  /*5e10*/  LOP3.LUT R68, R68, R21, RZ, 0x3c, !PT ;  /* 0x0000001544447212 */ /* 0x002fe400078e3cff */
[----:B------:R-:W-:Y:S02]  /*5e20*/  LOP3.LUT R21, R17, R56, RZ, 0x3c, !PT ;  /* 0x0000003811157212 */ /* 0x000fe400078e3cff */
[----:B------:R-:W-:Y:S02]  /*5e30*/  PRMT R40, R40, 0x3340, R43 ;  /* 0x0000334028287816 */ /* 0x000fe4000000002b */
[----:B------:R-:W-:Y:S02]  /*5e40*/  PRMT R21, R21, 0x3340, R20 ;  /* 0x0000334015157816 */ /* 0x000fe40000000014 */
[----:B------:R-:W-:-:S02]  /*5e50*/  LOP3.LUT R43, R9, R24, RZ, 0x3c, !PT ;  /* 0x00000018092b7212 */ /* 0x000fc400078e3cff */
[----:B------:R-:W-:Y:S02]  /*5e60*/  LOP3.LUT R50, R51, R3, R10, 0x96, !PT ;  /* 0x0000000333327212 */ /* 0x000fe400078e960a */
[----:B------:R-:W-:Y:S02]  /*5e70*/  PRMT R20, R19, 0x5410, R22 ;  /* 0x0000541013147816 */ /* 0x000fe40000000016 */
[----:B------:R-:W-:Y:S02]  /*5e80*/  PRMT R22, R68, 0x3340, R61 ;  /* 0x0000334044167816 */ /* 0x000fe4000000003d */
[----:B------:R-:W-:Y:S02]  /*5e90*/  PRMT R43, R43, 0x3340, R50 ;  /* 0x000033402b2b7816 */ /* 0x000fe40000000032 */
[----:B--2---:R-:W-:Y:S02]  /*5ea0*/  LOP3.LUT R63, R63, R58, RZ, 0x3c, !PT ;  /* 0x0000003a3f3f7212 */ /* 0x004fe400078e3cff */
[----:B------:R-:W-:-:S02]  /*5eb0*/  PRMT R50, R22, 0x5410, R71 ;  /* 0x0000541016327816 */ /* 0x000fc40000000047 */
[----:B---3--:R-:W-:Y:S02]  /*5ec0*/  LOP3.LUT R67, R67, R52, RZ, 0x3c, !PT ;  /* 0x0000003443437212 */ /* 0x008fe400078e3cff */
[----:B------:R-:W-:Y:S02]  /*5ed0*/  LOP3.LUT R26, R26, R24, RZ, 0x3c, !PT ;  /* 0x000000181a1a7212 */ /* 0x000fe400078e3cff */
[----:B------:R-:W-:Y:S02]  /*5ee0*/  LOP3.LUT R19, R3, R10, RZ, 0x3c, !PT ;  /* 0x0000000a03137212 */ /* 0x000fe400078e3cff */
[--C-:B------:R-:W-:Y:S02]  /*5ef0*/  PRMT R52, R63, 0x7054, R50.reuse ;  /* 0x000070543f347816 */ /* 0x100fe40000000032 */
[----:B------:R-:W-:Y:S02]  /*5f00*/  SHF.R.U32.HI R55, RZ, 0x8, R50 ;  /* 0x00000008ff377819 */ /* 0x000fe40000011632 */
[----:B------:R-:W-:-:S02]  /*5f10*/  PRMT R26, R26, 0x3340, R19 ;  /* 0x000033401a1a7816 */ /* 0x000fc40000000013 */
[----:B------:R-:W-:Y:S02]  /*5f20*/  PRMT R19, R52, 0x7632, R19 ;  /* 0x0000763234137816 */ /* 0x000fe40000000013 */
[----:B------:R-:W-:Y:S02]  /*5f30*/  LOP3.LUT R55, R62, R55, RZ, 0x3c, !PT ;  /* 0x000000373e377212 */ /* 0x000fe400078e3cff */
[----:B------:R-:W-:Y:S02]  /*5f40*/  LOP3.LUT R50, R44, R19, RZ, 0x3c, !PT ;  /* 0x000000132c327212 */ /* 0x000fe400078e3cff */
[----:B------:R-:W-:Y:S02]  /*5f50*/  LOP3.LUT R19, R30, R55, R29, 0x66, !PT ;  /* 0x000000371e137212 */ /* 0x000fe400078e661d */
[----:B------:R-:W-:Y:S02]  /*5f60*/  PRMT R52, R67, 0x654, R52 ;  /* 0x0000065443347816 */ /* 0x000fe40000000034 */
[----:B------:R-:W-:-:S02]  /*5f70*/  LOP3.LUT R66, R19, 0xff, RZ, 0xc0, !PT ;  /* 0x000000ff13427812 */ /* 0x000fc400078ec0ff */
[----:B------:R-:W-:Y:S02]  /*5f80*/  SHF.R.U32.HI R53, RZ, 0x18, R52 ;  /* 0x00000018ff357819 */ /* 0x000fe40000011634 */
[----:B------:R-:W-:Y:S02]  /*5f90*/  PRMT R21, R26, 0x5410, R21 ;  /* 0x000054101a157816 */ /* 0x000fe40000000015 */
[----:B------:R-:W-:Y:S01]  /*5fa0*/  LOP3.LUT R53, R46, R53, RZ, 0x3c, !PT ;  /* 0x000000352e357212 */ /* 0x000fe200078e3cff */
[----:B------:R-:W0:Y:S01]  /*5fb0*/  LDS.U8 R66, [R66+UR6] ;  /* 0x0000000642427984 */ /* 0x000e220008000000 */
[----:B------:R-:W-:Y:S02]  /*5fc0*/  LOP3.LUT R26, R5, R50, R8, 0x66, !PT ;  /* 0x00000032051a7212 */ /* 0x000fe400078e6608 */
[----:B------:R-:W-:Y:S02]  /*5fd0*/  LOP3.LUT R45, R28, R53, R15, 0x66, !PT ;  /* 0x000000351c2d7212 */ /* 0x000fe400078e660f */
[----:B------:R-:W-:-:S02]  /*5fe0*/  PRMT R22, R43, 0x5410, R40 ;  /* 0x000054102b167816 */ /* 0x000fc40000000028 */
[----:B------:R-:W-:Y:S02]  /*5ff0*/  PRMT R23, R36, 0x5410, R23 ;  /* 0x0000541024177816 */ /* 0x000fe40000000017 */
[----:B------:R-:W-:Y:S02]  /*6000*/  LOP3.LUT R43, R26, 0xff, RZ, 0xc0, !PT ;  /* 0x000000ff1a2b7812 */ /* 0x000fe400078ec0ff */
[----:B------:R-:W-:-:S04]  /*6010*/  LOP3.LUT R36, R45, 0xff, RZ, 0xc0, !PT ;  /* 0x000000ff2d247812 */ /* 0x000fc800078ec0ff */
[----:B------:R-:W1:Y:S04]  /*6020*/  LDS.U8 R43, [R43+UR6] ;  /* 0x000000062b2b7984 */ /* 0x000e680008000000 */
[----:B------:R-:W2:Y:S01]  /*6030*/  LDS.U8 R36, [R36+UR6] ;  /* 0x0000000624247984 */ /* 0x000ea20008000000 */
[----:B------:R-:W-:-:S04]  /*6040*/  LOP3.LUT R60, R35, R68, R42, 0x66, !PT ;  /* 0x00000044233c7212 */ /* 0x000fc800078e662a */
[----:B------:R-:W-:-:S06]  /*6050*/  LOP3.LUT R40, R57, 0xff, R60, 0x48, !PT ;  /* 0x000000ff39287812 */ /* 0x000fcc00078e483c */
[----:B------:R-:W3:Y:S01]  /*6060*/  LDS.U8 R40, [R40+UR6] ;  /* 0x0000000628287984 */ /* 0x000ee20008000000 */
[----:B------:R-:W-:Y:S02]  /*6070*/  LOP3.LUT R72, R16, R59, RZ, 0x3c, !PT ;  /* 0x0000003b10487212 */ /* 0x000fe400078e3cff */
[----:B------:R-:W-:Y:S02]  /*6080*/  LOP3.LUT R70, R47, R42, RZ, 0x3c, !PT ;  /* 0x0000002a2f467212 */ /* 0x000fe400078e3cff */
[----:B0-----:R-:W-:-:S04]  /*6090*/  LOP3.LUT R66, R66, 0x8, R33, 0x96, !PT ;  /* 0x0000000842427812 */ /* 0x001fc800078e9621 */
[----:B------:R-:W-:Y:S01]  /*60a0*/  LOP3.LUT R16, R66, R9, R24, 0x96, !PT ;  /* 0x0000000942107212 */ /* 0x000fe200078e9618 */
[----:B------:R0:W-:Y:S03]  /*60b0*/  STL.128 [R13+0x200], R20 ;  /* 0x000200140d007387 */ /* 0x0001e60000100c00 */
[----:B------:R-:W-:Y:S02]  /*60c0*/  LOP3.LUT R47, R16, R38, R41, 0x96, !PT ;  /* 0x00000026102f7212 */ /* 0x000fe400078e9629 */
[----:B-1----:R-:W-:Y:S02]  /*60d0*/  LOP3.LUT R58, R12, 0xff, R43, 0x48, !PT ;  /* 0x000000ff0c3a7812 */ /* 0x002fe400078e482b */
[----:B0-----:R-:W-:-:S04]  /*60e0*/  LOP3.LUT R21, R47, 0xff, RZ, 0xc0, !PT ;  /* 0x000000ff2f157812 */ /* 0x001fc800078ec0ff */
[----:B------:R-:W0:Y:S01]  /*60f0*/  LDS.U8 R58, [R58+UR6] ;  /* 0x000000063a3a7984 */ /* 0x000e220008000000 */
[----:B--2---:R-:W-:-:S03]  /*6100*/  LOP3.LUT R22, R25, 0xff, R36, 0x48, !PT ;  /* 0x000000ff19167812 */ /* 0x004fc600078e4824 */
[----:B------:R-:W1:Y:S01]  /*6110*/  LDS.U8 R21, [R21+UR6] ;  /* 0x0000000615157984 */ /* 0x000e620008000000 */
[----:B------:R-:W-:-:S03]  /*6120*/  LOP3.LUT R20, R32, R37, RZ, 0x3c, !PT ;  /* 0x0000002520147212 */ /* 0x000fc600078e3cff */
[----:B------:R-:W2:Y:S04]  /*6130*/  LDS.U8 R22, [R22+UR6] ;  /* 0x0000000616167984 */ /* 0x000ea80008000000 */
[----:B------:R3:W-:Y:S02]  /*6140*/  STL.U8 [R13+0x214], R20 ;  /* 0x000214140d007387 */ /* 0x0007e40000100000 */
[----:B---3--:R-:W-:-:S06]  /*6150*/  LOP3.LUT R20, R11, 0xff, R40, 0x48, !PT ;  /* 0x000000ff0b147812 */ /* 0x008fcc00078e4828 */
[----:B------:R-:W3:Y:S01]  /*6160*/  LDS.U8 R20, [R20+UR6] ;  /* 0x0000000614147984 */ /* 0x000ee20008000000 */
[----:B------:R-:W-:Y:S02]  /*6170*/  LOP3.LUT R32, R39, R34, RZ, 0x3c, !PT ;  /* 0x0000002227207212 */ /* 0x000fe400078e3cff */
[----:B------:R-:W-:Y:S01]  /*6180*/  LOP3.LUT R37, R38, R41, RZ, 0x3c, !PT ;  /* 0x0000002926257212 */ /* 0x000fe200078e3cff */
[----:B------:R4:W-:Y:S01]  /*6190*/  STL.U8 [R13+0x21c], R70 ;  /* 0x00021c460d007387 */ /* 0x0009e20000100000 */
[----:B------:R-:W-:Y:S02]  /*61a0*/  LOP3.LUT R9, R41, R9, R24, 0x96, !PT ;  /* 0x0000000929097212 */ /* 0x000fe400078e9618 */
[----:B------:R-:W-:Y:S01]  /*61b0*/  LOP3.LUT R24, R6, R27, RZ, 0x3c, !PT ;  /* 0x0000001b06187212 */ /* 0x000fe200078e3cff */
[----:B------:R5:W-:Y:S01]  /*61c0*/  STL.U8 [R13+0x219], R32 ;  /* 0x000219200d007387 */ /* 0x000be20000100000 */
[----:B----4-:R-:W-:Y:S02]  /*61d0*/  LOP3.LUT R70, R31, R14, RZ, 0x3c, !PT ;  /* 0x0000000e1f467212 */ /* 0x010fe400078e3cff */
[----:B------:R-:W-:-:S02]  /*61e0*/  LOP3.LUT R31, R4, R7, RZ, 0x3c, !PT ;  /* 0x00000007041f7212 */ /* 0x000fc400078e3cff */
[----:B-----5:R-:W-:Y:S02]  /*61f0*/  PRMT R32, R37, 0x3340, R48 ;  /* 0x0000334025207816 */ /* 0x020fe40000000030 */
[----:B0-----:R-:W-:Y:S02]  /*6200*/  LOP3.LUT R61, R61, R58, RZ, 0x3c, !PT ;  /* 0x0000003a3d3d7212 */ /* 0x001fe400078e3cff */
[----:B-1----:R-:W-:Y:S02]  /*6210*/  LOP3.LUT R48, R68, R21, RZ, 0x3c, !PT ;  /* 0x0000001544307212 */ /* 0x002fe400078e3cff */
[----:B------:R-:W-:Y:S02]  /*6220*/  PRMT R24, R24, 0x3340, R31 ;  /* 0x0000334018187816 */ /* 0x000fe4000000001f */
[----:B--2---:R-:W-:Y:S01]  /*6230*/  LOP3.LUT R63, R63, R22, RZ, 0x3c, !PT ;  /* 0x000000163f3f7212 */ /* 0x004fe200078e3cff */
[----:B------:R0:W-:Y:S01]  /*6240*/  STL.U8 [R13+0x215], R34 ;  /* 0x000215220d007387 */ /* 0x0001e20000100000 */
[----:B------:R-:W-:-:S02]  /*6250*/  LOP3.LUT R31, R7, R49, R2, 0x96, !PT ;  /* 0x00000031071f7212 */ /* 0x000fc400078e9602 */
[----:B------:R-:W-:Y:S01]  /*6260*/  LOP3.LUT R22, R27, R17, R56, 0x96, !PT ;  /* 0x000000111b167212 */ /* 0x000fe200078e9638 */
[----:B------:R1:W-:Y:S01]  /*6270*/  STL.U8 [R13+0x217], R14 ;  /* 0x0002170e0d007387 */ /* 0x0003e20000100000 */
[----:B0-----:R-:W-:Y:S02]  /*6280*/  PRMT R34, R48, 0x3340, R61 ;  /* 0x0000334030227816 */ /* 0x001fe4000000003d */
[----:B-1----:R-:W-:Y:S02]  /*6290*/  PRMT R14, R22, 0x3340, R31 ;  /* 0x00003340160e7816 */ /* 0x002fe4000000001f */
[----:B------:R-:W-:Y:S02]  /*62a0*/  LOP3.LUT R22, R51, R64, RZ, 0x3c, !PT ;  /* 0x0000004033167212 */ /* 0x000fe400078e3cff */
[----:B------:R-:W-:Y:S02]  /*62b0*/  PRMT R34, R34, 0x5410, R71 ;  /* 0x0000541022227816 */ /* 0x000fe40000000047 */
[----:B------:R-:W-:-:S02]  /*62c0*/  PRMT R23, R65, 0x3340, R54 ;  /* 0x0000334041177816 */ /* 0x000fc40000000036 */
[----:B------:R-:W-:Y:S02]  /*62d0*/  PRMT R9, R9, 0x3340, R22 ;  /* 0x0000334009097816 */ /* 0x000fe40000000016 */
[----:B------:R-:W-:Y:S02]  /*62e0*/  PRMT R54, R63, 0x7054, R34 ;  /* 0x000070543f367816 */ /* 0x000fe40000000022 */
[----:B---3--:R-:W-:Y:S02]  /*62f0*/  LOP3.LUT R67, R67, R20, RZ, 0x3c, !PT ;  /* 0x0000001443437212 */ /* 0x008fe400078e3cff */
[----:B------:R-:W-:Y:S02]  /*6300*/  PRMT R22, R9, 0x5410, R24 ;  /* 0x0000541009167816 */ /* 0x000fe40000000018 */
[----:B------:R-:W-:Y:S02]  /*6310*/  LOP3.LUT R20, R64, R3, R10, 0x96, !PT ;  /* 0x0000000340147212 */ /* 0x000fe400078e960a */
[----:B------:R-:W-:-:S02]  /*6320*/  PRMT R9, R54, 0x7632, R9 ;  /* 0x0000763236097816 */ /* 0x000fc40000000009 */
[----:B------:R-:W-:Y:S02]  /*6330*/  SHF.R.U32.HI R34, RZ, 0x8, R34 ;  /* 0x00000008ff227819 */ /* 0x000fe40000011622 */
[----:B------:R-:W-:Y:S02]  /*6340*/  PRMT R23, R32, 0x5410, R23 ;  /* 0x0000541020177816 */ /* 0x000fe40000000017 */
[----:B------:R-:W-:Y:S02]  /*6350*/  PRMT R21, R41, 0x3340, R20 ;  /* 0x0000334029157816 */ /* 0x000fe40000000014 */
[----:B------:R-:W-:Y:S02]  /*6360*/  LOP3.LUT R32, R50, R9, RZ, 0x3c, !PT ;  /* 0x0000000932207212 */ /* 0x000fe400078e3cff */
[----:B------:R-:W-:Y:S02]  /*6370*/  PRMT R54, R67, 0x654, R54 ;  /* 0x0000065443367816 */ /* 0x000fe40000000036 */
[----:B------:R-:W-:-:S02]  /*6380*/  LOP3.LUT R34, R55, R34, RZ, 0x3c, !PT ;  /* 0x0000002237227212 */ /* 0x000fc400078e3cff */
[----:B------:R-:W-:Y:S02]  /*6390*/  PRMT R33, R33, 0x3340, R64 ;  /* 0x0000334021217816 */ /* 0x000fe40000000040 */
[----:B------:R-:W-:Y:S02]  /*63a0*/  PRMT R24, R27, 0x3340, R7 ;  /* 0x000033401b187816 */ /* 0x000fe40000000007 */
[----:B------:R-:W-:Y:S02]  /*63b0*/  PRMT R21, R21, 0x5410, R14 ;  /* 0x0000541015157816 */ /* 0x000fe4000000000e */
[----:B------:R-:W-:Y:S02]  /*63c0*/  LOP3.LUT R9, R32, R5, R50, 0x96, !PT ;  /* 0x0000000520097212 */ /* 0x000fe400078e9632 */
[----:B------:R-:W-:Y:S02]  /*63d0*/  SHF.R.U32.HI R58, RZ, 0x18, R54 ;  /* 0x00000018ff3a7819 */ /* 0x000fe40000011636 */
[----:B------:R-:W-:-:S02]  /*63e0*/  LOP3.LUT R14, R34, R30, R55, 0x96, !PT ;  /* 0x0000001e220e7212 */ /* 0x000fc400078e9637 */
[----:B------:R-:W-:Y:S02]  /*63f0*/  PRMT R20, R33, 0x5410, R24 ;  /* 0x0000541021147816 */ /* 0x000fe40000000018 */
[----:B------:R-:W-:Y:S02]  /*6400*/  LOP3.LUT R33, R26, 0xffff, R9, 0x48, !PT ;  /* 0x0000ffff1a217812 */ /* 0x000fe400078e4809 */
[----:B------:R-:W-:Y:S02]  /*6410*/  LOP3.LUT R58, R53, R58, RZ, 0x3c, !PT ;  /* 0x0000003a353a7212 */ /* 0x000fe400078e3cff */
[----:B------:R-:W-:Y:S02]  /*6420*/  LOP3.LUT R31, R19, 0xffff, R14, 0x48, !PT ;  /* 0x0000ffff131f7812 */ /* 0x000fe400078e480e */
[----:B------:R-:W-:Y:S02]  /*6430*/  LOP3.LUT R37, R33, 0xff, RZ, 0xc0, !PT ;  /* 0x000000ff21257812 */ /* 0x000fe400078ec0ff */
[----:B------:R-:W-:-:S02]  /*6440*/  LOP3.LUT R24, R58, R28, R53, 0x96, !PT ;  /* 0x0000001c3a187212 */ /* 0x000fc400078e9635 */
[----:B------:R-:W-:Y:S01]  /*6450*/  LOP3.LUT R33, R31, 0xff, RZ, 0xc0, !PT ;  /* 0x000000ff1f217812 */ /* 0x000fe200078ec0ff */
[----:B------:R0:W-:Y:S01]  /*6460*/  STL.128 [R13+0x200], R20 ;  /* 0x000200140d007387 */ /* 0x0001e20000100c00 */
[----:B------:R-:W-:-:S03]  /*6470*/  LOP3.LUT R31, R48, R35, R68, 0x96, !PT ;  /* 0x00000023301f7212 */ /* 0x000fc600078e9644 */
[----:B------:R-:W-:Y:S04]  /*6480*/  LDS.U8 R22, [R37+UR6] ;  /* 0x0000000625167984 */ /* 0x000fe80008000000 */
[----:B------:R-:W1:Y:S01]  /*6490*/  LDS.U8 R33, [R33+UR6] ;  /* 0x0000000621217984 */ /* 0x000e620008000000 */
[----:B0-----:R-:W-:-:S04]  /*64a0*/  LOP3.LUT R20, R45, 0xffff, R24, 0x48, !PT ;  /* 0x0000ffff2d147812 */ /* 0x001fc800078e4818 */
[----:B------:R-:W-:Y:S02]  /*64b0*/  LOP3.LUT R21, R20, 0xff, RZ, 0xc0, !PT ;  /* 0x000000ff14157812 */ /* 0x000fe400078ec0ff */
[----:B------:R-:W-:-:S04]  /*64c0*/  LOP3.LUT R39, R60, R31, R57, 0x66, !PT ;  /* 0x0000001f3c277212 */ /* 0x000fc800078e6639 */
[----:B------:R-:W0:Y:S01]  /*64d0*/  LDS.U8 R21, [R21+UR6] ;  /* 0x0000000615157984 */ /* 0x000e220008000000 */
[----:B------:R-:W-:-:S06]  /*64e0*/  LOP3.LUT R20, R39, 0xff, RZ, 0xc0, !PT ;  /* 0x000000ff27147812 */ /* 0x000fcc00078ec0ff */
[----:B------:R-:W2:Y:S04]  /*64f0*/  LDS.U8 R20, [R20+UR6] ;  /* 0x0000000614147984 */ /* 0x000ea80008000000 */
[----:B------:R3:W-:Y:S04]  /*6500*/  STL.U8 [R13+0x21b], R70 ;  /* 0x00021b460d007387 */ /* 0x0007e80000100000 */
[----:B------:R4:W-:Y:S04]  /*6510*/  STL.U8 [R13+0x218], R42 ;  /* 0x0002182a0d007387 */ /* 0x0009e80000100000 */
[----:B------:R-:W-:Y:S01]  /*6520*/  STL.U8 [R13+0x216], R59 ;  /* 0x0002163b0d007387 */ /* 0x000fe20000100000 */
[----:B---3--:R-:W-:-:S02]  /*6530*/  LOP3.LUT R70, R42, R35, RZ, 0x3c, !PT ;  /* 0x000000232a467212 */ /* 0x008fc400078e3cff */
[----:B-1----:R-:W-:Y:S02]  /*6540*/  LOP3.LUT R33, R33, 0x10, R66, 0x96, !PT ;  /* 0x0000001021217812 */ /* 0x002fe400078e9642 */
[----:B----4-:R-:W-:Y:S01]  /*6550*/  LOP3.LUT R42, R22, R64, R43, 0x96, !PT ;  /* 0x00000040162a7212 */ /* 0x010fe200078e962b */
[----:B------:R1:W-:Y:S03]  /*6560*/  STL.U8 [R13+0x216], R44 ;  /* 0x0002162c0d007387 */ /* 0x0003e60000100000 */
[----:B------:R-:W-:Y:S01]  /*6570*/  LOP3.LUT R37, R42, R51, R64, 0x96, !PT ;  /* 0x000000332a257212 */ /* 0x000fe200078e9640 */
[----:B------:R3:W-:Y:S01]  /*6580*/  STL.U8 [R13+0x21a], R72 ;  /* 0x00021a480d007387 */ /* 0x0007e20000100000 */
[----:B-1----:R-:W-:-:S03]  /*6590*/  LOP3.LUT R44, R33, R41, R66, 0x96, !PT ;  /* 0x00000029212c7212 */ /* 0x002fc600078e9642 */
[----:B------:R0:W-:Y:S01]  /*65a0*/  STL.U8 [R13+0x21d], R29 ;  /* 0x00021d1d0d007387 */ /* 0x0001e20000100000 */
[----:B------:R-:W-:Y:S02]  /*65b0*/  LOP3.LUT R23, R37, R12, R43, 0x96, !PT ;  /* 0x0000000c25177212 */ /* 0x000fe400078e962b */
[----:B---3--:R-:W-:Y:S02]  /*65c0*/  LOP3.LUT R72, R29, R30, RZ, 0x3c, !PT ;  /* 0x0000001e1d487212 */ /* 0x008fe400078e3cff */
[----:B------:R-:W-:Y:S01]  /*65d0*/  LOP3.LUT R38, R44, R38, R41, 0x96, !PT ;  /* 0x000000262c267212 */ /* 0x000fe200078e9629 */
[----:B------:R1:W-:Y:S01]  /*65e0*/  STL.U8 [R13+0x214], R35 ;  /* 0x000214230d007387 */ /* 0x0003e20000100000 */
[----:B------:R-:W-:Y:S02]  /*65f0*/  LOP3.LUT R68, R35, R68, RZ, 0x3c, !PT ;  /* 0x0000004423447212 */ /* 0x000fe400078e3cff */
[----:B0-----:R-:W-:Y:S02]  /*6600*/  LOP3.LUT R29, R21, R27, R36, 0x96, !PT ;  /* 0x0000001b151d7212 */ /* 0x001fe400078e9624 */
[----:B------:R-:W-:-:S02]  /*6610*/  LOP3.LUT R21, R38, 0xff, RZ, 0xc0, !PT ;  /* 0x000000ff26157812 */ /* 0x000fc400078ec0ff */
[----:B------:R-:W-:Y:S02]  /*6620*/  LOP3.LUT R59, R23, 0xff, RZ, 0xc0, !PT ;  /* 0x000000ff173b7812 */ /* 0x000fe400078ec0ff */
[----:B-1----:R-:W-:Y:S01]  /*6630*/  LOP3.LUT R35, R29, R6, R27, 0x96, !PT ;  /* 0x000000061d237212 */ /* 0x002fe200078e961b */
[----:B------:R0:W-:Y:S01]  /*6640*/  STL.U8 [R13+0x21f], R15 ;  /* 0x00021f0f0d007387 */ /* 0x0001e20000100000 */
[----:B------:R-:W-:-:S03]  /*6650*/  LOP3.LUT R76, R15, R28, RZ, 0x3c, !PT ;  /* 0x0000001c0f4c7212 */ /* 0x000fc600078e3cff */
[----:B------:R2:W-:Y:S01]  /*6660*/  STL.U8 [R13+0x217], R46 ;  /* 0x0002172e0d007387 */ /* 0x0005e20000100000 */
[----:B------:R-:W-:-:S03]  /*6670*/  LOP3.LUT R74, R8, R5, RZ, 0x3c, !PT ;  /* 0x00000005084a7212 */ /* 0x000fc600078e3cff */
[----:B------:R-:W-:Y:S01]  /*6680*/  STL.U8 [R13+0x215], R62 ;  /* 0x0002153e0d007387 */ /* 0x000fe20000100000 */
[----:B0-----:R-:W-:-:S03]  /*6690*/  LOP3.LUT R15, R35, R25, R36, 0x96, !PT ;  /* 0x00000019230f7212 */ /* 0x001fc600078e9624 */
[----:B------:R-:W0:Y:S01]  /*66a0*/  LDS.U8 R62, [R59+UR6] ;  /* 0x000000063b3e7984 */ /* 0x000e220008000000 */
[----:B--2---:R-:W-:-:S03]  /*66b0*/  LOP3.LUT R46, R20, R7, R40, 0x96, !PT ;  /* 0x00000007142e7212 */ /* 0x004fc600078e9628 */
[----:B------:R-:W1:Y:S01]  /*66c0*/  LDS.U8 R21, [R21+UR6] ;  /* 0x0000000615157984 */ /* 0x000e620008000000 */
[----:B------:R-:W-:-:S03]  /*66d0*/  LOP3.LUT R22, R57, R60, RZ, 0x3c, !PT ;  /* 0x0000003c39167212 */ /* 0x000fc600078e3cff */
[----:B------:R2:W-:Y:S04]  /*66e0*/  STL.U8 [R13+0x21e], R8 ;  /* 0x00021e080d007387 */ /* 0x0005e80000100000 */
[----:B------:R3:W-:Y:S01]  /*66f0*/  STL.U8 [R13+0x21c], R57 ;  /* 0x00021c390d007387 */ /* 0x0007e20000100000 */
[----:B--2---:R-:W-:-:S03]  /*6700*/  LOP3.LUT R8, R46, R4, R7, 0x96, !PT ;  /* 0x000000042e087212 */ /* 0x004fc600078e9607 */
[----:B------:R2:W-:Y:S01]  /*6710*/  STL [R13+0x210], R18 ;  /* 0x000210120d007387 */ /* 0x0005e20000100800 */
[----:B---3--:R-:W-:-:S03]  /*6720*/  LOP3.LUT R57, R15, 0xff, RZ, 0xc0, !PT ;  /* 0x000000ff0f397812 */ /* 0x008fc600078ec0ff */
[----:B------:R-:W-:Y:S04]  /*6730*/  STL.U8 [R13+0x21c], R22 ;  /* 0x00021c160d007387 */ /* 0x000fe80000100000 */
[----:B------:R-:W3:Y:S01]  /*6740*/  LDS.U8 R22, [R57+UR6] ;  /* 0x0000000639167984 */ /* 0x000ee20008000000 */
[----:B--2---:R-:W-:-:S04]  /*6750*/  LOP3.LUT R18, R8, R11, R40, 0x96, !PT ;  /* 0x0000000b08127212 */ /* 0x004fc800078e9628 */
[----:B------:R-:W-:-:S06]  /*6760*/  LOP3.LUT R20, R18, 0xff, RZ, 0xc0, !PT ;  /* 0x000000ff12147812 */ /* 0x000fcc00078ec0ff */
[----:B------:R-:W2:Y:S01]  /*6770*/  LDS.U8 R20, [R20+UR6] ;  /* 0x0000000614147984 */ /* 0x000ea20008000000 */
[----:B0-----:R-:W-:Y:S02]  /*6780*/  LOP3.LUT R61, R61, R62, RZ, 0x3c, !PT ;  /* 0x0000003e3d3d7212 */ /* 0x001fe400078e3cff */
[----:B-1----:R-:W-:-:S04]  /*6790*/  LOP3.LUT R48, R48, R21, RZ, 0x3c, !PT ;  /* 0x0000001530307212 */ /* 0x002fc800078e3cff */
[----:B------:R-:W-:Y:S01]  /*67a0*/  PRMT R62, R48, 0x3340, R61 ;  /* 0x00003340303e7816 */ /* 0x000fe2000000003d */
[----:B------:R0:W-:Y:S04]  /*67b0*/  STL.U8 [R13+0x218], R70 ;  /* 0x000218460d007387 */ /* 0x0001e80000100000 */
[----:B------:R1:W-:Y:S04]  /*67c0*/  STL.U8 [R13+0x214], R68 ;  /* 0x000214440d007387 */ /* 0x0003e80000100000 */
[----:B------:R4:W-:Y:S01]  /*67d0*/  STL.U8 [R13+0x21a], R5 ;  /* 0x00021a050d007387 */ /* 0x0009e20000100000 */
[----:B0-----:R-:W-:-:S03]  /*67e0*/  LOP3.LUT R70, R5, R50, RZ, 0x3c, !PT ;  /* 0x0000003205467212 */ /* 0x001fc600078e3cff */
[----:B------:R0:W-:Y:S01]  /*67f0*/  STL.U8 [R13+0x219], R30 ;  /* 0x0002191e0d007387 */ /* 0x0001e20000100000 */
[----:B-1----:R-:W-:Y:S02]  /*6800*/  LOP3.LUT R68, R30, R55, RZ, 0x3c, !PT ;  /* 0x000000371e447212 */ /* 0x002fe400078e3cff */
[----:B---3--:R-:W-:Y:S02]  /*6810*/  LOP3.LUT R63, R63, R22, RZ, 0x3c, !PT ;  /* 0x000000163f3f7212 */ /* 0x008fe400078e3cff */
[----:B------:R-:W-:Y:S02]  /*6820*/  PRMT R22, R62, 0x5410, R71 ;  /* 0x000054103e167816 */ /* 0x000fe40000000047 */
[----:B----4-:R-:W-:Y:S02]  /*6830*/  LOP3.LUT R5, R41, R66, RZ, 0x3c, !PT ;  /* 0x0000004229057212 */ /* 0x010fe400078e3cff */
[--C-:B0-----:R-:W-:Y:S02]  /*6840*/  PRMT R30, R63, 0x7054, R22.reuse ;  /* 0x000070543f1e7816 */ /* 0x101fe40000000016 */
[----:B------:R-:W-:-:S02]  /*6850*/  SHF.R.U32.HI R41, RZ, 0x8, R22 ;  /* 0x00000008ff297819 */ /* 0x000fc40000011616 */
[----:B------:R-:W-:Y:S02]  /*6860*/  LOP3.LUT R10, R43, R3, R10, 0x96, !PT ;  /* 0x000000032b0a7212 */ /* 0x000fe400078e960a */
[----:B--2---:R-:W-:Y:S02]  /*6870*/  LOP3.LUT R67, R67, R20, RZ, 0x3c, !PT ;  /* 0x0000001443437212 */ /* 0x004fe400078e3cff */
[----:B------:R-:W-:Y:S02]  /*6880*/  PRMT R3, R30, 0x7632, R3 ;  /* 0x000076321e037816 */ /* 0x000fe40000000003 */
[----:B------:R-:W-:Y:S01]  /*6890*/  LOP3.LUT R41, R34, R41, RZ, 0x3c, !PT ;  /* 0x0000002922297212 */ /* 0x000fe200078e3cff */
[----:B------:R0:W-:Y:S01]  /*68a0*/  STL [R13+0x210], R52 ;  /* 0x000210340d007387 */ /* 0x0001e20000100800 */
[----:B------:R-:W-:-:S03]  /*68b0*/  LOP3.LUT R62, R28, R53, RZ, 0x3c, !PT ;  /* 0x000000351c3e7212 */ /* 0x000fc600078e3cff */
[----:B------:R1:W-:Y:S04]  /*68c0*/  STL.U8 [R13+0x216], R50 ;  /* 0x000216320d007387 */ /* 0x0003e80000100000 */
[----:B------:R2:W-:Y:S01]  /*68d0*/  STL.U8 [R13+0x21b], R28 ;  /* 0x00021b1c0d007387 */ /* 0x0005e20000100000 */
[----:B0-----:R-:W-:-:S03]  /*68e0*/  LOP3.LUT R52, R32, R3, RZ, 0x3c, !PT ;  /* 0x0000000320347212 */ /* 0x001fc600078e3cff */
[----:B------:R0:W-:Y:S01]  /*68f0*/  STL.U8 [R13+0x219], R68 ;  /* 0x000219440d007387 */ /* 0x0001e20000100000 */
[----:B-1----:R-:W-:Y:S02]  /*6900*/  PRMT R50, R67, 0x654, R30 ;  /* 0x0000065443327816 */ /* 0x002fe4000000001e */
[----:B--2---:R-:W-:Y:S01]  /*6910*/  LOP3.LUT R28, R14, R41, R19, 0x66, !PT ;  /* 0x000000290e1c7212 */ /* 0x004fe200078e6613 */
[----:B------:R1:W-:Y:S01]  /*6920*/  STL.U8 [R13+0x21a], R70 ;  /* 0x00021a460d007387 */ /* 0x0003e20000100000 */
[----:B------:R-:W-:Y:S02]  /*6930*/  SHF.R.U32.HI R3, RZ, 0x18, R50 ;  /* 0x00000018ff037819 */ /* 0x000fe40000011632 */
[-C--:B0-----:R-:W-:Y:S02]  /*6940*/  LOP3.LUT R68, R12, R43.reuse, RZ, 0x3c, !PT ;  /* 0x0000002b0c447212 */ /* 0x081fe400078e3cff */
[----:B------:R-:W-:Y:S02]  /*6950*/  LOP3.LUT R43, R64, R43, RZ, 0x3c, !PT ;  /* 0x0000002b402b7212 */ /* 0x000fe400078e3cff */
[----:B------:R-:W-:-:S02]  /*6960*/  LOP3.LUT R30, R9, R52, R26, 0x66, !PT ;  /* 0x00000034091e7212 */ /* 0x000fc400078e661a */
[----:B-1----:R-:W-:Y:S02]  /*6970*/  LOP3.LUT R70, R28, 0xff, RZ, 0xc0, !PT ;  /* 0x000000ff1c467812 */ /* 0x002fe400078ec0ff */
[----:B------:R-:W-:Y:S02]  /*6980*/  PRMT R66, R66, 0x3340, R43 ;  /* 0x0000334042427816 */ /* 0x000fe4000000002b */
[----:B------:R-:W-:Y:S02]  /*6990*/  LOP3.LUT R43, R58, R3, RZ, 0x3c, !PT ;  /* 0x000000033a2b7212 */ /* 0x000fe400078e3cff */
[----:B------:R-:W-:Y:S01]  /*69a0*/  LOP3.LUT R21, R30, 0xff, RZ, 0xc0, !PT ;  /* 0x000000ff1e157812 */ /* 0x000fe200078ec0ff */
[----:B------:R-:W0:Y:S01]  /*69b0*/  LDS.U8 R70, [R70+UR6] ;  /* 0x0000000646467984 */ /* 0x000e220008000000 */
[----:B------:R-:W-:Y:S02]  /*69c0*/  LOP3.LUT R12, R24, R43, R45, 0x66, !PT ;  /* 0x0000002b180c7212 */ /* 0x000fe400078e662d */
[----:B------:R-:W-:-:S02]  /*69d0*/  LOP3.LUT R22, R31, R48, R60, 0x66, !PT ;  /* 0x000000301f167212 */ /* 0x000fc400078e663c */
[----:B------:R-:W1:Y:S01]  /*69e0*/  LDS.U8 R21, [R21+UR6] ;  /* 0x0000000615157984 */ /* 0x000e620008000000 */
[----:B------:R-:W-:Y:S02]  /*69f0*/  LOP3.LUT R20, R12, 0xff, RZ, 0xc0, !PT ;  /* 0x000000ff0c147812 */ /* 0x000fe400078ec0ff */
[----:B------:R-:W-:-:S04]  /*6a00*/  LOP3.LUT R3, R39, 0xff, R22, 0x48, !PT ;  /* 0x000000ff27037812 */ /* 0x000fc800078e4816 */
[----:B------:R-:W2:Y:S04]  /*6a10*/  LDS.U8 R20, [R20+UR6] ;  /* 0x0000000614147984 */ /* 0x000ea80008000000 */
[----:B------:R-:W3:Y:S01]  /*6a20*/  LDS.U8 R3, [R3+UR6] ;  /* 0x0000000603037984 */ /* 0x000ee20008000000 */
[----:B------:R-:W-:Y:S02]  /*6a30*/  LOP3.LUT R17, R36, R17, R56, 0x96, !PT ;  /* 0x0000001124117212 */ /* 0x000fe400078e9638 */
[----:B------:R-:W-:Y:S01]  /*6a40*/  LOP3.LUT R56, R11, R40, RZ, 0x3c, !PT ;  /* 0x000000280b387212 */ /* 0x000fe200078e3cff */
[----:B------:R4:W-:Y:S01]  /*6a50*/  STL.U8 [R13+0x215], R55 ;  /* 0x000215370d007387 */ /* 0x0009e20000100000 */
[----:B------:R-:W-:Y:S02]  /*6a60*/  LOP3.LUT R2, R40, R49, R2, 0x96, !PT ;  /* 0x0000003128027212 */ /* 0x000fe400078e9602 */
[-C--:B------:R-:W-:Y:S01]  /*6a70*/  LOP3.LUT R49, R25, R36.reuse, RZ, 0x3c, !PT ;  /* 0x0000002419317212 */ /* 0x080fe200078e3cff */
[----:B------:R5:W-:Y:S01]  /*6a80*/  STL.U8 [R13+0x217], R53 ;  /* 0x000217350d007387 */ /* 0x000be20000100000 */
[----:B----4-:R-:W-:-:S02]  /*6a90*/  LOP3.LUT R55, R27, R36, RZ, 0x3c, !PT ;  /* 0x000000241b377212 */ /* 0x010fc400078e3cff */
[----:B0-----:R-:W-:-:S04]  /*6aa0*/  LOP3.LUT R11, R70, 0x20, R33, 0x96, !PT ;  /* 0x00000020460b7812 */ /* 0x001fc800078e9621 */
[----:B------:R-:W-:Y:S02]  /*6ab0*/  LOP3.LUT R36, R38, R16, R11, 0x96, !PT ;  /* 0x0000001026247212 */ /* 0x000fe400078e960b */
[----:B-1----:R-:W-:Y:S02]  /*6ac0*/  LOP3.LUT R25, R68, R10, R21, 0x96, !PT ;  /* 0x0000000a44197212 */ /* 0x002fe400078e9615 */
[----:B-----5:R-:W-:Y:S02]  /*6ad0*/  PRMT R53, R47, 0x3340, R68 ;  /* 0x000033402f357816 */ /* 0x020fe40000000044 */
[----:B------:R-:W-:Y:S02]  /*6ae0*/  LOP3.LUT R70, R25, 0xff, RZ, 0xc0, !PT ;  /* 0x000000ff19467812 */ /* 0x000fe400078ec0ff */
[----:B------:R-:W-:Y:S02]  /*6af0*/  LOP3.LUT R47, R36, 0xff, RZ, 0xc0, !PT ;  /* 0x000000ff242f7812 */ /* 0x000fe400078ec0ff */
[----:B------:R-:W-:-:S02]  /*6b00*/  LOP3.LUT R6, R17, R6, R27, 0x96, !PT ;  /* 0x0000000611067212 */ /* 0x000fc400078e961b */
[----:B------:R-:W-:Y:S01]  /*6b10*/  LOP3.LUT R40, R7, R40, RZ, 0x3c, !PT ;  /* 0x0000002807287212 */ /* 0x000fe200078e3cff */
[----:B------:R-:W0:Y:S01]  /*6b20*/  LDS.U8 R70, [R70+UR6] ;  /* 0x0000000646467984 */ /* 0x000e220008000000 */
[----:B--2---:R-:W-:Y:S02]  /*6b30*/  LOP3.LUT R27, R49, R17, R20, 0x96, !PT ;  /* 0x00000011311b7212 */ /* 0x004fe400078e9614 */
[----:B------:R-:W-:Y:S01]  /*6b40*/  LOP3.LUT R51, R10, R51, R64, 0x96, !PT ;  /* 0x000000330a337212 */ /* 0x000fe200078e9640 */
[----:B------:R-:W1:Y:S01]  /*6b50*/  LDS.U8 R47, [R47+UR6] ;  /* 0x000000062f2f7984 */ /* 0x000e620008000000 */
[----:B------:R-:W-:Y:S02]  /*6b60*/  PRMT R55, R55, 0x3340, R40 ;  /* 0x0000334037377816 */ /* 0x000fe40000000028 */
[----:B------:R-:W-:Y:S02]  /*6b70*/  LOP3.LUT R64, R27, 0xff, RZ, 0xc0, !PT ;  /* 0x000000ff1b407812 */ /* 0x000fe400078ec0ff */
[----:B---3--:R-:W-:-:S04]  /*6b80*/  LOP3.LUT R40, R56, R2, R3, 0x96, !PT ;  /* 0x0000000238287212 */ /* 0x008fc800078e9603 */
[----:B------:R-:W-:Y:S01]  /*6b90*/  LOP3.LUT R68, R40, 0xff, RZ, 0xc0, !PT ;  /* 0x000000ff28447812 */ /* 0x000fe200078ec0ff */
[----:B------:R-:W2:Y:S05]  /*6ba0*/  LDS.U8 R64, [R64+UR6] ;  /* 0x0000000640407984 */ /* 0x000eaa0008000000 */
[----:B------:R-:W3:Y:S01]  /*6bb0*/  LDS.U8 R68, [R68+UR6] ;  /* 0x0000000644447984 */ /* 0x000ee20008000000 */
[----:B------:R-:W-:Y:S02]  /*6bc0*/  LOP3.LUT R7, R2, R4, R7, 0x96, !PT ;  /* 0x0000000402077212 */ /* 0x000fe400078e9607 */
[----:B------:R-:W-:Y:S02]  /*6bd0*/  PRMT R56, R49, 0x3340, R56 ;  /* 0x0000334031387816 */ /* 0x000fe40000000038 */
[----:B------:R-:W-:-:S02]  /*6be0*/  PRMT R49, R6, 0x3340, R7 ;  /* 0x0000334006317816 */ /* 0x000fc40000000007 */
[----:B------:R-:W-:Y:S02]  /*6bf0*/  PRMT R7, R53, 0x5410, R56 ;  /* 0x0000541035077816 */ /* 0x000fe40000000038 */
[----:B------:R-:W-:Y:S02]  /*6c00*/  PRMT R5, R5, 0x3340, R10 ;  /* 0x0000334005057816 */ /* 0x000fe4000000000a */
[----:B------:R-:W-:Y:S02]  /*6c10*/  PRMT R56, R17, 0x3340, R2 ;  /* 0x0000334011387816 */ /* 0x000fe40000000002 */
[----:B------:R-:W-:Y:S02]  /*6c20*/  PRMT R6, R16, 0x3340, R51 ;  /* 0x0000334010067816 */ /* 0x000fe40000000033 */
[----:B------:R-:W-:Y:S01]  /*6c30*/  PRMT R5, R5, 0x5410, R56 ;  /* 0x0000541005057816 */ /* 0x000fe20000000038 */
[----:B------:R4:W-:Y:S01]  /*6c40*/  STL.U8 [R13+0x218], R60 ;  /* 0x0002183c0d007387 */ /* 0x0009e20000100000 */
[----:B------:R-:W-:-:S02]  /*6c50*/  PRMT R4, R66, 0x5410, R55 ;  /* 0x0000541042047816 */ /* 0x000fc40000000037 */
[----:B------:R-:W-:Y:S02]  /*6c60*/  PRMT R6, R6, 0x5410, R49 ;  /* 0x0000541006067816 */ /* 0x000fe40000000031 */
[----:B0-----:R-:W-:Y:S02]  /*6c70*/  LOP3.LUT R61, R61, R70, RZ, 0x3c, !PT ;  /* 0x000000463d3d7212 */ /* 0x001fe400078e3cff */
[----:B-1----:R-:W-:Y:S02]  /*6c80*/  LOP3.LUT R56, R48, R47, RZ, 0x3c, !PT ;  /* 0x0000002f30387212 */ /* 0x002fe400078e3cff */
[----:B------:R-:W-:Y:S02]  /*6c90*/  LOP3.LUT R66, R60, R31, RZ, 0x3c, !PT ;  /* 0x0000001f3c427212 */ /* 0x000fe400078e3cff */
[----:B----4-:R-:W-:Y:S01]  /*6ca0*/  PRMT R60, R56, 0x3340, R61 ;  /* 0x00003340383c7816 */ /* 0x010fe2000000003d */
[----:B------:R0:W-:Y:S03]  /*6cb0*/  STL.128 [R13+0x200], R4 ;  /* 0x000200040d007387 */ /* 0x0001e60000100c00 */
[----:B------:R-:W-:-:S02]  /*6cc0*/  PRMT R60, R60, 0x5410, R71 ;  /* 0x000054103c3c7816 */ /* 0x000fc40000000047 */
[----:B--2---:R-:W-:Y:S01]  /*6cd0*/  LOP3.LUT R63, R63, R64, RZ, 0x3c, !PT ;  /* 0x000000403f3f7212 */ /* 0x004fe200078e3cff */
[----:B------:R1:W-:Y:S01]  /*6ce0*/  STL.U8 [R13+0x215], R34 ;  /* 0x000215220d007387 */ /* 0x0003e20000100000 */
[----:B---3--:R-:W-:Y:S02]  /*6cf0*/  LOP3.LUT R67, R67, R68, RZ, 0x3c, !PT ;  /* 0x0000004443437212 */ /* 0x008fe400078e3cff */
[----:B0-----:R-:W-:Y:S02]  /*6d00*/  LOP3.LUT R6, R2, R46, RZ, 0x3c, !PT ;  /* 0x0000002e02067212 */ /* 0x001fe400078e3cff */
[----:B------:R-:W-:Y:S02]  /*6d10*/  LOP3.LUT R5, R17, R29, RZ, 0x3c, !PT ;  /* 0x0000001d11057212 */ /* 0x000fe400078e3cff */
[----:B-1----:R-:W-:Y:S02]  /*6d20*/  PRMT R34, R63, 0x7054, R60 ;  /* 0x000070543f227816 */ /* 0x002fe4000000003c */
[----:B------:R-:W-:Y:S01]  /*6d30*/  PRMT R5, R5, 0x3340, R6 ;  /* 0x0000334005057816 */ /* 0x000fe20000000006 */
[----:B------:R0:W-:Y:S01]  /*6d40*/  STL.U8 [R13+0x21d], R72 ;  /* 0x00021d480d007387 */ /* 0x0001e20000100000 */
[----:B------:R-:W-:-:S02]  /*6d50*/  SHF.R.U32.HI R6, RZ, 0x8, R60 ;  /* 0x00000008ff067819 */ /* 0x000fc4000001163c */
[----:B------:R-:W-:Y:S01]  /*6d60*/  PRMT R60, R67, 0x654, R34 ;  /* 0x00000654433c7816 */ /* 0x000fe20000000022 */
[----:B------:R1:W-:Y:S01]  /*6d70*/  STL.U8 [R13+0x21d], R19 ;  /* 0x00021d130d007387 */ /* 0x0003e20000100000 */
[----:B------:R-:W-:Y:S02]  /*6d80*/  LOP3.LUT R4, R26, R9, RZ, 0x3c, !PT ;  /* 0x000000091a047212 */ /* 0x000fe400078e3cff */
[----:B0-----:R-:W-:Y:S01]  /*6d90*/  LOP3.LUT R72, R19, R14, RZ, 0x3c, !PT ;  /* 0x0000000e13487212 */ /* 0x001fe200078e3cff */
[----:B------:R-:W-:Y:S01]  /*6da0*/  STL.U8 [R13+0x21e], R74 ;  /* 0x00021e4a0d007387 */ /* 0x000fe20000100000 */
[----:B-1----:R-:W-:Y:S02]  /*6db0*/  PRMT R19, R34, 0x7632, R19 ;  /* 0x0000763222137816 */ /* 0x002fe40000000013 */
[----:B------:R-:W-:Y:S01]  /*6dc0*/  LOP3.LUT R34, R41, R6, RZ, 0x3c, !PT ;  /* 0x0000000629227212 */ /* 0x000fe200078e3cff */
[----:B------:R0:W-:Y:S01]  /*6dd0*/  STL.U8 [R13+0x21e], R26 ;  /* 0x00021e1a0d007387 */ /* 0x0001e20000100000 */
[----:B------:R-:W-:-:S03]  /*6de0*/  PRMT R7, R15, 0x3340, R18 ;  /* 0x000033400f077816 */ /* 0x000fc60000000012 */
[----:B------:R1:W-:Y:S01]  /*6df0*/  STL.U8 [R13+0x216], R32 ;  /* 0x000216200d007387 */ /* 0x0003e20000100000 */
[----:B0-----:R-:W-:Y:S02]  /*6e00*/  LOP3.LUT R26, R52, R19, RZ, 0x3c, !PT ;  /* 0x00000013341a7212 */ /* 0x001fe400078e3cff */
[----:B------:R-:W-:Y:S02]  /*6e10*/  LOP3.LUT R19, R34, R14, R41, 0x96, !PT ;  /* 0x0000000e22137212 */ /* 0x000fe400078e9629 */
[----:B-1----:R-:W-:Y:S02]  /*6e20*/  SHF.R.U32.HI R32, RZ, 0x18, R60 ;  /* 0x00000018ff207819 */ /* 0x002fe4000001163c */
[----:B------:R-:W-:Y:S02]  /*6e30*/  LOP3.LUT R15, R26, R9, R52, 0x96, !PT ;  /* 0x000000091a0f7212 */ /* 0x000fe400078e9634 */
[----:B------:R-:W-:Y:S02]  /*6e40*/  LOP3.LUT R18, R28, 0xffff, R19, 0x48, !PT ;  /* 0x0000ffff1c127812 */ /* 0x000fe400078e4813 */
[----:B------:R-:W-:-:S02]  /*6e50*/  LOP3.LUT R47, R10, R42, RZ, 0x3c, !PT ;  /* 0x0000002a0a2f7212 */ /* 0x000fc400078e3cff */
[----:B------:R-:W-:Y:S01]  /*6e60*/  LOP3.LUT R32, R43, R32, RZ, 0x3c, !PT ;  /* 0x000000202b207212 */ /* 0x000fe200078e3cff */
[----:B------:R0:W-:Y:S01]  /*6e70*/  STL.U8 [R13+0x21b], R62 ;  /* 0x00021b3e0d007387 */ /* 0x0001e20000100000 */
[----:B------:R-:W-:Y:S02]  /*6e80*/  LOP3.LUT R49, R30, 0xffff, R15, 0x48, !PT ;  /* 0x0000ffff1e317812 */ /* 0x000fe400078e480f */
[----:B------:R-:W-:Y:S01]  /*6e90*/  LOP3.LUT R6, R16, R44, RZ, 0x3c, !PT ;  /* 0x0000002c10067212 */ /* 0x000fe200078e3cff */
[----:B------:R1:W-:Y:S01]  /*6ea0*/  STL.U8 [R13+0x21e], R4 ;  /* 0x00021e040d007387 */ /* 0x0003e20000100000 */
[----:B------:R-:W-:Y:S02]  /*6eb0*/  LOP3.LUT R49, R49, 0xff, RZ, 0xc0, !PT ;  /* 0x000000ff31317812 */ /* 0x000fe400078ec0ff */
[----:B0-----:R-:W-:-:S04]  /*6ec0*/  LOP3.LUT R62, R18, 0xff, RZ, 0xc0, !PT ;  /* 0x000000ff123e7812 */ /* 0x001fc800078ec0ff */
[----:B------:R-:W-:Y:S01]  /*6ed0*/  LDS.U8 R49, [R49+UR6] ;  /* 0x0000000631317984 */ /* 0x000fe20008000000 */
[----:B------:R-:W-:Y:S02]  /*6ee0*/  PRMT R18, R44, 0x3340, R47 ;  /* 0x000033402c127816 */ /* 0x000fe4000000002f */
[----:B-1----:R-:W-:Y:S02]  /*6ef0*/  PRMT R4, R33, 0x3340, R42 ;  /* 0x0000334021047816 */ /* 0x002fe4000000002a */
[----:B------:R-:W-:Y:S01]  /*6f00*/  LOP3.LUT R33, R32, R24, R43, 0x96, !PT ;  /* 0x0000001820217212 */ /* 0x000fe200078e962b */
[----:B------:R-:W0:Y:S01]  /*6f10*/  LDS.U8 R62, [R62+UR6] ;  /* 0x000000063e3e7984 */ /* 0x000e220008000000 */
[----:B------:R-:W-:Y:S02]  /*6f20*/  PRMT R51, R6, 0x3340, R37 ;  /* 0x0000334006337816 */ /* 0x000fe40000000025 */
[----:B------:R-:W-:Y:S02]  /*6f30*/  LOP3.LUT R6, R12, 0xffff, R33, 0x48, !PT ;  /* 0x0000ffff0c067812 */ /* 0x000fe400078e4821 */
[----:B------:R-:W-:-:S02]  /*6f40*/  PRMT R5, R18, 0x5410, R5 ;  /* 0x0000541012057816 */ /* 0x000fc40000000005 */
[----:B------:R-:W-:Y:S02]  /*6f50*/  PRMT R18, R38, 0x3340, R23 ;  /* 0x0000334026127816 */ /* 0x000fe40000000017 */
[----:B------:R-:W-:Y:S02]  /*6f60*/  LOP3.LUT R23, R56, R31, R48, 0x96, !PT ;  /* 0x0000001f38177212 */ /* 0x000fe400078e9630 */
[----:B------:R-:W-:Y:S02]  /*6f70*/  LOP3.LUT R53, R6, 0xff, RZ, 0xc0, !PT ;  /* 0x000000ff06357812 */ /* 0x000fe400078ec0ff */
[----:B------:R-:W-:Y:S02]  /*6f80*/  PRMT R47, R29, 0x3340, R46 ;  /* 0x000033401d2f7816 */ /* 0x000fe4000000002e */
[----:B------:R-:W-:Y:S02]  /*6f90*/  PRMT R6, R35, 0x3340, R8 ;  /* 0x0000334023067816 */ /* 0x000fe40000000008 */
[----:B------:R-:W-:-:S02]  /*6fa0*/  PRMT R7, R18, 0x5410, R7 ;  /* 0x0000541012077816 */ /* 0x000fc40000000007 */
[----:B------:R-:W-:Y:S02]  /*6fb0*/  LOP3.LUT R18, R22, R23, R39, 0x66, !PT ;  /* 0x0000001716127212 */ /* 0x000fe400078e6627 */
[----:B------:R-:W-:Y:S02]  /*6fc0*/  PRMT R6, R51, 0x5410, R6 ;  /* 0x0000541033067816 */ /* 0x000fe40000000006 */
[----:B------:R-:W-:Y:S02]  /*6fd0*/  PRMT R4, R4, 0x5410, R47 ;  /* 0x0000541004047816 */ /* 0x000fe4000000002f */
[----:B------:R-:W-:Y:S01]  /*6fe0*/  LOP3.LUT R51, R18, 0xff, RZ, 0xc0, !PT ;  /* 0x000000ff12337812 */ /* 0x000fe200078ec0ff */
[----:B------:R-:W1:Y:S01]  /*6ff0*/  LDS.U8 R47, [R53+UR6] ;  /* 0x00000006352f7984 */ /* 0x000e620008000000 */
[----:B------:R-:W-:-:S03]  /*7000*/  LOP3.LUT R64, R45, R24, RZ, 0x3c, !PT ;  /* 0x000000182d407212 */ /* 0x000fc600078e3cff */
[----:B------:R-:W-:Y:S04]  /*7010*/  STL.U8 [R13+0x21f], R76 ;  /* 0x00021f4c0d007387 */ /* 0x000fe80000100000 */
[----:B------:R-:W-:Y:S04]  /*7020*/  STL.U8 [R13+0x21f], R45 ;  /* 0x00021f2d0d007387 */ /* 0x000fe80000100000 */
[----:B------:R0:W2:Y:S04]  /*7030*/  LDS.U8 R45, [R51+UR6] ;  /* 0x00000006332d7984 */ /* 0x0000a80008000000 */
[----:B------:R-:W-:Y:S04]  /*7040*/  STL [R13+0x210], R54 ;  /* 0x000210360d007387 */ /* 0x000fe80000100800 */
[----:B------:R3:W-:Y:S01]  /*7050*/  STL [R13+0x210], R50 ;  /* 0x000210320d007387 */ /* 0x0007e20000100800 */
[----:B0-----:R-:W-:-:S03]  /*7060*/  LOP3.LUT R51, R62, 0x40, R11, 0x96, !PT ;  /* 0x000000403e337812 */ /* 0x001fc600078e960b */
[----:B------:R0:W-:Y:S04]  /*7070*/  STL.U8 [R13+0x218], R66 ;  /* 0x000218420d007387 */ /* 0x0001e80000100000 */
[----:B------:R4:W-:Y:S01]  /*7080*/  STL.U8 [R13+0x217], R58 ;  /* 0x0002173a0d007387 */ /* 0x0009e20000100000 */
[----:B---3--:R-:W-:-:S03]  /*7090*/  LOP3.LUT R50, R49, R42, R21, 0x96, !PT ;  /* 0x0000002a31327212 */ /* 0x008fc600078e9615 */
[----:B------:R3:W-:Y:S01]  /*70a0*/  STL.U8 [R13+0x219], R14 ;  /* 0x0002190e0d007387 */ /* 0x0007e20000100000 */
[----:B0-----:R-:W-:-:S03]  /*70b0*/  LOP3.LUT R66, R31, R48, RZ, 0x3c, !PT ;  /* 0x000000301f427212 */ /* 0x001fc600078e3cff */
[----:B------:R0:W-:Y:S01]  /*70c0*/  STL.U8 [R13+0x21a], R9 ;  /* 0x00021a090d007387 */ /* 0x0001e20000100000 */
[----:B------:R-:W-:Y:S02]  /*70d0*/  LOP3.LUT R48, R9, R52, RZ, 0x3c, !PT ;  /* 0x0000003409307212 */ /* 0x000fe400078e3cff */
[----:B----4-:R-:W-:Y:S01]  /*70e0*/  LOP3.LUT R58, R14, R41, RZ, 0x3c, !PT ;  /* 0x000000290e3a7212 */ /* 0x010fe200078e3cff */
[----:B------:R-:W-:Y:S01]  /*70f0*/  STL.128 [R13+0x200], R4 ;  /* 0x000200040d007387 */ /* 0x000fe20000100c00 */
[----:B---3--:R-:W-:-:S03]  /*7100*/  LOP3.LUT R14, R25, R37, R50, 0x96, !PT ;  /* 0x00000025190e7212 */ /* 0x008fc600078e9632 */
[----:B------:R1:W-:Y:S01]  /*7110*/  STL.U8 [R13+0x216], R52 ;  /* 0x000216340d007387 */ /* 0x0003e20000100000 */
[----:B0-----:R-:W-:-:S03]  /*7120*/  LOP3.LUT R9, R51, R44, R11, 0x96, !PT ;  /* 0x0000002c33097212 */ /* 0x001fc600078e960b */
[----:B------:R0:W-:Y:S01]  /*7130*/  STL.U8 [R13+0x219], R58 ;  /* 0x0002193a0d007387 */ /* 0x0001e20000100000 */
[----:B------:R-:W-:Y:S02]  /*7140*/  LOP3.LUT R54, R24, R43, RZ, 0x3c, !PT ;  /* 0x0000002b18367212 */ /* 0x000fe400078e3cff */
[----:B-1----:R-:W-:Y:S02]  /*7150*/  LOP3.LUT R52, R47, R29, R20, 0x96, !PT ;  /* 0x0000001d2f347212 */ /* 0x002fe400078e9614 */
[----:B------:R-:W-:Y:S02]  /*7160*/  LOP3.LUT R4, R29, R20, RZ, 0x3c, !PT ;  /* 0x000000141d047212 */ /* 0x000fe400078e3cff */
[----:B------:R-:W-:Y:S02]  /*7170*/  LOP3.LUT R29, R38, 0xff, R9, 0x48, !PT ;  /* 0x000000ff261d7812 */ /* 0x000fe400078e4809 */
[----:B0-----:R-:W-:Y:S01]  /*7180*/  LOP3.LUT R58, R14, 0xff, RZ, 0xc0, !PT ;  /* 0x000000ff0e3a7812 */ /* 0x001fe200078ec0ff */
[----:B------:R2:W-:Y:S01]  /*7190*/  STL.U8 [R13+0x217], R43 ;  /* 0x0002172b0d007387 */ /* 0x0005e20000100000 */
[----:B------:R-:W-:-:S03]  /*71a0*/  LOP3.LUT R7, R8, R2, R3, 0x96, !PT ;  /* 0x0000000208077212 */ /* 0x000fc600078e9603 */
[----:B------:R0:W-:Y:S01]  /*71b0*/  STL.U8 [R13+0x21b], R24 ;  /* 0x00021b180d007387 */ /* 0x0001e20000100000 */
[----:B------:R-:W-:-:S03]  /*71c0*/  LOP3.LUT R6, R35, R17, R20, 0x96, !PT ;  /* 0x0000001123067212 */ /* 0x000fc600078e9614 */
[----:B------:R1:W-:Y:S01]  /*71d0*/  STL.U8 [R13+0x215], R41 ;  /* 0x000215290d007387 */ /* 0x0003e20000100000 */
[----:B--2---:R-:W-:-:S03]  /*71e0*/  LOP3.LUT R43, R45, R46, R3, 0x96, !PT ;  /* 0x0000002e2d2b7212 */ /* 0x004fc600078e9603 */
[----:B------:R-:W2:Y:S01]  /*71f0*/  LDS.U8 R29, [R29+UR6] ;  /* 0x000000061d1d7984 */ /* 0x000ea20008000000 */
[----:B0-----:R-:W-:-:S03]  /*7200*/  LOP3.LUT R24, R27, R35, R52, 0x96, !PT ;  /* 0x000000231b187212 */ /* 0x001fc600078e9634 */
[----:B------:R-:W0:Y:S01]  /*7210*/  LDS.U8 R58, [R58+UR6] ;  /* 0x000000063a3a7984 */ /* 0x000e220008000000 */
[----:B------:R-:W-:Y:S02]  /*7220*/  LOP3.LUT R68, R39, R22, RZ, 0x3c, !PT ;  /* 0x0000001627447212 */ /* 0x000fe400078e3cff */
[----:B-1----:R-:W-:Y:S01]  /*7230*/  LOP3.LUT R41, R40, R8, R43, 0x96, !PT ;  /* 0x0000000828297212 */ /* 0x002fe200078e962b */
[----:B------:R1:W-:Y:S01]  /*7240*/  STL.U8 [R13+0x21c], R39 ;  /* 0x00021c270d007387 */ /* 0x0003e20000100000 */
[----:B------:R-:W-:Y:S02]  /*7250*/  PRMT R25, R36, 0x3340, R25 ;  /* 0x0000334024197816 */ /* 0x000fe40000000019 */
[----:B------:R-:W-:Y:S02]  /*7260*/  PRMT R6, R6, 0x3340, R7 ;  /* 0x0000334006067816 */ /* 0x000fe40000000007 */
[----:B------:R-:W-:Y:S02]  /*7270*/  LOP3.LUT R36, R41, 0xff, RZ, 0xc0, !PT ;  /* 0x000000ff29247812 */ /* 0x000fe400078ec0ff */
[----:B------:R-:W-:-:S02]  /*7280*/  LOP3.LUT R7, R44, R11, RZ, 0x3c, !PT ;  /* 0x0000000b2c077212 */ /* 0x000fc400078e3cff */
[----:B-1----:R-:W-:Y:S02]  /*7290*/  LOP3.LUT R39, R24, 0xff, RZ, 0xc0, !PT ;  /* 0x000000ff18277812 */ /* 0x002fe400078ec0ff */
[----:B------:R-:W-:Y:S01]  /*72a0*/  LDS.U8 R36, [R36+UR6] ;  /* 0x0000000624247984 */ /* 0x000fe20008000000 */
[----:B------:R-:W-:-:S03]  /*72b0*/  LOP3.LUT R44, R42, R21, RZ, 0x3c, !PT ;  /* 0x000000152a2c7212 */ /* 0x000fc600078e3cff */
[----:B------:R-:W1:Y:S01]  /*72c0*/  LDS.U8 R42, [R39+UR6] ;  /* 0x00000006272a7984 */ /* 0x000e620008000000 */
[-C--:B------:R-:W-:Y:S02]  /*72d0*/  LOP3.LUT R5, R46, R3.reuse, RZ, 0x3c, !PT ;  /* 0x000000032e057212 */ /* 0x080fe400078e3cff */
[----:B------:R-:W-:Y:S02]  /*72e0*/  LOP3.LUT R62, R2, R3, RZ, 0x3c, !PT ;  /* 0x00000003023e7212 */ /* 0x000fe400078e3cff */
[----:B------:R-:W-:Y:S02]  /*72f0*/  PRMT R4, R4, 0x3340, R5 ;  /* 0x0000334004047816 */ /* 0x000fe40000000005 */
[----:B------:R-:W-:Y:S01]  /*7300*/  LOP3.LUT R5, R17, R20, RZ, 0x3c, !PT ;  /* 0x0000001411057212 */ /* 0x000fe200078e3cff */
[----:B------:R3:W-:Y:S03]  /*7310*/  STL.U8 [R13+0x21f], R64 ;  /* 0x00021f400d007387 */ /* 0x0007e60000100000 */
[----:B------:R-:W-:Y:S01]  /*7320*/  PRMT R5, R5, 0x3340, R62 ;  /* 0x0000334005057816 */ /* 0x000fe2000000003e */
[----:B------:R4:W-:Y:S01]  /*7330*/  STL.U8 [R13+0x214], R31 ;  /* 0x0002141f0d007387 */ /* 0x0009e20000100000 */
[----:B------:R-:W-:-:S02]  /*7340*/  LOP3.LUT R62, R10, R21, RZ, 0x3c, !PT ;  /* 0x000000150a3e7212 */ /* 0x000fc400078e3cff */
[----:B---3--:R-:W-:Y:S02]  /*7350*/  LOP3.LUT R64, R37, R10, R21, 0x96, !PT ;  /* 0x0000000a25407212 */ /* 0x008fe400078e9615 */
[----:B------:R-:W-:Y:S02]  /*7360*/  PRMT R62, R7, 0x3340, R62 ;  /* 0x00003340073e7816 */ /* 0x000fe4000000003e */
[----:B----4-:R-:W-:Y:S02]  /*7370*/  LOP3.LUT R31, R16, R11, RZ, 0x3c, !PT ;  /* 0x0000000b101f7212 */ /* 0x010fe400078e3cff */
[----:B------:R-:W-:Y:S02]  /*7380*/  PRMT R7, R11, 0x3340, R44 ;  /* 0x000033400b077816 */ /* 0x000fe4000000002c */
[----:B------:R-:W-:Y:S02]  /*7390*/  PRMT R31, R31, 0x3340, R64 ;  /* 0x000033401f1f7816 */ /* 0x000fe40000000040 */
[----:B------:R-:W-:-:S02]  /*73a0*/  PRMT R44, R27, 0x3340, R40 ;  /* 0x000033401b2c7816 */ /* 0x000fc40000000028 */
[----:B------:R-:W-:Y:S02]  /*73b0*/  LOP3.LUT R46, R30, R15, RZ, 0x3c, !PT ;  /* 0x0000000f1e2e7212 */ /* 0x000fe400078e3cff */
[----:B------:R-:W-:Y:S02]  /*73c0*/  PRMT R4, R7, 0x5410, R4 ;  /* 0x0000541007047816 */ /* 0x000fe40000000004 */
[----:B------:R-:W-:Y:S02]  /*73d0*/  PRMT R6, R31, 0x5410, R6 ;  /* 0x000054101f067816 */ /* 0x000fe40000000006 */
[----:B------:R-:W-:Y:S02]  /*73e0*/  PRMT R5, R62, 0x5410, R5 ;  /* 0x000054103e057816 */ /* 0x000fe40000000005 */
[----:B------:R-:W-:Y:S02]  /*73f0*/  PRMT R7, R25, 0x5410, R44 ;  /* 0x0000541019077816 */ /* 0x000fe4000000002c */
[----:B--2---:R-:W-:-:S02]  /*7400*/  LOP3.LUT R56, R56, R29, RZ, 0x3c, !PT ;  /* 0x0000001d38387212 */ /* 0x004fc400078e3cff */
[----:B0-----:R-:W-:Y:S01]  /*7410*/  LOP3.LUT R61, R61, R58, RZ, 0x3c, !PT ;  /* 0x0000003a3d3d7212 */ /* 0x001fe200078e3cff */
[----:B------:R-:W-:Y:S04]  /*7420*/  STL.U8 [R13+0x21e], R30 ;  /* 0x00021e1e0d007387 */ /* 0x000fe80000100000 */
[----:B------:R0:W-:Y:S01]  /*7430*/  STL.U8 [R13+0x21e], R46 ;  /* 0x00021e2e0d007387 */ /* 0x0001e20000100000 */
[----:B------:R-:W-:-:S03]  /*7440*/  LOP3.LUT R10, R50, R10, R21, 0x96, !PT ;  /* 0x0000000a320a7212 */ /* 0x000fc600078e9615 */
[----:B------:R2:W-:Y:S01]  /*7450*/  STL.128 [R13+0x200], R4 ;  /* 0x000200040d007387 */ /* 0x0005e20000100c00 */
[----:B------:R-:W-:Y:S02]  /*7460*/  LOP3.LUT R20, R52, R17, R20, 0x96, !PT ;  /* 0x0000001134147212 */ /* 0x000fe400078e9614 */
[----:B------:R-:W-:Y:S02]  /*7470*/  LOP3.LUT R3, R43, R2, R3, 0x96, !PT ;  /* 0x000000022b037212 */ /* 0x000fe400078e9603 */
[----:B0-----:R-:W-:Y:S02]  /*7480*/  PRMT R46, R56, 0x3340, R61 ;  /* 0x00003340382e7816 */ /* 0x001fe4000000003d */
[----:B-1----:R-:W-:Y:S02]  /*7490*/  LOP3.LUT R63, R63, R42, RZ, 0x3c, !PT ;  /* 0x0000002a3f3f7212 */ /* 0x002fe400078e3cff */
[----:B------:R-:W-:Y:S02]  /*74a0*/  PRMT R46, R46, 0x5410, R71 ;  /* 0x000054102e2e7816 */ /* 0x000fe40000000047 */
[----:B--2---:R-:W-:-:S02]  /*74b0*/  PRMT R4, R51, 0x3340, R50 ;  /* 0x0000334033047816 */ /* 0x004fc40000000032 */
[----:B------:R-:W-:Y:S02]  /*74c0*/  PRMT R5, R52, 0x3340, R43 ;  /* 0x0000334034057816 */ /* 0x000fe4000000002b */
[----:B------:R-:W-:Y:S02]  /*74d0*/  PRMT R42, R20, 0x3340, R3 ;  /* 0x00003340142a7816 */ /* 0x000fe40000000003 */
[----:B------:R-:W-:Y:S02]  /*74e0*/  PRMT R4, R4, 0x5410, R5 ;  /* 0x0000541004047816 */ /* 0x000fe40000000005 */
[----:B------:R-:W-:Y:S02]  /*74f0*/  PRMT R5, R9, 0x3340, R10 ;  /* 0x0000334009057816 */ /* 0x000fe4000000000a */
[----:B------:R-:W-:Y:S02]  /*7500*/  LOP3.LUT R67, R67, R36, RZ, 0x3c, !PT ;  /* 0x0000002443437212 */ /* 0x000fe400078e3cff */
[----:B------:R-:W-:-:S02]  /*7510*/  PRMT R36, R63, 0x7054, R46 ;  /* 0x000070543f247816 */ /* 0x000fc4000000002e */
[----:B------:R-:W-:Y:S02]  /*7520*/  LOP3.LUT R16, R9, R16, R11, 0x96, !PT ;  /* 0x0000001009107212 */ /* 0x000fe400078e960b */
[----:B------:R-:W-:Y:S02]  /*7530*/  LOP3.LUT R2, R8, R43, RZ, 0x3c, !PT ;  /* 0x0000002b08027212 */ /* 0x000fe400078e3cff */
[----:B------:R-:W-:Y:S02]  /*7540*/  LOP3.LUT R11, R37, R50, RZ, 0x3c, !PT ;  /* 0x00000032250b7212 */ /* 0x000fe400078e3cff */
[----:B------:R-:W-:Y:S02]  /*7550*/  LOP3.LUT R21, R35, R52, RZ, 0x3c, !PT ;  /* 0x0000003423157212 */ /* 0x000fe400078e3cff */
[----:B------:R-:W-:Y:S02]  /*7560*/  PRMT R5, R5, 0x5410, R42 ;  /* 0x0000541005057816 */ /* 0x000fe4000000002a */
[----:B------:R-:W-:-:S02]  /*7570*/  PRMT R42, R67, 0x654, R36 ;  /* 0x00000654432a7816 */ /* 0x000fc40000000024 */
[----:B------:R-:W-:Y:S02]  /*7580*/  LOP3.LUT R44, R28, R19, RZ, 0x3c, !PT ;  /* 0x000000131c2c7212 */ /* 0x000fe400078e3cff */
[----:B------:R-:W-:Y:S02]  /*7590*/  PRMT R7, R16, 0x3340, R11 ;  /* 0x0000334010077816 */ /* 0x000fe4000000000b */
[----:B------:R-:W-:Y:S02]  /*75a0*/  PRMT R6, R21, 0x3340, R2 ;  /* 0x0000334015067816 */ /* 0x000fe40000000002 */
[----:B------:R-:W-:Y:S01]  /*75b0*/  SHF.R.U32.HI R25, RZ, 0x8, R46 ;  /* 0x00000008ff197819 */ /* 0x000fe2000001162e */
[----:B------:R0:W-:Y:S01]  /*75c0*/  STL.U8 [R13+0x21d], R72 ;  /* 0x00021d480d007387 */ /* 0x0001e20000100000 */
[----:B------:R-:W-:Y:S02]  /*75d0*/  LOP3.LUT R17, R38, R9, RZ, 0x3c, !PT ;  /* 0x0000000926117212 */ /* 0x000fe400078e3cff */
[----:B------:R-:W-:-:S02]  /*75e0*/  PRMT R27, R36, 0x7632, R27 ;  /* 0x00007632241b7816 */ /* 0x000fc4000000001b */
[----:B------:R-:W-:Y:S01]  /*75f0*/  SHF.R.U32.HI R31, RZ, 0x18, R42 ;  /* 0x00000018ff1f7819 */ /* 0x000fe2000001162a */
[----:B------:R-:W-:Y:S01]  /*7600*/  STL.U8 [R13+0x21d], R28 ;  /* 0x00021d1c0d007387 */ /* 0x000fe20000100000 */
[----:B------:R-:W-:Y:S02]  /*7610*/  LOP3.LUT R40, R22, R23, RZ, 0x3c, !PT ;  /* 0x0000001716287212 */ /* 0x000fe400078e3cff */
[----:B------:R-:W-:Y:S01]  /*7620*/  PRMT R6, R7, 0x5410, R6 ;  /* 0x0000541007067816 */ /* 0x000fe20000000006 */
[----:B------:R1:W-:Y:S01]  /*7630*/  STL [R13+0x210], R60 ;  /* 0x0002103c0d007387 */ /* 0x0003e20000100800 */
[----:B------:R-:W-:Y:S02]  /*7640*/  PRMT R7, R17, 0x3340, R14 ;  /* 0x0000334011077816 */ /* 0x000fe4000000000e */
[----:B0-----:R-:W-:Y:S01]  /*7650*/  LOP3.LUT R72, R26, R27, RZ, 0x3c, !PT ;  /* 0x0000001b1a487212 */ /* 0x001fe200078e3cff */
[----:B------:R0:W-:Y:S01]  /*7660*/  STL.U8 [R13+0x21d], R44 ;  /* 0x00021d2c0d007387 */ /* 0x0001e20000100000 */
[----:B------:R-:W-:-:S02]  /*7670*/  LOP3.LUT R31, R32, R31, RZ, 0x3c, !PT ;  /* 0x0000001f201f7212 */ /* 0x000fc400078e3cff */
[----:B-1----:R-:W-:Y:S02]  /*7680*/  LOP3.LUT R60, R34, R25, RZ, 0x3c, !PT ;  /* 0x00000019223c7212 */ /* 0x002fe400078e3cff */
[CC--:B------:R-:W-:Y:S02]  /*7690*/  LOP3.LUT R25, R23.reuse, R56.reuse, R22, 0x66, !PT ;  /* 0x0000003817197212 */ /* 0x0c0fe400078e6616 */
[----:B0-----:R-:W-:Y:S01]  /*76a0*/  PRMT R44, R24, 0x3340, R41 ;  /* 0x00003340182c7816 */ /* 0x001fe20000000029 */
[----:B------:R-:W-:Y:S01]  /*76b0*/  STL.U8 [R13+0x218], R22 ;  /* 0x000218160d007387 */ /* 0x000fe20000100000 */
[----:B------:R-:W-:Y:S02]  /*76c0*/  LOP3.LUT R76, R23, R56, RZ, 0x3c, !PT ;  /* 0x00000038174c7212 */ /* 0x000fe400078e3cff */
[----:B------:R-:W-:Y:S01]  /*76d0*/  PRMT R7, R7, 0x5410, R44 ;  /* 0x0000541007077816 */ /* 0x000fe2000000002c */
[----:B------:R0:W-:Y:S01]  /*76e0*/  STL.U8 [R13+0x218], R40 ;  /* 0x000218280d007387 */ /* 0x0001e20000100000 */
[----:B------:R-:W-:-:S02]  /*76f0*/  LOP3.LUT R28, R19, R60, R28, 0x66, !PT ;  /* 0x0000003c131c7212 */ /* 0x000fc400078e661c */
[----:B------:R-:W-:Y:S01]  /*7700*/  LOP3.LUT R27, R19, R60, RZ, 0x3c, !PT ;  /* 0x0000003c131b7212 */ /* 0x000fe200078e3cff */
[----:B------:R1:W-:Y:S01]  /*7710*/  STL.U8 [R13+0x216], R26 ;  /* 0x0002161a0d007387 */ /* 0x0003e20000100000 */
[CC--:B------:R-:W-:Y:S02]  /*7720*/  LOP3.LUT R30, R15.reuse, R72.reuse, R30, 0x66, !PT ;  /* 0x000000480f1e7212 */ /* 0x0c0fe400078e661e */
[----:B------:R-:W-:Y:S01]  /*7730*/  LOP3.LUT R29, R15, R72, RZ, 0x3c, !PT ;  /* 0x000000480f1d7212 */ /* 0x000fe200078e3cff */
[----:B------:R2:W-:Y:S01]  /*7740*/  STL.U8 [R13+0x217], R32 ;  /* 0x000217200d007387 */ /* 0x0005e20000100000 */
[----:B0-----:R-:W-:Y:S02]  /*7750*/  LOP3.LUT R40, R12, R33, RZ, 0x3c, !PT ;  /* 0x000000210c287212 */ /* 0x001fe400078e3cff */
[----:B-1----:R-:W-:Y:S01]  /*7760*/  LOP3.LUT R26, R18, R25, RZ, 0x3c, !PT ;  /* 0x00000019121a7212 */ /* 0x002fe200078e3cff */
[----:B------:R-:W-:Y:S01]  /*7770*/  STL.U8 [R13+0x214], R66 ;  /* 0x000214420d007387 */ /* 0x000fe20000100000 */
[----:B--2---:R-:W-:-:S03]  /*7780*/  LOP3.LUT R32, R33, R31, RZ, 0x3c, !PT ;  /* 0x0000001f21207212 */ /* 0x004fc600078e3cff */
[----:B------:R-:W-:Y:S04]  /*7790*/  STL.U8 [R13+0x21c], R68 ;  /* 0x00021c440d007387 */ /* 0x000fe80000100000 */
        /* <DEDUP_REMOVED lines=10> */
[----:B------:R0:W-:Y:S04]  /*7840*/  STL.128 [R13+0x200], R4 ;  /* 0x000200040d007387 */ /* 0x0001e80000100c00 */
[----:B------:R-:W-:Y:S04]  /*7850*/  STL [R13+0x210], R42 ;  /* 0x0002102a0d007387 */ /* 0x000fe80000100800 */
        /* <DEDUP_REMOVED lines=10> */
[----:B------:R1:W-:Y:S04]  /*7900*/  STL.U8 [R13+0x21b], R32 ;  /* 0x00021b200d007387 */ /* 0x0003e80000100000 */
[----:B0-----:R-:W2:Y:S01]  /*7910*/  LDL.128 R4, [R0+UR9] ;  /* 0x0000000900047983 */ /* 0x001ea20008100c00 */
[----:B------:R-:W0:Y:S01]  /*7920*/  S2UR UR8, SR_CgaCtaId ;  /* 0x00000000000879c3 */ /* 0x000e220000008800 */
[----:B------:R-:W-:-:S02]  /*7930*/  LOP3.LUT R33, R33, R31, R12, 0x66, !PT ;  /* 0x0000001f21217212 */ /* 0x000fc400078e660c */
[C---:B------:R-:W-:Y:S02]  /*7940*/  PRMT R69, R43.reuse, 0x7610, R69 ;  /* 0x000076102b457816 */ /* 0x040fe40000000045 */
[----:B------:R-:W-:Y:S01]  /*7950*/  PRMT R54, R43, 0x7610, R54 ;  /* 0x000076102b367816 */ /* 0x000fe20000000036 */
[----:B------:R-:W-:Y:S02]  /*7960*/  UMOV UR5, 0x400 ;  /* 0x0000040000057882 */ /* 0x000fe40000000000 */
[----:B------:R-:W-:Y:S01]  /*7970*/  UIADD3 UR5, UPT, UPT, UR5, 0x100, URZ ;  /* 0x0000010005057890 */ /* 0x000fe2000fffe0ff */
[----:B------:R-:W-:Y:S01]  /*7980*/  PRMT R70, R9, 0x7610, R70 ;  /* 0x0000761009467816 */ /* 0x000fe20000000046 */
[----:B------:R-:W-:Y:S01]  /*7990*/  IMAD.MOV.U32 R53, RZ, RZ, 0x80 ;  /* 0x00000080ff357424 */ /* 0x000fe200078e00ff */
[----:B------:R-:W-:Y:S02]  /*79a0*/  PRMT R73, R51, 0x7610, R73 ;  /* 0x0000761033497816 */ /* 0x000fe40000000049 */
[----:B------:R-:W-:-:S02]  /*79b0*/  PRMT R74, R50, 0x7610, R74 ;  /* 0x00007610324a7816 */ /* 0x000fc4000000004a */
[----:B------:R-:W-:Y:S02]  /*79c0*/  PRMT R68, R52, 0x7610, R68 ;  /* 0x0000761034447816 */ /* 0x000fe40000000044 */
[----:B------:R-:W-:Y:S02]  /*79d0*/  PRMT R57, R56, 0x7610, R57 ;  /* 0x0000761038397816 */ /* 0x000fe40000000039 */
[C---:B--2---:R-:W-:Y:S02]  /*79e0*/  PRMT R23, R7.reuse, 0x7772, RZ ;  /* 0x0000777207177816 */ /* 0x044fe400000000ff */
[----:B------:R-:W-:Y:S02]  /*79f0*/  PRMT R18, R7, 0x7773, RZ ;  /* 0x0000777307127816 */ /* 0x000fe400000000ff */
[----:B------:R-:W-:Y:S02]  /*7a00*/  LOP3.LUT R40, R23, R24, RZ, 0x3c, !PT ;  /* 0x0000001817287212 */ /* 0x000fe400078e3cff */
[----:B------:R-:W-:-:S02]  /*7a10*/  LOP3.LUT R39, R18, R41, RZ, 0x3c, !PT ;  /* 0x0000002912277212 */ /* 0x000fc400078e3cff */
[C---:B------:R-:W-:Y:S02]  /*7a20*/  PRMT R34, R6.reuse, 0x7771, RZ ;  /* 0x0000777106227816 */ /* 0x040fe400000000ff */
[C---:B------:R-:W-:Y:S02]  /*7a30*/  PRMT R22, R6.reuse, 0x7772, RZ ;  /* 0x0000777206167816 */ /* 0x040fe400000000ff */
[C---:B------:R-:W-:Y:S02]  /*7a40*/  PRMT R15, R6.reuse, 0x7770, RZ ;  /* 0x00007770060f7816 */ /* 0x040fe400000000ff */
[----:B------:R-:W-:Y:S02]  /*7a50*/  PRMT R6, R6, 0x7773, RZ ;  /* 0x0000777306067816 */ /* 0x000fe400000000ff */
[----:B------:R-:W-:Y:S02]  /*7a60*/  PRMT R44, R4, 0x7773, RZ ;  /* 0x00007773042c7816 */ /* 0x000fe400000000ff */
[----:B------:R-:W-:-:S02]  /*7a70*/  PRMT R12, R5, 0x7770, RZ ;  /* 0x00007770050c7816 */ /* 0x000fc400000000ff */
[C---:B-1----:R-:W-:Y:S02]  /*7a80*/  PRMT R13, R5.reuse, 0x7771, RZ ;  /* 0x00007771050d7816 */ /* 0x042fe400000000ff */
[C---:B------:R-:W-:Y:S02]  /*7a90*/  PRMT R23, R5.reuse, 0x7772, RZ ;  /* 0x0000777205177816 */ /* 0x040fe400000000ff */
[----:B------:R-:W-:Y:S02]  /*7aa0*/  PRMT R18, R5, 0x7773, RZ ;  /* 0x0000777305127816 */ /* 0x000fe400000000ff */
[----:B------:R-:W-:Y:S02]  /*7ab0*/  PRMT R36, R7, 0x7770, RZ ;  /* 0x0000777007247816 */ /* 0x000fe400000000ff */
[----:B------:R-:W-:Y:S02]  /*7ac0*/  PRMT R47, R4, 0x7771, RZ ;  /* 0x00007771042f7816 */ /* 0x000fe400000000ff */
[----:B------:R-:W-:-:S02]  /*7ad0*/  PRMT R5, R39, 0x7604, R40 ;  /* 0x0000760427057816 */ /* 0x000fc40000000028 */
[----:B------:R-:W-:Y:S02]  /*7ae0*/  PRMT R19, R7, 0x7771, RZ ;  /* 0x0000777107137816 */ /* 0x000fe400000000ff */
[C---:B------:R-:W-:Y:S02]  /*7af0*/  PRMT R42, R4.reuse, 0x7770, RZ ;  /* 0x00007770042a7816 */ /* 0x040fe400000000ff */
[----:B------:R-:W-:Y:S02]  /*7b00*/  PRMT R45, R4, 0x7772, RZ ;  /* 0x00007772042d7816 */ /* 0x000fe400000000ff */
[----:B------:R-:W-:Y:S02]  /*7b10*/  LOP3.LUT R34, R34, R37, R50, 0x96, !PT ;  /* 0x0000002522227212 */ /* 0x000fe400078e9632 */
[--C-:B------:R-:W-:Y:S02]  /*7b20*/  LOP3.LUT R37, R6, R8, R43.reuse, 0x96, !PT ;  /* 0x0000000806257212 */ /* 0x100fe400078e962b */
[----:B------:R-:W-:Y:S01]  /*7b30*/  LOP3.LUT R44, R44, 0xffff, R43, 0x48, !PT ;  /* 0x0000ffff2c2c7812 */ /* 0x000fe200078e482b */
[----:B------:R1:W-:Y:S01]  /*7b40*/  STL.U16 [R0+UR9+0xe], R5 ;  /* 0x00000e0500007987 */ /* 0x0003e20008100409 */
[----:B------:R-:W-:-:S02]  /*7b50*/  LOP3.LUT R38, R36, R38, R9, 0x96, !PT ;  /* 0x0000002624267212 */ /* 0x000fc400078e9609 */
[----:B------:R-:W-:Y:S02]  /*7b60*/  LOP3.LUT R43, R47, 0xffff, R50, 0x48, !PT ;  /* 0x0000ffff2f2b7812 */ /* 0x000fe400078e4832 */
[----:B------:R-:W-:Y:S02]  /*7b70*/  LOP3.LUT R35, R22, R35, R52, 0x96, !PT ;  /* 0x0000002316237212 */ /* 0x000fe400078e9634 */
[----:B------:R-:W-:Y:S02]  /*7b80*/  LOP3.LUT R18, R18, 0xffff, R3, 0x48, !PT ;  /* 0x0000ffff12127812 */ /* 0x000fe400078e4803 */
[----:B------:R-:W-:Y:S02]  /*7b90*/  LOP3.LUT R42, R42, 0xffff, R51, 0x48, !PT ;  /* 0x0000ffff2a2a7812 */ /* 0x000fe400078e4833 */
[----:B------:R-:W-:Y:S02]  /*7ba0*/  LOP3.LUT R47, R12, 0xffff, R9, 0x48, !PT ;  /* 0x0000ffff0c2f7812 */ /* 0x000fe400078e4809 */
[----:B------:R-:W-:-:S02]  /*7bb0*/  LOP3.LUT R46, R13, 0xffff, R10, 0x48, !PT ;  /* 0x0000ffff0d2e7812 */ /* 0x000fc400078e480a */
[----:B------:R-:W-:Y:S02]  /*7bc0*/  LOP3.LUT R19, R19, R14, RZ, 0x3c, !PT ;  /* 0x0000000e13137212 */ /* 0x000fe400078e3cff */
[----:B------:R-:W-:Y:S02]  /*7bd0*/  LOP3.LUT R45, R45, 0xffff, R52, 0x48, !PT ;  /* 0x0000ffff2d2d7812 */ /* 0x000fe400078e4834 */
[----:B------:R-:W-:Y:S02]  /*7be0*/  LOP3.LUT R36, R15, 0xffff, R16, 0x48, !PT ;  /* 0x0000ffff0f247812 */ /* 0x000fe400078e4810 */
[----:B------:R-:W-:Y:S02]  /*7bf0*/  LOP3.LUT R48, R23, 0xffff, R20, 0x48, !PT ;  /* 0x0000ffff17307812 */ /* 0x000fe400078e4814 */
[C---:B------:R-:W-:Y:S02]  /*7c00*/  PRMT R4, R3.reuse, 0x7610, R4 ;  /* 0x0000761003047816 */ /* 0x040fe40000000004 */
[----:B-1----:R-:W-:-:S02]  /*7c10*/  PRMT R5, R3, 0x7610, R5 ;  /* 0x0000761003057816 */ /* 0x002fc40000000005 */
[C---:B------:R-:W-:Y:S02]  /*7c20*/  PRMT R3, R2.reuse, 0x7610, R3 ;  /* 0x0000761002037816 */ /* 0x040fe40000000003 */
[----:B------:R-:W-:Y:S02]  /*7c30*/  PRMT R6, R2, 0x7610, R6 ;  /* 0x0000761002067816 */ /* 0x000fe40000000006 */
[C---:B------:R-:W-:Y:S02]  /*7c40*/  PRMT R2, R41.reuse, 0x7610, R2 ;  /* 0x0000761029027816 */ /* 0x040fe40000000002 */
[----:B------:R-:W-:Y:S02]  /*7c50*/  PRMT R7, R41, 0x7610, R7 ;  /* 0x0000761029077816 */ /* 0x000fe40000000007 */
[----:B------:R-:W-:Y:S02]  /*7c60*/  LOP3.LUT R34, R34, 0xff, RZ, 0xc0, !PT ;  /* 0x000000ff22227812 */ /* 0x000fe400078ec0ff */
[----:B------:R-:W-:-:S02]  /*7c70*/  LOP3.LUT R35, R35, 0xff, RZ, 0xc0, !PT ;  /* 0x000000ff23237812 */ /* 0x000fc400078ec0ff */
[----:B------:R-:W-:Y:S02]  /*7c80*/  LOP3.LUT R36, R36, 0xff, RZ, 0xc0, !PT ;  /* 0x000000ff24247812 */ /* 0x000fe400078ec0ff */
[----:B------:R-:W-:Y:S02]  /*7c90*/  LOP3.LUT R37, R37, 0xff, RZ, 0xc0, !PT ;  /* 0x000000ff25257812 */ /* 0x000fe400078ec0ff */
[----:B------:R-:W-:Y:S02]  /*7ca0*/  LOP3.LUT R38, R38, 0xff, RZ, 0xc0, !PT ;  /* 0x000000ff26267812 */ /* 0x000fe400078ec0ff */
[----:B------:R-:W-:Y:S02]  /*7cb0*/  LOP3.LUT R39, R39, 0xff, RZ, 0xc0, !PT ;  /* 0x000000ff27277812 */ /* 0x000fe400078ec0ff */
[----:B------:R-:W-:Y:S02]  /*7cc0*/  LOP3.LUT R40, R40, 0xff, RZ, 0xc0, !PT ;  /* 0x000000ff28287812 */ /* 0x000fe400078ec0ff */
[----:B------:R-:W-:-:S02]  /*7cd0*/  LOP3.LUT R42, R42, 0xff, RZ, 0xc0, !PT ;  /* 0x000000ff2a2a7812 */ /* 0x000fc400078ec0ff */
[----:B------:R-:W-:Y:S02]  /*7ce0*/  LOP3.LUT R43, R43, 0xff, RZ, 0xc0, !PT ;  /* 0x000000ff2b2b7812 */ /* 0x000fe400078ec0ff */
[----:B------:R-:W-:Y:S02]  /*7cf0*/  LOP3.LUT R44, R44, 0xff, RZ, 0xc0, !PT ;  /* 0x000000ff2c2c7812 */ /* 0x000fe400078ec0ff */
[----:B------:R-:W-:Y:S02]  /*7d00*/  LOP3.LUT R47, R47, 0xff, RZ, 0xc0, !PT ;  /* 0x000000ff2f2f7812 */ /* 0x000fe400078ec0ff */
[----:B------:R-:W-:Y:S02]  /*7d10*/  LOP3.LUT R46, R46, 0xff, RZ, 0xc0, !PT ;  /* 0x000000ff2e2e7812 */ /* 0x000fe400078ec0ff */
[----:B------:R-:W-:Y:S01]  /*7d20*/  LOP3.LUT R49, R18, 0xff, RZ, 0xc0, !PT ;  /* 0x000000ff12317812 */ /* 0x000fe200078ec0ff */
[----:B------:R1:W-:Y:S01]  /*7d30*/  STL.U8 [R0+UR9+0xd], R19 ;  /* 0x00000d1300007987 */ /* 0x0003e20008100009 */
[----:B------:R-:W-:-:S02]  /*7d40*/  LOP3.LUT R41, R19, 0xff, RZ, 0xc0, !PT ;  /* 0x000000ff13297812 */ /* 0x000fc400078ec0ff */
[----:B------:R-:W-:Y:S01]  /*7d50*/  LOP3.LUT R45, R45, 0xff, RZ, 0xc0, !PT ;  /* 0x000000ff2d2d7812 */ /* 0x000fe200078ec0ff */
[----:B------:R-:W2:Y:S01]  /*7d60*/  LDS.U8 R34, [R34+UR7] ;  /* 0x0000000722227984 */ /* 0x000ea20008000000 */
[----:B------:R-:W-:Y:S02]  /*7d70*/  LOP3.LUT R48, R48, 0xff, RZ, 0xc0, !PT ;  /* 0x000000ff30307812 */ /* 0x000fe400078ec0ff */
[----:B------:R-:W-:Y:S01]  /*7d80*/  PRMT R8, R9, 0x7610, R8 ;  /* 0x0000761009087816 */ /* 0x000fe20000000008 */
[----:B------:R-:W3:Y:S01]  /*7d90*/  LDS.U8 R35, [R35+UR7] ;  /* 0x0000000723237984 */ /* 0x000ee20008000000 */
[----:B------:R-:W-:Y:S02]  /*7da0*/  PRMT R9, R10, 0x7610, R9 ;  /* 0x000076100a097816 */ /* 0x000fe40000000009 */
[----:B------:R-:W-:Y:S01]  /*7db0*/  PRMT R12, R11, 0x7610, R12 ;  /* 0x000076100b0c7816 */ /* 0x000fe2000000000c */
[----:B------:R-:W4:Y:S01]  /*7dc0*/  LDS.U8 R36, [R36+UR7] ;  /* 0x0000000724247984 */ /* 0x000f220008000000 */
[----:B------:R-:W-:-:S02]  /*7dd0*/  PRMT R13, R14, 0x7610, R13 ;  /* 0x000076100e0d7816 */ /* 0x000fc4000000000d */
[----:B------:R-:W-:Y:S01]  /*7de0*/  PRMT R15, R16, 0x7610, R15 ;  /* 0x00007610100f7816 */ /* 0x000fe2000000000f */
[----:B------:R-:W0:Y:S01]  /*7df0*/  LDS.U8 R37, [R37+UR7] ;  /* 0x0000000725257984 */ /* 0x000e220008000000 */
[----:B------:R-:W-:Y:S02]  /*7e00*/  PRMT R18, R17, 0x7610, R18 ;  /* 0x0000761011127816 */ /* 0x000fe40000000012 */
[----:B-1----:R-:W-:Y:S01]  /*7e10*/  PRMT R19, R20, 0x7610, R19 ;  /* 0x0000761014137816 */ /* 0x002fe20000000013 */
[----:B------:R-:W1:Y:S01]  /*7e20*/  LDS.U8 R38, [R38+UR7] ;  /* 0x0000000726267984 */ /* 0x000e620008000000 */
[----:B------:R-:W-:Y:S02]  /*7e30*/  PRMT R22, R21, 0x7610, R22 ;  /* 0x0000761015167816 */ /* 0x000fe40000000016 */
[----:B------:R-:W-:Y:S01]  /*7e40*/  PRMT R23, R24, 0x7610, R23 ;  /* 0x0000761018177816 */ /* 0x000fe20000000017 */
[----:B------:R-:W0:Y:S04]  /*7e50*/  LDS.U8 R39, [R39+UR7] ;  /* 0x0000000727277984 */ /* 0x000e280008000000 */
[----:B------:R-:W1:Y:S04]  /*7e60*/  LDS.U8 R40, [R40+UR7] ;  /* 0x0000000728287984 */ /* 0x000e680008000000 */
        /* <DEDUP_REMOVED lines=8> */
[----:B------:R-:W1:Y:S01]  /*7ef0*/  LDS.U8 R49, [R49+UR7] ;  /* 0x0000000731317984 */ /* 0x000e620008000000 */
[----:B0-----:R-:W-:-:S03]  /*7f00*/  ULEA UR7, UR8, UR5, 0x18 ;  /* 0x0000000508077291 */ /* 0x001fc6000f8ec0ff */
[----:B--234-:R-:W-:-:S09]  /*7f10*/  UMOV UR5, URZ ;  /* 0x000000ff00057c82 */ /* 0x01cfd20008000000 */
.L_x_3:
[----:B------:R-:W-:-:S04]  /*7f20*/  ULOP3.LUT UR8, UR5, 0x1, URZ, 0xc0, !UPT ;  /* 0x0000000105087892 */ /* 0x000fc8000f8ec0ff */
[----:B------:R-:W-:-:S09]  /*7f30*/  UISETP.NE.U32.AND UP0, UPT, UR8, 0x1, UPT ;  /* 0x000000010800788c */ /* 0x000fd2000bf05070 */
[----:B--2---:R-:W-:Y:S05]  /*7f40*/  BRA.U !UP0, `(.L_x_2) ;  /* 0x0000000508947547 */ /* 0x004fea000b800000 */
[----:B------:R-:W0:Y:S01]  /*7f50*/  S2UR UR8, SR_CgaCtaId ;  /* 0x00000000000879c3 */ /* 0x000e220000008800 */
[----:B------:R-:W-:Y:S01]  /*7f60*/  UMOV UR6, 0x400 ;  /* 0x0000040000067882 */ /* 0x000fe20000000000 */
[----:B------:R-:W-:Y:S02]  /*7f70*/  LOP3.LUT R50, R28, R27, RZ, 0x3c, !PT ;  /* 0x0000001b1c327212 */ /* 0x000fe400078e3cff */
[----:B------:R-:W-:Y:S02]  /*7f80*/  LOP3.LUT R51, R30, R29, RZ, 0x3c, !PT ;  /* 0x0000001d1e337212 */ /* 0x000fe400078e3cff */
[----:B------:R-:W-:Y:S02]  /*7f90*/  LOP3.LUT R52, R33, R32, RZ, 0x3c, !PT ;  /* 0x0000002021347212 */ /* 0x000fe400078e3cff */
[----:B------:R-:W-:Y:S02]  /*7fa0*/  LOP3.LUT R28, R26, R25, RZ, 0x3c, !PT ;  /* 0x000000191a1c7212 */ /* 0x000fe400078e3cff */
[----:B------:R-:W-:-:S02]  /*7fb0*/  LOP3.LUT R56, R18, 0xff, RZ, 0xc0, !PT ;  /* 0x000000ff12387812 */ /* 0x000fc400078ec0ff */
[----:B------:R-:W-:Y:S02]  /*7fc0*/  LOP3.LUT R10, R13, 0xff, RZ, 0xc0, !PT ;  /* 0x000000ff0d0a7812 */ /* 0x000fe400078ec0ff */
[----:B------:R-:W-:Y:S02]  /*7fd0*/  LOP3.LUT R62, R23, 0xff, RZ, 0xc0, !PT ;  /* 0x000000ff173e7812 */ /* 0x000fe400078ec0ff */
[----:B------:R-:W-:Y:S02]  /*7fe0*/  LOP3.LUT R8, R2, 0xff, RZ, 0xc0, !PT ;  /* 0x000000ff02087812 */ /* 0x000fe400078ec0ff */
[----:B------:R-:W-:Y:S02]  /*7ff0*/  LOP3.LUT R7, R51, 0xff, RZ, 0xc0, !PT ;  /* 0x000000ff33077812 */ /* 0x000fe400078ec0ff */
[----:B------:R-:W-:Y:S02]  /*8000*/  LOP3.LUT R5, R52, 0xff, RZ, 0xc0, !PT ;  /* 0x000000ff34057812 */ /* 0x000fe400078ec0ff */
[----:B------:R-:W-:Y:S01]  /*8010*/  LOP3.LUT R6, R28, 0xff, RZ, 0xc0, !PT ;  /* 0x000000ff1c067812 */ /* 0x000fe200078ec0ff */
[----:B0-----:R-:W-:Y:S01]  /*8020*/  ULEA UR6, UR8, UR6, 0x18 ;  /* 0x0000000608067291 */ /* 0x001fe2000f8ec0ff */
[----:B------:R-:W-:-:S02]  /*8030*/  LOP3.LUT R66, R50, 0xff, RZ, 0xc0, !PT ;  /* 0x000000ff32427812 */ /* 0x000fc400078ec0ff */
[C---:B------:R-:W-:Y:S02]  /*8040*/  LOP3.LUT R11, R53.reuse, 0x1, RZ, 0xc0, !PT ;  /* 0x00000001350b7812 */ /* 0x040fe400078ec0ff */
[----:B------:R-:W-:Y:S02]  /*8050*/  LOP3.LUT R53, R53, 0xfe, RZ, 0xc0, !PT ;  /* 0x000000fe35357812 */ /* 0x000fe400078ec0ff */
[----:B------:R-:W-:Y:S01]  /*8060*/  LOP3.LUT R17, R18, R15, RZ, 0x3c, !PT ;  /* 0x0000000f12117212 */ /* 0x000fe200078e3cff */
[----:B------:R-:W-:Y:S01]  /*8070*/  IMAD.MOV R11, RZ, RZ, -R11 ;  /* 0x000000ffff0b7224 */ /* 0x000fe200078e0a0b */
[----:B------:R-:W0:Y:S01]  /*8080*/  LDS.U8 R56, [R56+UR6] ;  /* 0x0000000638387984 */ /* 0x000e220008000000 */
[----:B------:R-:W-:Y:S02]  /*8090*/  SHF.R.U32.HI R53, RZ, 0x1, R53 ;  /* 0x00000001ff357819 */ /* 0x000fe40000011635 */
[----:B------:R-:W-:Y:S01]  /*80a0*/  LOP3.LUT R2, R2, R3, RZ, 0x3c, !PT ;  /* 0x0000000302027212 */ /* 0x000fe200078e3cff */
[----:B------:R-:W2:Y:S01]  /*80b0*/  LDS.U8 R10, [R10+UR6] ;  /* 0x000000060a0a7984 */ /* 0x000ea20008000000 */
[----:B------:R-:W-:-:S02]  /*80c0*/  PRMT R14, R11, 0x7710, RZ ;  /* 0x000077100b0e7816 */ /* 0x000fc400000000ff */
[----:B------:R-:W-:Y:S01]  /*80d0*/  LOP3.LUT R55, R76, R57, RZ, 0x3c, !PT ;  /* 0x000000394c377212 */ /* 0x000fe200078e3cff */
[----:B------:R-:W3:Y:S01]  /*80e0*/  LDS.U8 R62, [R62+UR6] ;  /* 0x000000063e3e7984 */ /* 0x000ee20008000000 */
[----:B------:R-:W-:Y:S02]  /*80f0*/  LOP3.LUT R53, R53, 0xff8d, R14, 0x78, !PT ;  /* 0x0000ff8d35357812 */ /* 0x000fe400078e780e */
[----:B------:R-:W-:Y:S01]  /*8100*/  LOP3.LUT R58, R60, R61, RZ, 0x3c, !PT ;  /* 0x0000003d3c3a7212 */ /* 0x000fe200078e3cff */
[----:B------:R-:W4:Y:S01]  /*8110*/  LDS.U8 R8, [R8+UR6] ;  /* 0x0000000608087984 */ /* 0x000f220008000000 */
[----:B------:R-:W-:Y:S02]  /*8120*/  LOP3.LUT R15, R15, R70, RZ, 0x3c, !PT ;  /* 0x000000460f0f7212 */ /* 0x000fe400078e3cff */
[----:B------:R-:W-:Y:S01]  /*8130*/  LOP3.LUT R13, R13, R12, RZ, 0x3c, !PT ;  /* 0x0000000c0d0d7212 */ /* 0x000fe200078e3cff */
[----:B------:R-:W5:Y:S01]  /*8140*/  LDS.U8 R7, [R7+UR6] ;  /* 0x0000000607077984 */ /* 0x000f620008000000 */
[----:B------:R-:W-:-:S02]  /*8150*/  LOP3.LUT R21, R22, R19, RZ, 0x3c, !PT ;  /* 0x0000001316157212 */ /* 0x000fc400078e3cff */
[----:B------:R-:W-:Y:S01]  /*8160*/  LOP3.LUT R3, R3, R4, RZ, 0x3c, !PT ;  /* 0x0000000403037212 */ /* 0x000fe200078e3cff */
[----:B------:R-:W1:Y:S01]  /*8170*/  LDS.U8 R5, [R5+UR6] ;  /* 0x0000000605057984 */ /* 0x000e620008000000 */
[----:B------:R-:W-:Y:S02]  /*8180*/  LOP3.LUT R54, R25, R76, RZ, 0x3c, !PT ;  /* 0x0000004c19367212 */ /* 0x000fe400078e3cff */
[----:B------:R-:W-:Y:S01]  /*8190*/  LOP3.LUT R64, R31, R67, RZ, 0x3c, !PT ;  /* 0x000000431f407212 */ /* 0x000fe200078e3cff */
[----:B------:R-:W1:Y:S01]  /*81a0*/  LDS.U8 R6, [R6+UR6] ;  /* 0x0000000606067984 */ /* 0x000e620008000000 */
[----:B------:R-:W-:Y:S02]  /*81b0*/  LOP3.LUT R11, R12, R9, RZ, 0x3c, !PT ;  /* 0x000000090c0b7212 */ /* 0x000fe400078e3cff */
[----:B------:R-:W-:Y:S01]  /*81c0*/  LOP3.LUT R23, R23, R22, RZ, 0x3c, !PT ;  /* 0x0000001617177212 */ /* 0x000fe200078e3cff */
[----:B------:R-:W1:Y:S01]  /*81d0*/  LDS.U8 R66, [R66+UR6] ;  /* 0x0000000642427984 */ /* 0x000e620008000000 */
[----:B------:R-:W-:-:S02]  /*81e0*/  LOP3.LUT R19, R19, R68, RZ, 0x3c, !PT ;  /* 0x0000004413137212 */ /* 0x000fc400078e3cff */
[----:B------:R-:W-:Y:S02]  /*81f0*/  LOP3.LUT R4, R4, R69, RZ, 0x3c, !PT ;  /* 0x0000004504047212 */ /* 0x000fe400078e3cff */
[----:B------:R-:W-:Y:S02]  /*8200*/  LOP3.LUT R9, R9, R74, RZ, 0x3c, !PT ;  /* 0x0000004a09097212 */ /* 0x000fe400078e3cff */
[----:B------:R-:W-:Y:S02]  /*8210*/  PRMT R14, R13, 0x7610, R14 ;  /* 0x000076100d0e7816 */ /* 0x000fe4000000000e */
[----:B------:R-:W-:Y:S02]  /*8220*/  PRMT R16, R15, 0x7610, R16 ;  /* 0x000076100f107816 */ /* 0x000fe40000000010 */
[----:B------:R-:W-:Y:S02]  /*8230*/  PRMT R26, R28, 0x7610, R26 ;  /* 0x000076101c1a7816 */ /* 0x000fe4000000001a */
[----:B0-----:R-:W-:-:S02]  /*8240*/  LOP3.LUT R56, R57, R56, RZ, 0x3c, !PT ;  /* 0x0000003839387212 */ /* 0x001fc400078e3cff */
[----:B------:R-:W-:Y:S02]  /*8250*/  LOP3.LUT R57, R27, R60, RZ, 0x3c, !PT ;  /* 0x0000003c1b397212 */ /* 0x000fe400078e3cff */
[----:B--2---:R-:W-:Y:S02]  /*8260*/  LOP3.LUT R59, R61, R10, RZ, 0x3c, !PT ;  /* 0x0000000a3d3b7212 */ /* 0x004fe400078e3cff */
[----:B------:R-:W-:Y:S02]  /*8270*/  LOP3.LUT R61, R72, R63, RZ, 0x3c, !PT ;  /* 0x0000003f483d7212 */ /* 0x000fe400078e3cff */
[----:B---3--:R-:W-:Y:S02]  /*8280*/  LOP3.LUT R62, R63, R62, RZ, 0x3c, !PT ;  /* 0x0000003e3f3e7212 */ /* 0x008fe400078e3cff */
[----:B------:R-:W-:Y:S02]  /*8290*/  LOP3.LUT R60, R29, R72, RZ, 0x3c, !PT ;  /* 0x000000481d3c7212 */ /* 0x000fe400078e3cff */
[----:B----4-:R-:W-:-:S02]  /*82a0*/  LOP3.LUT R65, R67, R8, RZ, 0x3c, !PT ;  /* 0x0000000843417212 */ /* 0x010fc400078e3cff */
[----:B------:R-:W-:Y:S02]  /*82b0*/  LOP3.LUT R63, R32, R31, RZ, 0x3c, !PT ;  /* 0x0000001f203f7212 */ /* 0x000fe400078e3cff */
[----:B-----5:R-:W-:Y:S02]  /*82c0*/  LOP3.LUT R67, R74, R7, RZ, 0x3c, !PT ;  /* 0x000000074a437212 */ /* 0x020fe400078e3cff */
[----:B------:R-:W-:Y:S02]  /*82d0*/  PRMT R7, R2, 0x7610, R7 ;  /* 0x0000761002077816 */ /* 0x000fe40000000007 */
[----:B-1----:R-:W-:Y:S02]  /*82e0*/  LOP3.LUT R68, R68, R5, RZ, 0x3c, !PT ;  /* 0x0000000544447212 */ /* 0x002fe400078e3cff */
[----:B------:R-:W-:Y:S02]  /*82f0*/  PRMT R18, R28, 0x7610, R18 ;  /* 0x000076101c127816 */ /* 0x000fe40000000012 */
[----:B------:R-:W-:-:S02]  /*8300*/  LOP3.LUT R69, R69, R6, RZ, 0x3c, !PT ;  /* 0x0000000645457212 */ /* 0x000fc400078e3cff */
[----:B------:R-:W-:Y:S02]  /*8310*/  PRMT R24, R23, 0x7610, R24 ;  /* 0x0000761017187816 */ /* 0x000fe40000000018 */
[----:B------:R-:W-:Y:S02]  /*8320*/  LOP3.LUT R66, R53, R66, R73, 0x96, !PT ;  /* 0x0000004235427212 */ /* 0x000fe400078e9649 */
[----:B------:R-:W-:Y:S02]  /*8330*/  PRMT R6, R3, 0x7610, R6 ;  /* 0x0000761003067816 */ /* 0x000fe40000000006 */
[----:B------:R-:W-:Y:S02]  /*8340*/  PRMT R20, R19, 0x7610, R20 ;  /* 0x0000761013147816 */ /* 0x000fe40000000014 */
[C---:B------:R-:W-:Y:S02]  /*8350*/  PRMT R28, R50.reuse, 0x7610, R28 ;  /* 0x00007610321c7816 */ /* 0x040fe4000000001c */
[----:B------:R-:W-:-:S02]  /*8360*/  PRMT R13, R50, 0x7610, R13 ;  /* 0x00007610320d7816 */ /* 0x000fc4000000000d */
[C---:B------:R-:W-:Y:S02]  /*8370*/  PRMT R33, R52.reuse, 0x7610, R33 ;  /* 0x0000761034217816 */ /* 0x040fe40000000021 */
[----:B------:R-:W-:Y:S02]  /*8380*/  PRMT R2, R52, 0x7610, R2 ;  /* 0x0000761034027816 */ /* 0x000fe40000000002 */
[C---:B------:R-:W-:Y:S02]  /*8390*/  PRMT R25, R54.reuse, 0x7610, R25 ;  /* 0x0000761036197816 */ /* 0x040fe40000000019 */
[----:B------:R-:W-:Y:S02]  /*83a0*/  PRMT R15, R54, 0x7610, R15 ;  /* 0x00007610360f7816 */ /* 0x000fe4000000000f */
[----:B------:R-:W-:Y:S02]  /*83b0*/  LOP3.LUT R8, R70, R73, RZ, 0x3c, !PT ;  /* 0x0000004946087212 */ /* 0x000fe400078e3cff */
[----:B------:R-:W-:-:S02]  /*83c0*/  PRMT R10, R9, 0x7610, R10 ;  /* 0x00007610090a7816 */ /* 0x000fc4000000000a */
[----:B------:R-:W-:Y:S02]  /*83d0*/  PRMT R5, R4, 0x7610, R5 ;  /* 0x0000761004057816 */ /* 0x000fe40000000005 */
[C---:B------:R-:W-:Y:S02]  /*83e0*/  PRMT R30, R51.reuse, 0x7610, R30 ;  /* 0x00007610331e7816 */ /* 0x040fe4000000001e */
[----:B------:R-:W-:Y:S02]  /*83f0*/  PRMT R23, R51, 0x7610, R23 ;  /* 0x0000761033177816 */ /* 0x000fe40000000017 */
[C---:B------:R-:W-:Y:S02]  /*8400*/  PRMT R27, R57.reuse, 0x7610, R27 ;  /* 0x00007610391b7816 */ /* 0x040fe4000000001b */
[----:B------:R-:W-:Y:S02]  /*8410*/  PRMT R12, R57, 0x7610, R12 ;  /* 0x00007610390c7816 */ /* 0x000fe4000000000c */
        /* <DEDUP_REMOVED lines=8> */
[----:B------:R-:W-:Y:S02]  /*84a0*/  PRMT R54, R69, 0x7610, R54 ;  /* 0x0000761045367816 */ /* 0x000fe40000000036 */
[C---:B------:R-:W-:Y:S02]  /*84b0*/  PRMT R76, R55.reuse, 0x7610, R76 ;  /* 0x00007610374c7816 */ /* 0x040fe4000000004c */
[----:B------:R-:W-:Y:S02]  /*84c0*/  PRMT R70, R55, 0x7610, R70 ;  /* 0x0000761037467816 */ /* 0x000fe40000000046 */
[C---:B------:R-:W-:Y:S02]  /*84d0*/  PRMT R60, R58.reuse, 0x7610, R60 ;  /* 0x000076103a3c7816 */ /* 0x040fe4000000003c */
[----:B------:R-:W-:-:S02]  /*84e0*/  PRMT R9, R58, 0x7610, R9 ;  /* 0x000076103a097816 */ /* 0x000fc40000000009 */
[C---:B------:R-:W-:Y:S02]  /*84f0*/  PRMT R31, R64.reuse, 0x7610, R31 ;  /* 0x00007610401f7816 */ /* 0x040fe4000000001f */
[----:B------:R-:W-:Y:S02]  /*8500*/  PRMT R4, R64, 0x7610, R4 ;  /* 0x0000761040047816 */ /* 0x000fe40000000004 */
[C---:B------:R-:W-:Y:S02]  /*8510*/  PRMT R61, R59.reuse, 0x7610, R61 ;  /* 0x000076103b3d7816 */ /* 0x040fe4000000003d */
[----:B------:R-:W-:Y:S02]  /*8520*/  PRMT R74, R59, 0x7610, R74 ;  /* 0x000076103b4a7816 */ /* 0x000fe4000000004a */
[C---:B------:R-:W-:Y:S02]  /*8530*/  PRMT R63, R62.reuse, 0x7610, R63 ;  /* 0x000076103e3f7816 */ /* 0x040fe4000000003f */
[----:B------:R-:W-:-:S02]  /*8540*/  PRMT R68, R62, 0x7610, R68 ;  /* 0x000076103e447816 */ /* 0x000fc40000000044 */
[C---:B------:R-:W-:Y:S02]  /*8550*/  PRMT R67, R65.reuse, 0x7610, R67 ;  /* 0x0000761041437816 */ /* 0x040fe40000000043 */
[----:B------:R-:W-:Y:S02]  /*8560*/  PRMT R69, R65, 0x7610, R69 ;  /* 0x0000761041457816 */ /* 0x000fe40000000045 */
[----:B------:R-:W-:Y:S02]  /*8570*/  PRMT R51, R66, 0x7610, R51 ;  /* 0x0000761042337816 */ /* 0x000fe40000000033 */
[C---:B------:R-:W-:Y:S02]  /*8580*/  PRMT R57, R56.reuse, 0x7610, R57 ;  /* 0x0000761038397816 */ /* 0x040fe40000000039 */
[----:B------:R-:W-:-:S07]  /*8590*/  PRMT R73, R56, 0x7610, R73 ;  /* 0x0000761038497816 */ /* 0x000fce0000000049 */
.L_x_2:
[----:B------:R-:W-:Y:S01]  /*85a0*/  LOP3.LUT R35, R35, R68, RZ, 0x3c, !PT ;  /* 0x0000004423237212 */ /* 0x000fe200078e3cff */
[----:B------:R-:W-:Y:S01]  /*85b0*/  UIADD3 UR5, UPT, UPT, UR5, -0x1, URZ ;  /* 0xffffffff05057890 */ /* 0x000fe2000fffe0ff */
[----:B-1----:R-:W-:Y:S02]  /*85c0*/  LOP3.LUT R56, R49, R69, RZ, 0x3c, !PT ;  /* 0x0000004531387212 */ /* 0x002fe400078e3cff */
[----:B------:R-:W-:Y:S01]  /*85d0*/  LOP3.LUT R58, R43, R9, RZ, 0x3c, !PT ;  /* 0x000000092b3a7212 */ /* 0x000fe200078e3cff */
[----:B------:R-:W-:Y:S01]  /*85e0*/  UISETP.NE.AND UP0, UPT, UR5, -0xd, UPT ;  /* 0xfffffff30500788c */ /* 0x000fe2000bf05270 */
[----:B------:R-:W-:Y:S02]  /*85f0*/  LOP3.LUT R9, R56, R35, RZ, 0x3c, !PT ;  /* 0x0000002338097212 */ /* 0x000fe400078e3cff */
[----:B------:R-:W-:Y:S02]  /*8600*/  LOP3.LUT R41, R41, R74, RZ, 0x3c, !PT ;  /* 0x0000004a29297212 */ /* 0x000fe400078e3cff */
[----:B------:R-:W-:Y:S01]  /*8610*/  LOP3.LUT R4, R37, R4, RZ, 0x3c, !PT ;  /* 0x0000000425047212 */ /* 0x000fe200078e3cff */
[C---:B------:R-:W-:Y:S01]  /*8620*/  IMAD.SHL.U32 R62, R9.reuse, 0x2, RZ ;  /* 0x00000002093e7824 */ /* 0x040fe200078e00ff */
[----:B------:R-:W-:-:S02]  /*8630*/  PRMT R37, R9, 0x8880, RZ ;  /* 0x0000888009257816 */ /* 0x000fc400000000ff */
[----:B------:R-:W-:Y:S02]  /*8640*/  LOP3.LUT R15, R36, R15, RZ, 0x3c, !PT ;  /* 0x0000000f240f7212 */ /* 0x000fe400078e3cff */
[----:B------:R-:W-:Y:S02]  /*8650*/  LOP3.LUT R36, R35, R41, RZ, 0x3c, !PT ;  /* 0x0000002923247212 */ /* 0x000fe400078e3cff */
[----:B------:R-:W-:Y:S01]  /*8660*/  LOP3.LUT R13, R34, R13, RZ, 0x3c, !PT ;  /* 0x0000000d220d7212 */ /* 0x000fe200078e3cff */
[----:B------:R-:W-:Y:S01]  /*8670*/  IMAD.MOV.U32 R34, RZ, RZ, R37 ;  /* 0x000000ffff227224 */ /* 0x000fe200078e0025 */
[----:B------:R-:W-:Y:S02]  /*8680*/  PRMT R37, R36, 0x8880, RZ ;  /* 0x0000888024257816 */ /* 0x000fe400000000ff */
[----:B------:R-:W-:Y:S02]  /*8690*/  LOP3.LUT R42, R42, R73, RZ, 0x3c, !PT ;  /* 0x000000492a2a7212 */ /* 0x000fe400078e3cff */
[----:B------:R-:W-:Y:S01]  /*86a0*/  LOP3.LUT R44, R44, R2, RZ, 0x3c, !PT ;  /* 0x000000022c2c7212 */ /* 0x000fe200078e3cff */
[----:B------:R-:W-:Y:S01]  /*86b0*/  IMAD.MOV.U32 R2, RZ, RZ, R37 ;  /* 0x000000ffff027224 */ /* 0x000fe200078e0025 */
[----:B------:R-:W-:-:S02]  /*86c0*/  LOP3.LUT R55, R56, R42, RZ, 0x3c, !PT ;  /* 0x0000002a38377212 */ /* 0x000fc400078e3cff */
[----:B------:R-:W-:Y:S02]  /*86d0*/  LOP3.LUT R37, R35, R41, R42, 0x96, !PT ;  /* 0x0000002923257212 */ /* 0x000fe400078e962a */
[----:B------:R-:W-:Y:S02]  /*86e0*/  LOP3.LUT R3, R39, R3, RZ, 0x3c, !PT ;  /* 0x0000000327037212 */ /* 0x000fe400078e3cff */
[C---:B------:R-:W-:Y:S01]  /*86f0*/  PRMT R39, R55.reuse, 0x8880, RZ ;  /* 0x0000888037277816 */ /* 0x040fe200000000ff */
[----:B------:R-:W-:Y:S01]  /*8700*/  IMAD.SHL.U32 R55, R55, 0x2, RZ ;  /* 0x0000000237377824 */ /* 0x000fe200078e00ff */
[----:B------:R-:W-:Y:S02]  /*8710*/  LOP3.LUT R19, R40, R19, RZ, 0x3c, !PT ;  /* 0x0000001328137212 */ /* 0x000fe400078e3cff */
[----:B------:R-:W-:Y:S02]  /*8720*/  LOP3.LUT R18, R38, R18, RZ, 0x3c, !PT ;  /* 0x0000001226127212 */ /* 0x000fe400078e3cff */
[----:B------:R-:W-:-:S02]  /*8730*/  ISETP.GE.AND P3, PT, R2, RZ, PT ;  /* 0x000000ff0200720c */ /* 0x000fc40003f66270 */
[----:B------:R-:W-:Y:S02]  /*8740*/  LOP3.LUT R38, R41, R42, RZ, 0x3c, !PT ;  /* 0x0000002a29267212 */ /* 0x000fe400078e3cff */
[----:B------:R-:W-:Y:S01]  /*8750*/  LOP3.LUT R2, R37, R56, RZ, 0x3c, !PT ;  /* 0x0000003825027212 */ /* 0x000fe200078e3cff */
[----:B------:R-:W-:Y:S01]  /*8760*/  IMAD.MOV.U32 R37, RZ, RZ, R39 ;  /* 0x000000ffff257224 */ /* 0x000fe200078e0027 */
[----:B------:R-:W-:Y:S01]  /*8770*/  ISETP.GE.AND P6, PT, R34, RZ, PT ;  /* 0x000000ff2200720c */ /* 0x000fe20003fc6270 */
[----:B------:R-:W-:Y:S01]  /*8780*/  IMAD.SHL.U32 R49, R38, 0x2, RZ ;  /* 0x0000000226317824 */ /* 0x000fe200078e00ff */
[----:B------:R-:W-:Y:S02]  /*8790*/  LOP3.LUT R43, R4, R19, RZ, 0x3c, !PT ;  /* 0x00000013042b7212 */ /* 0x000fe400078e3cff */
[----:B------:R-:W-:Y:S02]  /*87a0*/  PRMT R34, R38, 0x8880, RZ ;  /* 0x0000888026227816 */ /* 0x000fe400000000ff */
[----:B------:R-:W-:Y:S01]  /*87b0*/  PRMT R39, R2, 0x8880, RZ ;  /* 0x0000888002277816 */ /* 0x000fe200000000ff */
[C---:B------:R-:W-:Y:S01]  /*87c0*/  IMAD.SHL.U32 R64, R43.reuse, 0x2, RZ ;  /* 0x000000022b407824 */ /* 0x040fe200078e00ff */
[----:B------:R-:W-:-:S02]  /*87d0*/  PRMT R40, R43, 0x8880, RZ ;  /* 0x000088802b287816 */ /* 0x000fc400000000ff */
[----:B------:R-:W-:Y:S01]  /*87e0*/  ISETP.GE.AND P1, PT, R34, RZ, PT ;  /* 0x000000ff2200720c */ /* 0x000fe20003f26270 */
[----:B------:R-:W-:Y:S01]  /*87f0*/  IMAD.MOV.U32 R34, RZ, RZ, R39 ;  /* 0x000000ffff227224 */ /* 0x000fe200078e0027 */
[----:B------:R-:W-:Y:S02]  /*8800*/  LOP3.LUT R47, R47, R70, RZ, 0x3c, !PT ;  /* 0x000000462f2f7212 */ /* 0x000fe400078e3cff */
[----:B------:R-:W-:Y:S01]  /*8810*/  ISETP.GE.AND P2, PT, R37, RZ, PT ;  /* 0x000000ff2500720c */ /* 0x000fe20003f46270 */
[----:B------:R-:W-:Y:S01]  /*8820*/  IMAD.MOV.U32 R37, RZ, RZ, R40 ;  /* 0x000000ffff257224 */ /* 0x000fe200078e0028 */
[----:B------:R-:W-:Y:S01]  /*8830*/  LOP3.LUT R12, R46, R12, RZ, 0x3c, !PT ;  /* 0x0000000c2e0c7212 */ /* 0x000fe200078e3cff */
[----:B------:R-:W-:Y:S01]  /*8840*/  IMAD.SHL.U32 R40, R36, 0x2, RZ ;  /* 0x0000000224287824 */ /* 0x000fe200078e00ff */
[----:B------:R-:W-:Y:S02]  /*8850*/  LOP3.LUT R22, R45, R22, RZ, 0x3c, !PT ;  /* 0x000000162d167212 */ /* 0x000fe400078e3cff */
[----:B------:R-:W-:-:S02]  /*8860*/  LOP3.LUT R46, R19, R58, RZ, 0x3c, !PT ;  /* 0x0000003a132e7212 */ /* 0x000fc400078e3cff */
[----:B------:R-:W-:Y:S02]  /*8870*/  ISETP.GE.AND P5, PT, R34, RZ, PT ;  /* 0x000000ff2200720c */ /* 0x000fe40003fa6270 */
[----:B------:R-:W-:Y:S02]  /*8880*/  LOP3.LUT R45, R58, R47, RZ, 0x3c, !PT ;  /* 0x0000002f3a2d7212 */ /* 0x000fe400078e3cff */
[----:B------:R-:W-:Y:S02]  /*8890*/  ISETP.GE.AND P4, PT, R37, RZ, PT ;  /* 0x000000ff2500720c */ /* 0x000fe40003f86270 */
[----:B------:R-:W-:Y:S02]  /*88a0*/  PRMT R34, R46, 0x8880, RZ ;  /* 0x000088802e227816 */ /* 0x000fe400000000ff */
[----:B------:R-:W-:Y:S02]  /*88b0*/  PRMT R37, R45, 0x8880, RZ ;  /* 0x000088802d257816 */ /* 0x000fe400000000ff */
[----:B------:R-:W-:Y:S01]  /*88c0*/  LOP3.LUT R23, R48, R23, RZ, 0x3c, !PT ;  /* 0x0000001730177212 */ /* 0x000fe200078e3cff */
[----:B------:R-:W-:Y:S01]  /*88d0*/  IMAD.SHL.U32 R48, R2, 0x2, RZ ;  /* 0x0000000202307824 */ /* 0x000fe200078e00ff */
[----:B------:R-:W-:Y:S01]  /*88e0*/  ISETP.GE.AND P0, PT, R34, RZ, PT ;  /* 0x000000ff2200720c */ /* 0x000fe20003f06270 */
[----:B------:R-:W-:Y:S01]  /*88f0*/  IMAD.MOV.U32 R34, RZ, RZ, R37 ;  /* 0x000000ffff227224 */ /* 0x000fe200078e0025 */
[----:B------:R-:W-:-:S02]  /*8900*/  LOP3.LUT R39, R19, R58, R47, 0x96, !PT ;  /* 0x0000003a13277212 */ /* 0x000fc400078e962f */
[----:B------:R-:W-:Y:S02]  /*8910*/  LOP3.LUT R37, R4, R47, RZ, 0x3c, !PT ;  /* 0x0000002f04257212 */ /* 0x000fe400078e3cff */
[----:B------:R-:W-:Y:S02]  /*8920*/  @!P5 LOP3.LUT R48, R48, 0x1b, RZ, 0x3c, !PT ;  /* 0x0000001b3030d812 */ /* 0x000fe400078e3cff */
[----:B------:R-:W-:Y:S02]  /*8930*/  LOP3.LUT R9, R39, R4, RZ, 0x3c, !PT ;  /* 0x0000000427097212 */ /* 0x000fe400078e3cff */
[----:B------:R-:W-:Y:S02]  /*8940*/  ISETP.GE.AND P5, PT, R34, RZ, PT ;  /* 0x000000ff2200720c */ /* 0x000fe40003fa6270 */
[C---:B------:R-:W-:Y:S01]  /*8950*/  PRMT R34, R37.reuse, 0x8880, RZ ;  /* 0x0000888025227816 */ /* 0x040fe200000000ff */
[----:B------:R-:W-:Y:S01]  /*8960*/  IMAD.SHL.U32 R37, R37, 0x2, RZ ;  /* 0x0000000225257824 */ /* 0x000fe200078e00ff */
[----:B------:R-:W-:-:S02]  /*8970*/  PRMT R39, R9, 0x8880, RZ ;  /* 0x0000888009277816 */ /* 0x000fc400000000ff */
[----:B------:R-:W-:Y:S02]  /*8980*/  @!P6 LOP3.LUT R62, R62, 0x1b, RZ, 0x3c, !PT ;  /* 0x0000001b3e3ee812 */ /* 0x000fe400078e3cff */
[----:B------:R-:W-:Y:S01]  /*8990*/  ISETP.GE.AND P6, PT, R34, RZ, PT ;  /* 0x000000ff2200720c */ /* 0x000fe20003fc6270 */
[----:B------:R-:W-:Y:S01]  /*89a0*/  IMAD.MOV.U32 R36, RZ, RZ, R39 ;  /* 0x000000ffff247224 */ /* 0x000fe200078e0027 */
[----:B------:R-:W-:Y:S02]  /*89b0*/  LOP3.LUT R34, R22, R12, R15, 0x96, !PT ;  /* 0x0000000c16227212 */ /* 0x000fe400078e960f */
[----:B------:R-:W-:Y:S02]  /*89c0*/  @!P3 LOP3.LUT R40, R40, 0x1b, RZ, 0x3c, !PT ;  /* 0x0000001b2828b812 */ /* 0x000fe400078e3cff */
[----:B------:R-:W-:Y:S02]  /*89d0*/  LOP3.LUT R34, R34, R3, RZ, 0x3c, !PT ;  /* 0x0000000322227212 */ /* 0x000fe400078e3cff */
[----:B------:R-:W-:-:S02]  /*89e0*/  ISETP.GE.AND P3, PT, R36, RZ, PT ;  /* 0x000000ff2400720c */ /* 0x000fc40003f66270 */
[----:B------:R-:W-:Y:S02]  /*89f0*/  PRMT R36, R34, 0x8880, RZ ;  /* 0x0000888022247816 */ /* 0x000fe400000000ff */
[----:B------:R-:W-:Y:S02]  /*8a00*/  LOP3.LUT R39, R3, R22, RZ, 0x3c, !PT ;  /* 0x0000001603277212 */ /* 0x000fe400078e3cff */
[----:B------:R-:W-:Y:S02]  /*8a10*/  @!P1 LOP3.LUT R49, R49, 0x1b, RZ, 0x3c, !PT ;  /* 0x0000001b31319812 */ /* 0x000fe400078e3cff */
[----:B------:R-:W-:Y:S02]  /*8a20*/  ISETP.GE.AND P1, PT, R36, RZ, PT ;  /* 0x000000ff2400720c */ /* 0x000fe40003f26270 */
[C---:B------:R-:W-:Y:S01]  /*8a30*/  PRMT R36, R39.reuse, 0x8880, RZ ;  /* 0x0000888027247816 */ /* 0x040fe200000000ff */
[----:B------:R-:W-:Y:S01]  /*8a40*/  IMAD.SHL.U32 R39, R39, 0x2, RZ ;  /* 0x0000000227277824 */ /* 0x000fe200078e00ff */
[----:B------:R-:W-:-:S02]  /*8a50*/  @!P2 LOP3.LUT R55, R55, 0x1b, RZ, 0x3c, !PT ;  /* 0x0000001b3737a812 */ /* 0x000fc400078e3cff */
[----:B------:R-:W-:Y:S02]  /*8a60*/  ISETP.GE.AND P2, PT, R36, RZ, PT ;  /* 0x000000ff2400720c */ /* 0x000fe40003f46270 */
[----:B------:R-:W-:Y:S01]  /*8a70*/  LOP3.LUT R36, R35, R62, RZ, 0x3c, !PT ;  /* 0x0000003e23247212 */ /* 0x000fe200078e3cff */
[----:B------:R-:W-:Y:S01]  /*8a80*/  IMAD.SHL.U32 R62, R45, 0x2, RZ ;  /* 0x000000022d3e7824 */ /* 0x000fe200078e00ff */
[----:B------:R-:W-:Y:S01]  /*8a90*/  LOP3.LUT R38, R49, R42, RZ, 0x3c, !PT ;  /* 0x0000002a31267212 */ /* 0x000fe200078e3cff */
[----:B------:R-:W-:Y:S01]  /*8aa0*/  IMAD.SHL.U32 R49, R9, 0x2, RZ ;  /* 0x0000000209317824 */ /* 0x000fe200078e00ff */
[----:B------:R-:W-:Y:S02]  /*8ab0*/  LOP3.LUT R35, R48, R35, R42, 0x96, !PT ;  /* 0x0000002330237212 */ /* 0x000fe400078e962a */
[----:B------:R-:W-:Y:S02]  /*8ac0*/  LOP3.LUT R42, R22, R12, RZ, 0x3c, !PT ;  /* 0x0000000c162a7212 */ /* 0x000fe400078e3cff */
[----:B------:R-:W-:-:S02]  /*8ad0*/  LOP3.LUT R40, R40, R41, RZ, 0x3c, !PT ;  /* 0x0000002928287212 */ /* 0x000fc400078e3cff */
[----:B------:R-:W-:Y:S02]  /*8ae0*/  LOP3.LUT R41, R48, R56, R41, 0x96, !PT ;  /* 0x0000003830297212 */ /* 0x000fe400078e9629 */
[----:B------:R-:W-:Y:S02]  /*8af0*/  PRMT R48, R42, 0x8880, RZ ;  /* 0x000088802a307816 */ /* 0x000fe400000000ff */
[----:B------:R-:W-:Y:S02]  /*8b00*/  @!P3 LOP3.LUT R49, R49, 0x1b, RZ, 0x3c, !PT ;  /* 0x0000001b3131b812 */ /* 0x000fe400078e3cff */
[----:B------:R-:W-:Y:S02]  /*8b10*/  ISETP.GE.AND P3, PT, R48, RZ, PT ;  /* 0x000000ff3000720c */ /* 0x000fe40003f66270 */
[----:B------:R-:W-:Y:S02]  /*8b20*/  LOP3.LUT R48, R12, R15, RZ, 0x3c, !PT ;  /* 0x0000000f0c307212 */ /* 0x000fe400078e3cff */
[----:B------:R-:W-:-:S02]  /*8b30*/  LOP3.LUT R56, R56, R55, RZ, 0x3c, !PT ;  /* 0x0000003738387212 */ /* 0x000fc400078e3cff */
[----:B------:R-:W-:Y:S02]  /*8b40*/  PRMT R55, R48, 0x8880, RZ ;  /* 0x0000888030377816 */ /* 0x000fe400000000ff */
[----:B------:R-:W-:Y:S02]  /*8b50*/  @!P4 LOP3.LUT R64, R64, 0x1b, RZ, 0x3c, !PT ;  /* 0x0000001b4040c812 */ /* 0x000fe400078e3cff */
[----:B------:R-:W-:Y:S01]  /*8b60*/  @!P5 LOP3.LUT R62, R62, 0x1b, RZ, 0x3c, !PT ;  /* 0x0000001b3e3ed812 */ /* 0x000fe200078e3cff */
[----:B------:R-:W-:Y:S01]  /*8b70*/  IMAD.MOV.U32 R43, RZ, RZ, R55 ;  /* 0x000000ffff2b7224 */ /* 0x000fe200078e0037 */
[----:B------:R-:W-:Y:S01]  /*8b80*/  @!P6 LOP3.LUT R37, R37, 0x1b, RZ, 0x3c, !PT ;  /* 0x0000001b2525e812 */ /* 0x000fe200078e3cff */
[----:B------:R-:W-:Y:S01]  /*8b90*/  IMAD.SHL.U32 R55, R46, 0x2, RZ ;  /* 0x000000022e377824 */ /* 0x000fe200078e00ff */
[----:B------:R-:W-:Y:S01]  /*8ba0*/  LOP3.LUT R45, R62, R47, RZ, 0x3c, !PT ;  /* 0x0000002f3e2d7212 */ /* 0x000fe200078e3cff */
[----:B------:R-:W-:Y:S01]  /*8bb0*/  IMAD.SHL.U32 R62, R48, 0x2, RZ ;  /* 0x00000002303e7824 */ /* 0x000fe200078e00ff */
[----:B------:R-:W-:Y:S01]  /*8bc0*/  ISETP.GE.AND P4, PT, R43, RZ, PT ;  /* 0x000000ff2b00720c */ /* 0x000fe20003f86270 */
[----:B------:R-:W-:Y:S01]  /*8bd0*/  IMAD.SHL.U32 R48, R34, 0x2, RZ ;  /* 0x0000000222307824 */ /* 0x000fe200078e00ff */
[----:B------:R-:W-:-:S02]  /*8be0*/  LOP3.LUT R43, R19, R64, RZ, 0x3c, !PT ;  /* 0x00000040132b7212 */ /* 0x000fc400078e3cff */
[----:B------:R-:W-:Y:S02]  /*8bf0*/  LOP3.LUT R19, R49, R19, R47, 0x96, !PT ;  /* 0x0000001331137212 */ /* 0x000fe400078e962f */
[----:B------:R-:W-:Y:S02]  /*8c00*/  LOP3.LUT R47, R3, R15, RZ, 0x3c, !PT ;  /* 0x0000000f032f7212 */ /* 0x000fe400078e3cff */
[----:B------:R-:W-:Y:S02]  /*8c10*/  @!P0 LOP3.LUT R55, R55, 0x1b, RZ, 0x3c, !PT ;  /* 0x0000001b37378812 */ /* 0x000fe400078e3cff */
[----:B------:R-:W-:Y:S02]  /*8c20*/  PRMT R46, R47, 0x8880, RZ ;  /* 0x000088802f2e7816 */ /* 0x000fe400000000ff */
[----:B------:R-:W-:Y:S02]  /*8c30*/  @!P2 LOP3.LUT R39, R39, 0x1b, RZ, 0x3c, !PT ;  /* 0x0000001b2727a812 */ /* 0x000fe400078e3cff */
[----:B------:R-:W-:-:S02]  /*8c40*/  ISETP.GE.AND P5, PT, R46, RZ, PT ;  /* 0x000000ff2e00720c */ /* 0x000fc40003fa6270 */
[----:B------:R-:W-:Y:S02]  /*8c50*/  @!P4 LOP3.LUT R62, R62, 0x1b, RZ, 0x3c, !PT ;  /* 0x0000001b3e3ec812 */ /* 0x000fe400078e3cff */
[----:B------:R-:W-:Y:S02]  /*8c60*/  @!P1 LOP3.LUT R48, R48, 0x1b, RZ, 0x3c, !PT ;  /* 0x0000001b30309812 */ /* 0x000fe400078e3cff */
[----:B------:R-:W-:Y:S02]  /*8c70*/  LOP3.LUT R46, R55, R58, RZ, 0x3c, !PT ;  /* 0x0000003a372e7212 */ /* 0x000fe400078e3cff */
[----:B------:R-:W-:Y:S02]  /*8c80*/  LOP3.LUT R58, R49, R4, R58, 0x96, !PT ;  /* 0x00000004313a7212 */ /* 0x000fe400078e963a */
[----:B------:R-:W-:Y:S02]  /*8c90*/  LOP3.LUT R4, R4, R37, RZ, 0x3c, !PT ;  /* 0x0000002504047212 */ /* 0x000fe400078e3cff */
[----:B------:R-:W-:-:S02]  /*8ca0*/  LOP3.LUT R39, R22, R39, RZ, 0x3c, !PT ;  /* 0x0000002716277212 */ /* 0x000fc400078e3cff */
[----:B------:R-:W-:Y:S01]  /*8cb0*/  LOP3.LUT R37, R62, R15, RZ, 0x3c, !PT ;  /* 0x0000000f3e257212 */ /* 0x000fe200078e3cff */
[----:B------:R-:W-:Y:S01]  /*8cc0*/  IMAD.SHL.U32 R62, R47, 0x2, RZ ;  /* 0x000000022f3e7824 */ /* 0x000fe200078e00ff */
[----:B------:R-:W-:Y:S01]  /*8cd0*/  LOP3.LUT R22, R48, R22, R15, 0x96, !PT ;  /* 0x0000001630167212 */ /* 0x000fe200078e960f */
[----:B------:R-:W-:Y:S01]  /*8ce0*/  IMAD.SHL.U32 R15, R42, 0x2, RZ ;  /* 0x000000022a0f7824 */ /* 0x000fe200078e00ff */
[----:B------:R-:W-:Y:S02]  /*8cf0*/  LOP3.LUT R42, R48, R3, R12, 0x96, !PT ;  /* 0x00000003302a7212 */ /* 0x000fe400078e960c */
[----:B------:R-:W-:Y:S02]  /*8d00*/  @!P5 LOP3.LUT R62, R62, 0x1b, RZ, 0x3c, !PT ;  /* 0x0000001b3e3ed812 */ /* 0x000fe400078e3cff */
[----:B------:R-:W-:Y:S02]  /*8d10*/  @!P3 LOP3.LUT R15, R15, 0x1b, RZ, 0x3c, !PT ;  /* 0x0000001b0f0fb812 */ /* 0x000fe400078e3cff */
[C---:B------:R-:W-:Y:S01]  /*8d20*/  PRMT R47, R41.reuse, 0x8880, RZ ;  /* 0x00008880292f7816 */ /* 0x040fe200000000ff */
[----:B------:R-:W-:Y:S01]  /*8d30*/  IMAD.SHL.U32 R41, R41, 0x2, RZ ;  /* 0x0000000229297824 */ /* 0x000fe200078e00ff */
[----:B------:R-:W-:-:S02]  /*8d40*/  LOP3.LUT R15, R15, R12, RZ, 0x3c, !PT ;  /* 0x0000000c0f0f7212 */ /* 0x000fc400078e3cff */
[C---:B------:R-:W-:Y:S01]  /*8d50*/  PRMT R12, R35.reuse, 0x8880, RZ ;  /* 0x00008880230c7816 */ /* 0x040fe200000000ff */
[----:B------:R-:W-:Y:S01]  /*8d60*/  IMAD.SHL.U32 R35, R35, 0x2, RZ ;  /* 0x0000000223237824 */ /* 0x000fe200078e00ff */
[----:B------:R-:W-:Y:S02]  /*8d70*/  ISETP.GE.AND P4, PT, R47, RZ, PT ;  /* 0x000000ff2f00720c */ /* 0x000fe40003f86270 */
[----:B------:R-:W-:Y:S02]  /*8d80*/  ISETP.GE.AND P2, PT, R12, RZ, PT ;  /* 0x000000ff0c00720c */ /* 0x000fe40003f46270 */
[C---:B------:R-:W-:Y:S01]  /*8d90*/  PRMT R12, R19.reuse, 0x8880, RZ ;  /* 0x00008880130c7816 */ /* 0x040fe200000000ff */
[----:B------:R-:W-:Y:S01]  /*8da0*/  IMAD.SHL.U32 R19, R19, 0x2, RZ ;  /* 0x0000000213137824 */ /* 0x000fe200078e00ff */
[----:B------:R-:W-:Y:S02]  /*8db0*/  LOP3.LUT R49, R23, R13, R18, 0x96, !PT ;  /* 0x0000000d17317212 */ /* 0x000fe400078e9612 */
[----:B------:R-:W-:-:S02]  /*8dc0*/  ISETP.GE.AND P5, PT, R12, RZ, PT ;  /* 0x000000ff0c00720c */ /* 0x000fc40003fa6270 */
[C---:B------:R-:W-:Y:S01]  /*8dd0*/  PRMT R47, R58.reuse, 0x8880, RZ ;  /* 0x000088803a2f7816 */ /* 0x040fe200000000ff */
[----:B------:R-:W-:Y:S01]  /*8de0*/  IMAD.SHL.U32 R58, R58, 0x2, RZ ;  /* 0x000000023a3a7824 */ /* 0x000fe200078e00ff */
[----:B------:R-:W-:Y:S02]  /*8df0*/  PRMT R12, R22, 0x8880, RZ ;  /* 0x00008880160c7816 */ /* 0x000fe400000000ff */
[----:B------:R-:W-:Y:S02]  /*8e00*/  LOP3.LUT R49, R49, R44, RZ, 0x3c, !PT ;  /* 0x0000002c31317212 */ /* 0x000fe400078e3cff */
[----:B------:R-:W-:Y:S02]  /*8e10*/  ISETP.GE.AND P1, PT, R47, RZ, PT ;  /* 0x000000ff2f00720c */ /* 0x000fe40003f26270 */
[----:B------:R-:W-:Y:S01]  /*8e20*/  PRMT R47, R42, 0x8880, RZ ;  /* 0x000088802a2f7816 */ /* 0x000fe200000000ff */
[----:B------:R-:W-:Y:S01]  /*8e30*/  IMAD.SHL.U32 R59, R49, 0x2, RZ ;  /* 0x00000002313b7824 */ /* 0x000fe200078e00ff */
[----:B------:R-:W-:-:S02]  /*8e40*/  ISETP.GE.AND P3, PT, R12, RZ, PT ;  /* 0x000000ff0c00720c */ /* 0x000fc40003f66270 */
[----:B------:R-:W-:Y:S02]  /*8e50*/  @!P5 LOP3.LUT R19, R19, 0x1b, RZ, 0x3c, !PT ;  /* 0x0000001b1313d812 */ /* 0x000fe400078e3cff */
[----:B------:R-:W-:Y:S02]  /*8e60*/  PRMT R55, R49, 0x8880, RZ ;  /* 0x0000888031377816 */ /* 0x000fe400000000ff */
[----:B------:R-:W-:Y:S02]  /*8e70*/  @!P2 LOP3.LUT R35, R35, 0x1b, RZ, 0x3c, !PT ;  /* 0x0000001b2323a812 */ /* 0x000fe400078e3cff */
[----:B------:R-:W-:Y:S02]  /*8e80*/  ISETP.GE.AND P2, PT, R47, RZ, PT ;  /* 0x000000ff2f00720c */ /* 0x000fe40003f46270 */
[----:B------:R-:W-:Y:S02]  /*8e90*/  PRMT R47, R19, 0x8880, RZ ;  /* 0x00008880132f7816 */ /* 0x000fe400000000ff */
[----:B------:R-:W-:-:S02]  /*8ea0*/  ISETP.GE.AND P0, PT, R55, RZ, PT ;  /* 0x000000ff3700720c */ /* 0x000fc40003f06270 */
[----:B------:R-:W-:Y:S02]  /*8eb0*/  @!P4 LOP3.LUT R41, R41, 0x1b, RZ, 0x3c, !PT ;  /* 0x0000001b2929c812 */ /* 0x000fe400078e3cff */
[----:B------:R-:W-:Y:S01]  /*8ec0*/  ISETP.GE.AND P4, PT, R47, RZ, PT ;  /* 0x000000ff2f00720c */ /* 0x000fe20003f86270 */
[----:B------:R-:W-:Y:S01]  /*8ed0*/  IMAD.SHL.U32 R47, R22, 0x2, RZ ;  /* 0x00000002162f7824 */ /* 0x000fe200078e00ff */
[----:B------:R-:W-:Y:S02]  /*8ee0*/  @!P1 LOP3.LUT R58, R58, 0x1b, RZ, 0x3c, !PT ;  /* 0x0000001b3a3a9812 */ /* 0x000fe400078e3cff */
[----:B------:R-:W-:Y:S02]  /*8ef0*/  LOP3.LUT R3, R3, R62, RZ, 0x3c, !PT ;  /* 0x0000003e03037212 */ /* 0x000fe400078e3cff */
[----:B------:R-:W-:Y:S02]  /*8f00*/  @!P3 LOP3.LUT R47, R47, 0x1b, RZ, 0x3c, !PT ;  /* 0x0000001b2f2fb812 */ /* 0x000fe400078e3cff */
[C---:B------:R-:W-:Y:S01]  /*8f10*/  PRMT R22, R58.reuse, 0x8880, RZ ;  /* 0x000088803a167816 */ /* 0x040fe200000000ff */
[----:B------:R-:W-:Y:S01]  /*8f20*/  IMAD.SHL.U32 R58, R58, 0x2, RZ ;  /* 0x000000023a3a7824 */ /* 0x000fe200078e00ff */
[C---:B------:R-:W-:Y:S01]  /*8f30*/  PRMT R48, R47.reuse, 0x8880, RZ ;  /* 0x000088802f307816 */ /* 0x040fe200000000ff */
[----:B------:R-:W-:Y:S01]  /*8f40*/  IMAD.SHL.U32 R47, R47, 0x2, RZ ;  /* 0x000000022f2f7824 */ /* 0x000fe200078e00ff */
[----:B------:R-:W-:-:S02]  /*8f50*/  @!P0 LOP3.LUT R59, R59, 0x1b, RZ, 0x3c, !PT ;  /* 0x0000001b3b3b8812 */ /* 0x000fc400078e3cff */
[----:B------:R-:W-:Y:S02]  /*8f60*/  ISETP.GE.AND P1, PT, R48, RZ, PT ;  /* 0x000000ff3000720c */ /* 0x000fe40003f26270 */
[-C--:B------:R-:W-:Y:S02]  /*8f70*/  LOP3.LUT R48, R59, R23.reuse, R18, 0x96, !PT ;  /* 0x000000173b307212 */ /* 0x080fe400078e9612 */
[----:B------:R-:W-:Y:S01]  /*8f80*/  ISETP.GE.AND P3, PT, R22, RZ, PT ;  /* 0x000000ff1600720c */ /* 0x000fe20003f66270 */
[----:B------:R-:W-:Y:S01]  /*8f90*/  IMAD.SHL.U32 R22, R42, 0x2, RZ ;  /* 0x000000022a167824 */ /* 0x000fe200078e00ff */
[C---:B------:R-:W-:Y:S01]  /*8fa0*/  PRMT R62, R48.reuse, 0x8880, RZ ;  /* 0x00008880303e7816 */ /* 0x040fe200000000ff */
[----:B------:R-:W-:Y:S01]  /*8fb0*/  IMAD.SHL.U32 R48, R48, 0x2, RZ ;  /* 0x0000000230307824 */ /* 0x000fe200078e00ff */
[----:B------:R-:W-:Y:S02]  /*8fc0*/  LOP3.LUT R64, R44, R23, RZ, 0x3c, !PT ;  /* 0x000000172c407212 */ /* 0x000fe400078e3cff */
[----:B------:R-:W-:-:S02]  /*8fd0*/  ISETP.GE.AND P0, PT, R62, RZ, PT ;  /* 0x000000ff3e00720c */ /* 0x000fc40003f06270 */
[----:B------:R-:W-:Y:S02]  /*8fe0*/  @!P2 LOP3.LUT R22, R22, 0x1b, RZ, 0x3c, !PT ;  /* 0x0000001b1616a812 */ /* 0x000fe400078e3cff */
[----:B------:R-:W-:Y:S02]  /*8ff0*/  LOP3.LUT R62, R23, R13, RZ, 0x3c, !PT ;  /* 0x0000000d173e7212 */ /* 0x000fe400078e3cff */
[----:B------:R-:W-:Y:S02]  /*9000*/  PRMT R42, R22, 0x8880, RZ ;  /* 0x00008880162a7816 */ /* 0x000fe400000000ff */
[----:B------:R-:W-:Y:S02]  /*9010*/  LOP3.LUT R65, R44, R18, RZ, 0x3c, !PT ;  /* 0x000000122c417212 */ /* 0x000fe400078e3cff */
[----:B------:R-:W-:Y:S02]  /*9020*/  ISETP.GE.AND P2, PT, R42, RZ, PT ;  /* 0x000000ff2a00720c */ /* 0x000fe40003f46270 */
[C---:B------:R-:W-:Y:S01]  /*9030*/  PRMT R42, R64.reuse, 0x8880, RZ ;  /* 0x00008880402a7816 */ /* 0x040fe200000000ff */
[----:B------:R-:W-:Y:S01]  /*9040*/  IMAD.SHL.U32 R64, R64, 0x2, RZ ;  /* 0x0000000240407824 */ /* 0x000fe200078e00ff */
[----:B------:R-:W-:-:S02]  /*9050*/  @!P0 LOP3.LUT R48, R48, 0x1b, RZ, 0x3c, !PT ;  /* 0x0000001b30308812 */ /* 0x000fc400078e3cff */
[----:B------:R-:W-:Y:S02]  /*9060*/  ISETP.GE.AND P0, PT, R42, RZ, PT ;  /* 0x000000ff2a00720c */ /* 0x000fe40003f06270 */
[C---:B------:R-:W-:Y:S01]  /*9070*/  PRMT R42, R48.reuse, 0x8880, RZ ;  /* 0x00008880302a7816 */ /* 0x040fe200000000ff */
[----:B------:R-:W-:Y:S01]  /*9080*/  IMAD.SHL.U32 R48, R48, 0x2, RZ ;  /* 0x0000000230307824 */ /* 0x000fe200078e00ff */
[C---:B------:R-:W-:Y:S01]  /*9090*/  PRMT R12, R35.reuse, 0x8880, RZ ;  /* 0x00008880230c7816 */ /* 0x040fe200000000ff */
[----:B------:R-:W-:Y:S01]  /*90a0*/  IMAD.SHL.U32 R35, R35, 0x2, RZ ;  /* 0x0000000223237824 */ /* 0x000fe200078e00ff */
[C---:B------:R-:W-:Y:S01]  /*90b0*/  PRMT R55, R41.reuse, 0x8880, RZ ;  /* 0x0000888029377816 */ /* 0x040fe200000000ff */
[----:B------:R-:W-:Y:S01]  /*90c0*/  IMAD.SHL.U32 R41, R41, 0x2, RZ ;  /* 0x0000000229297824 */ /* 0x000fe200078e00ff */
[----:B------:R-:W-:Y:S02]  /*90d0*/  @!P3 LOP3.LUT R58, R58, 0x1b, RZ, 0x3c, !PT ;  /* 0x0000001b3a3ab812 */ /* 0x000fe400078e3cff */
[----:B------:R-:W-:-:S02]  /*90e0*/  @!P1 LOP3.LUT R47, R47, 0x1b, RZ, 0x3c, !PT ;  /* 0x0000001b2f2f9812 */ /* 0x000fc400078e3cff */
[----:B------:R-:W-:Y:S02]  /*90f0*/  PRMT R73, R51, 0x7610, R73 ;  /* 0x0000761033497816 */ /* 0x000fe40000000049 */
[----:B------:R-:W-:Y:S02]  /*9100*/  @!P0 LOP3.LUT R64, R64, 0x1b, RZ, 0x3c, !PT ;  /* 0x0000001b40408812 */ /* 0x000fe400078e3cff */
[----:B------:R-:W-:Y:S02]  /*9110*/  ISETP.GE.AND P0, PT, R42, RZ, PT ;  /* 0x000000ff2a00720c */ /* 0x000fe40003f06270 */
[----:B------:R-:W-:Y:S02]  /*9120*/  LOP3.LUT R42, R59, R44, R13, 0x96, !PT ;  /* 0x0000002c3b2a7212 */ /* 0x000fe400078e960d */
[----:B------:R-:W-:Y:S02]  /*9130*/  LOP3.LUT R23, R23, R64, RZ, 0x3c, !PT ;  /* 0x0000004017177212 */ /* 0x000fe400078e3cff */
[C---:B------:R-:W-:Y:S01]  /*9140*/  PRMT R59, R42.reuse, 0x8880, RZ ;  /* 0x000088802a3b7816 */ /* 0x040fe200000000ff */
[----:B------:R-:W-:Y:S01]  /*9150*/  IMAD.SHL.U32 R42, R42, 0x2, RZ ;  /* 0x000000022a2a7824 */ /* 0x000fe200078e00ff */
[----:B------:R-:W-:-:S02]  /*9160*/  PRMT R74, R50, 0x7610, R74 ;  /* 0x00007610324a7816 */ /* 0x000fc4000000004a */
[----:B------:R-:W-:Y:S02]  /*9170*/  ISETP.GE.AND P5, PT, R59, RZ, PT ;  /* 0x000000ff3b00720c */ /* 0x000fe40003fa6270 */
[C---:B------:R-:W-:Y:S01]  /*9180*/  PRMT R59, R62.reuse, 0x8880, RZ ;  /* 0x000088803e3b7816 */ /* 0x040fe200000000ff */
[----:B------:R-:W-:Y:S01]  /*9190*/  IMAD.SHL.U32 R62, R62, 0x2, RZ ;  /* 0x000000023e3e7824 */ /* 0x000fe200078e00ff */
[----:B------:R-:W-:Y:S02]  /*91a0*/  @!P0 LOP3.LUT R48, R48, 0x1b, RZ, 0x3c, !PT ;  /* 0x0000001b30308812 */ /* 0x000fe400078e3cff */
[----:B------:R-:W-:Y:S02]  /*91b0*/  ISETP.GE.AND P6, PT, R59, RZ, PT ;  /* 0x000000ff3b00720c */ /* 0x000fe40003fc6270 */
[----:B------:R-:W-:Y:S02]  /*91c0*/  LOP3.LUT R59, R13, R18, RZ, 0x3c, !PT ;  /* 0x000000120d3b7212 */ /* 0x000fe400078e3cff */
[----:B------:R-:W-:-:S02]  /*91d0*/  LOP3.LUT R48, R48, R49, RZ, 0x3c, !PT ;  /* 0x0000003130307212 */ /* 0x000fc400078e3cff */
[C---:B------:R-:W-:Y:S01]  /*91e0*/  PRMT R64, R59.reuse, 0x8880, RZ ;  /* 0x000088803b407816 */ /* 0x040fe200000000ff */
[----:B------:R-:W-:Y:S01]  /*91f0*/  IMAD.SHL.U32 R59, R59, 0x2, RZ ;  /* 0x000000023b3b7824 */ /* 0x000fe200078e00ff */
[----:B------:R-:W-:Y:S02]  /*9200*/  @!P5 LOP3.LUT R42, R42, 0x1b, RZ, 0x3c, !PT ;  /* 0x0000001b2a2ad812 */ /* 0x000fe400078e3cff */
[----:B------:R-:W-:Y:S02]  /*9210*/  ISETP.GE.AND P5, PT, R64, RZ, PT ;  /* 0x000000ff4000720c */ /* 0x000fe40003fa6270 */
[----:B------:R-:W-:Y:S02]  /*9220*/  LOP3.LUT R23, R23, 0xffff, R48, 0x48, !PT ;  /* 0x0000ffff17177812 */ /* 0x000fe400078e4830 */
[----:B------:R-:W-:Y:S02]  /*9230*/  @!P6 LOP3.LUT R62, R62, 0x1b, RZ, 0x3c, !PT ;  /* 0x0000001b3e3ee812 */ /* 0x000fe400078e3cff */
[----:B------:R-:W-:-:S02]  /*9240*/  LOP3.LUT R23, R23, 0xff, RZ, 0xc0, !PT ;  /* 0x000000ff17177812 */ /* 0x000fc400078ec0ff */
[----:B------:R-:W-:Y:S02]  /*9250*/  LOP3.LUT R13, R62, R13, RZ, 0x3c, !PT ;  /* 0x0000000d3e0d7212 */ /* 0x000fe400078e3cff */
[C---:B------:R-:W-:Y:S01]  /*9260*/  PRMT R62, R42.reuse, 0x8880, RZ ;  /* 0x000088802a3e7816 */ /* 0x040fe200000000ff */
[----:B------:R-:W-:Y:S01]  /*9270*/  IMAD.SHL.U32 R42, R42, 0x2, RZ ;  /* 0x000000022a2a7824 */ /* 0x000fe200078e00ff */
[----:B------:R-:W-:Y:S02]  /*9280*/  PRMT R68, R52, 0x7610, R68 ;  /* 0x0000761034447816 */ /* 0x000fe40000000044 */
[----:B------:R-:W-:Y:S02]  /*9290*/  @!P5 LOP3.LUT R59, R59, 0x1b, RZ, 0x3c, !PT ;  /* 0x0000001b3b3bd812 */ /* 0x000fe400078e3cff */
[----:B------:R-:W-:Y:S02]  /*92a0*/  ISETP.GE.AND P5, PT, R62, RZ, PT ;  /* 0x000000ff3e00720c */ /* 0x000fe40003fa6270 */
[C---:B------:R-:W-:Y:S01]  /*92b0*/  PRMT R62, R65.reuse, 0x8880, RZ ;  /* 0x00008880413e7816 */ /* 0x040fe200000000ff */
[----:B------:R-:W-:Y:S01]  /*92c0*/  IMAD.SHL.U32 R65, R65, 0x2, RZ ;  /* 0x0000000241417824 */ /* 0x000fe200078e00ff */
[----:B------:R-:W-:-:S02]  /*92d0*/  LOP3.LUT R18, R59, R18, RZ, 0x3c, !PT ;  /* 0x000000123b127212 */ /* 0x000fc400078e3cff */
[----:B------:R-:W-:Y:S02]  /*92e0*/  ISETP.GE.AND P6, PT, R62, RZ, PT ;  /* 0x000000ff3e00720c */ /* 0x000fe40003fc6270 */
[----:B------:R-:W-:Y:S02]  /*92f0*/  LOP3.LUT R18, R18, 0xffff, R48, 0x48, !PT ;  /* 0x0000ffff12127812 */ /* 0x000fe400078e4830 */
[----:B------:R-:W-:Y:S02]  /*9300*/  PRMT R69, R54, 0x7610, R69 ;  /* 0x0000761036457816 */ /* 0x000fe40000000045 */
[----:B------:R-:W-:Y:S02]  /*9310*/  LOP3.LUT R18, R18, 0xff, RZ, 0xc0, !PT ;  /* 0x000000ff12127812 */ /* 0x000fe400078ec0ff */
[----:B------:R-:W-:Y:S02]  /*9320*/  @!P5 LOP3.LUT R42, R42, 0x1b, RZ, 0x3c, !PT ;  /* 0x0000001b2a2ad812 */ /* 0x000fe400078e3cff */
[----:B------:R-:W-:-:S02]  /*9330*/  PRMT R70, R8, 0x7610, R70 ;  /* 0x0000761008467816 */ /* 0x000fc40000000046 */
[----:B------:R-:W-:Y:S02]  /*9340*/  LOP3.LUT R49, R42, R49, RZ, 0x3c, !PT ;  /* 0x000000312a317212 */ /* 0x000fe400078e3cff */
[----:B------:R-:W-:Y:S02]  /*9350*/  @!P6 LOP3.LUT R65, R65, 0x1b, RZ, 0x3c, !PT ;  /* 0x0000001b4141e812 */ /* 0x000fe400078e3cff */
[----:B------:R-:W-:Y:S02]  /*9360*/  ISETP.GE.AND P6, PT, R12, RZ, PT ;  /* 0x000000ff0c00720c */ /* 0x000fe40003fc6270 */
[----:B------:R-:W-:Y:S02]  /*9370*/  LOP3.LUT R44, R44, R65, RZ, 0x3c, !PT ;  /* 0x000000412c2c7212 */ /* 0x000fe400078e3cff */
[----:B------:R-:W-:-:S04]  /*9380*/  LOP3.LUT R13, R13, 0xffff, R49, 0x48, !PT ;  /* 0x0000ffff0d0d7812 */ /* 0x000fc800078e4831 */
[----:B------:R-:W-:-:S05]  /*9390*/  LOP3.LUT R13, R13, 0xff, RZ, 0xc0, !PT ;  /* 0x000000ff0d0d7812 */ /* 0x000fca00078ec0ff */
[----:B------:R-:W-:Y:S02]  /*93a0*/  @!P6 LOP3.LUT R35, R35, 0x1b, RZ, 0x3c, !PT ;  /* 0x0000001b2323e812 */ /* 0x000fe400078e3cff */
[----:B------:R-:W-:Y:S02]  /*93b0*/  ISETP.GE.AND P6, PT, R55, RZ, PT ;  /* 0x000000ff3700720c */ /* 0x000fe40003fc6270 */
[----:B------:R-:W-:-:S04]  /*93c0*/  LOP3.LUT R35, R35, R2, RZ, 0x3c, !PT ;  /* 0x0000000223237212 */ /* 0x000fc800078e3cff */
[--C-:B------:R-:W-:Y:S02]  /*93d0*/  LOP3.LUT R36, R36, 0xffff, R35.reuse, 0x48, !PT ;  /* 0x0000ffff24247812 */ /* 0x100fe400078e4823 */
[----:B------:R-:W-:-:S04]  /*93e0*/  LOP3.LUT R38, R38, 0xffff, R35, 0x48, !PT ;  /* 0x0000ffff26267812 */ /* 0x000fc800078e4823 */
[----:B------:R-:W-:Y:S02]  /*93f0*/  LOP3.LUT R42, R38, 0xff, RZ, 0xc0, !PT ;  /* 0x000000ff262a7812 */ /* 0x000fe400078ec0ff */
[----:B------:R-:W-:Y:S01]  /*9400*/  @!P6 LOP3.LUT R41, R41, 0x1b, RZ, 0x3c, !PT ;  /* 0x0000001b2929e812 */ /* 0x000fe200078e3cff */
[----:B------:R0:W2:Y:S03]  /*9410*/  LDS.U8 R38, [R18+UR7] ;  /* 0x0000000712267984 */ /* 0x0000a60008000000 */
[----:B------:R-:W-:Y:S01]  /*9420*/  LOP3.LUT R41, R41, R2, RZ, 0x3c, !PT ;  /* 0x0000000229297212 */ /* 0x000fe200078e3cff */
[----:B------:R-:W-:Y:S01]  /*9430*/  IMAD.SHL.U32 R2, R19, 0x2, RZ ;  /* 0x0000000213027824 */ /* 0x000fe200078e00ff */
[----:B------:R-:W3:Y:S01]  /*9440*/  LDS.U8 R42, [R42+UR7] ;  /* 0x000000072a2a7984 */ /* 0x000ee20008000000 */
[----:B------:R-:W-:Y:S01]  /*9450*/  IMAD.SHL.U32 R19, R22, 0x2, RZ ;  /* 0x0000000216137824 */ /* 0x000fe200078e00ff */
[----:B------:R-:W-:-:S02]  /*9460*/  LOP3.LUT R56, R56, 0xffff, R41, 0x48, !PT ;  /* 0x0000ffff38387812 */ /* 0x000fc400078e4829 */
[----:B------:R-:W-:Y:S02]  /*9470*/  @!P4 LOP3.LUT R2, R2, 0x1b, RZ, 0x3c, !PT ;  /* 0x0000001b0202c812 */ /* 0x000fe400078e3cff */
[----:B------:R-:W-:Y:S02]  /*9480*/  @!P2 LOP3.LUT R19, R19, 0x1b, RZ, 0x3c, !PT ;  /* 0x0000001b1313a812 */ /* 0x000fe400078e3cff */
[-C--:B------:R-:W-:Y:S02]  /*9490*/  LOP3.LUT R2, R2, R9.reuse, RZ, 0x3c, !PT ;  /* 0x0000000902027212 */ /* 0x080fe400078e3cff */
[-C--:B------:R-:W-:Y:S02]  /*94a0*/  LOP3.LUT R12, R19, R34.reuse, RZ, 0x3c, !PT ;  /* 0x00000022130c7212 */ /* 0x080fe400078e3cff */
[----:B------:R-:W-:Y:S02]  /*94b0*/  LOP3.LUT R9, R58, R9, RZ, 0x3c, !PT ;  /* 0x000000093a097212 */ /* 0x000fe400078e3cff */
[----:B------:R-:W-:-:S02]  /*94c0*/  LOP3.LUT R34, R47, R34, RZ, 0x3c, !PT ;  /* 0x000000222f227212 */ /* 0x000fc400078e3cff */
[--C-:B------:R-:W-:Y:S02]  /*94d0*/  LOP3.LUT R43, R43, 0xffff, R2.reuse, 0x48, !PT ;  /* 0x0000ffff2b2b7812 */ /* 0x100fe400078e4802 */
[----:B------:R-:W-:Y:S02]  /*94e0*/  LOP3.LUT R40, R40, 0xffff, R41, 0x48, !PT ;  /* 0x0000ffff28287812 */ /* 0x000fe400078e4829 */
[----:B------:R-:W-:Y:S01]  /*94f0*/  LOP3.LUT R45, R45, 0xffff, R2, 0x48, !PT ;  /* 0x0000ffff2d2d7812 */ /* 0x000fe200078e4802 */
[----:B------:R1:W4:Y:S01]  /*9500*/  LDS.U8 R41, [R13+UR7] ;  /* 0x000000070d297984 */ /* 0x0003220008000000 */
[----:B------:R-:W-:Y:S02]  /*9510*/  LOP3.LUT R46, R46, 0xffff, R9, 0x48, !PT ;  /* 0x0000ffff2e2e7812 */ /* 0x000fe400078e4809 */
[--C-:B------:R-:W-:Y:S02]  /*9520*/  LOP3.LUT R37, R37, 0xffff, R34.reuse, 0x48, !PT ;  /* 0x0000ffff25257812 */ /* 0x100fe400078e4822 */
[----:B------:R-:W-:-:S02]  /*9530*/  LOP3.LUT R39, R39, 0xffff, R34, 0x48, !PT ;  /* 0x0000ffff27277812 */ /* 0x000fc400078e4822 */
[----:B------:R-:W-:Y:S02]  /*9540*/  LOP3.LUT R4, R4, 0xffff, R9, 0x48, !PT ;  /* 0x0000ffff04047812 */ /* 0x000fe400078e4809 */
[----:B------:R-:W-:Y:S02]  /*9550*/  LOP3.LUT R2, R44, 0xffff, R49, 0x48, !PT ;  /* 0x0000ffff2c027812 */ /* 0x000fe400078e4831 */
[----:B------:R-:W-:Y:S02]  /*9560*/  LOP3.LUT R48, R43, 0xff, RZ, 0xc0, !PT ;  /* 0x000000ff2b307812 */ /* 0x000fe400078ec0ff */
[----:B------:R-:W-:Y:S02]  /*9570*/  LOP3.LUT R9, R36, 0xff, RZ, 0xc0, !PT ;  /* 0x000000ff24097812 */ /* 0x000fe400078ec0ff */
[----:B------:R-:W-:Y:S02]  /*9580*/  LOP3.LUT R44, R56, 0xff, RZ, 0xc0, !PT ;  /* 0x000000ff382c7812 */ /* 0x000fe400078ec0ff */
[----:B------:R-:W-:Y:S01]  /*9590*/  LOP3.LUT R46, R46, 0xff, RZ, 0xc0, !PT ;  /* 0x000000ff2e2e7812 */ /* 0x000fe200078ec0ff */
[----:B------:R-:W2:Y:S01]  /*95a0*/  LDS.U8 R48, [R48+UR7] ;  /* 0x0000000730307984 */ /* 0x000ea20008000000 */
[----:B------:R-:W-:-:S02]  /*95b0*/  LOP3.LUT R36, R37, 0xff, RZ, 0xc0, !PT ;  /* 0x000000ff25247812 */ /* 0x000fc400078ec0ff */
[----:B------:R-:W-:Y:S01]  /*95c0*/  LOP3.LUT R43, R40, 0xff, RZ, 0xc0, !PT ;  /* 0x000000ff282b7812 */ /* 0x000fe200078ec0ff */
[----:B------:R-:W2:Y:S01]  /*95d0*/  LDS.U8 R44, [R44+UR7] ;  /* 0x000000072c2c7984 */ /* 0x000ea20008000000 */
[----:B------:R-:W-:Y:S02]  /*95e0*/  LOP3.LUT R47, R45, 0xff, RZ, 0xc0, !PT ;  /* 0x000000ff2d2f7812 */ /* 0x000fe400078ec0ff */
[----:B------:R-:W-:Y:S01]  /*95f0*/  LOP3.LUT R35, R39, 0xff, RZ, 0xc0, !PT ;  /* 0x000000ff27237812 */ /* 0x000fe200078ec0ff */
[----:B------:R-:W2:Y:S01]  /*9600*/  LDS.U8 R46, [R46+UR7] ;  /* 0x000000072e2e7984 */ /* 0x000ea20008000000 */
[--C-:B------:R-:W-:Y:S02]  /*9610*/  LOP3.LUT R15, R15, 0xffff, R12.reuse, 0x48, !PT ;  /* 0x0000ffff0f0f7812 */ /* 0x100fe400078e480c */
[----:B------:R-:W-:Y:S01]  /*9620*/  LOP3.LUT R3, R3, 0xffff, R12, 0x48, !PT ;  /* 0x0000ffff03037812 */ /* 0x000fe200078e480c */
[----:B------:R-:W2:Y:S01]  /*9630*/  LDS.U8 R36, [R36+UR7] ;  /* 0x0000000724247984 */ /* 0x000ea20008000000 */
[----:B------:R-:W-:-:S02]  /*9640*/  LOP3.LUT R15, R15, 0xff, RZ, 0xc0, !PT ;  /* 0x000000ff0f0f7812 */ /* 0x000fc400078ec0ff */
[----:B------:R-:W-:Y:S01]  /*9650*/  LOP3.LUT R2, R2, 0xff, RZ, 0xc0, !PT ;  /* 0x000000ff02027812 */ /* 0x000fe200078ec0ff */
[----:B------:R-:W2:Y:S01]  /*9660*/  LDS.U8 R43, [R43+UR7] ;  /* 0x000000072b2b7984 */ /* 0x000ea20008000000 */
[----:B------:R-:W-:Y:S02]  /*9670*/  LOP3.LUT R3, R3, 0xff, RZ, 0xc0, !PT ;  /* 0x000000ff03037812 */ /* 0x000fe400078ec0ff */
[----:B------:R-:W-:Y:S01]  /*9680*/  LOP3.LUT R4, R4, 0xff, RZ, 0xc0, !PT ;  /* 0x000000ff04047812 */ /* 0x000fe200078ec0ff */
[----:B------:R-:W2:Y:S01]  /*9690*/  LDS.U8 R47, [R47+UR7] ;  /* 0x000000072f2f7984 */ /* 0x000ea20008000000 */
[----:B------:R-:W-:Y:S02]  /*96a0*/  PRMT R19, R20, 0x7610, R19 ;  /* 0x0000761014137816 */ /* 0x000fe40000000013 */
[----:B------:R-:W-:Y:S01]  /*96b0*/  PRMT R12, R11, 0x7610, R12 ;  /* 0x000076100b0c7816 */ /* 0x000fe2000000000c */
[----:B------:R-:W2:Y:S01]  /*96c0*/  LDS.U8 R35, [R35+UR7] ;  /* 0x0000000723237984 */ /* 0x000ea20008000000 */
[----:B------:R-:W-:-:S02]  /*96d0*/  PRMT R22, R21, 0x7610, R22 ;  /* 0x0000761015167816 */ /* 0x000fc40000000016 */
[----:B0-----:R-:W-:Y:S01]  /*96e0*/  PRMT R18, R17, 0x7610, R18 ;  /* 0x0000761011127816 */ /* 0x001fe20000000012 */
[----:B------:R0:W2:Y:S01]  /*96f0*/  LDS.U8 R34, [R15+UR7] ;  /* 0x000000070f227984 */ /* 0x0000a20008000000 */
[----:B-1----:R-:W-:-:S03]  /*9700*/  PRMT R13, R14, 0x7610, R13 ;  /* 0x000076100e0d7816 */ /* 0x002fc6000000000d */
[----:B------:R1:W2:Y:S04]  /*9710*/  LDS.U8 R39, [R2+UR7] ;  /* 0x0000000702277984 */ /* 0x0002a80008000000 */
[----:B------:R5:W2:Y:S01]  /*9720*/  LDS.U8 R45, [R9+UR7] ;  /* 0x00000007092d7984 */ /* 0x000aa20008000000 */
[----:B0-----:R-:W-:-:S03]  /*9730*/  PRMT R15, R16, 0x7610, R15 ;  /* 0x00007610100f7816 */ /* 0x001fc6000000000f */
[----:B------:R0:W2:Y:S01]  /*9740*/  LDS.U8 R37, [R3+UR7] ;  /* 0x0000000703257984 */ /* 0x0000a20008000000 */
[----:B-1----:R-:W-:-:S03]  /*9750*/  PRMT R2, R7, 0x7610, R2 ;  /* 0x0000761007027816 */ /* 0x002fc60000000002 */
[----:B------:R1:W2:Y:S01]  /*9760*/  LDS.U8 R40, [R23+UR7] ;  /* 0x0000000717287984 */ /* 0x0002a20008000000 */
[----:B-----5:R-:W-:-:S03]  /*9770*/  PRMT R9, R10, 0x7610, R9 ;  /* 0x000076100a097816 */ /* 0x020fc60000000009 */
[----:B------:R5:W2:Y:S01]  /*9780*/  LDS.U8 R49, [R4+UR7] ;  /* 0x0000000704317984 */ /* 0x000aa20008000000 */
[----:B0-----:R-:W-:Y:S02]  /*9790*/  PRMT R3, R6, 0x7610, R3 ;  /* 0x0000761006037816 */ /* 0x001fe40000000003 */
[----:B-1----:R-:W-:Y:S02]  /*97a0*/  PRMT R23, R24, 0x7610, R23 ;  /* 0x0000761018177816 */ /* 0x002fe40000000017 */
[----:B-----5:R-:W-:Y:S01]  /*97b0*/  PRMT R4, R5, 0x7610, R4 ;  /* 0x0000761005047816 */ /* 0x020fe20000000004 */
[----:B---34-:R-:W-:Y:S06]  /*97c0*/  BRA.U UP0, `(.L_x_3) ;  /* 0xffffffe500d47547 */ /* 0x018fec000b83ffff */
[----:B--2---:R-:W-:Y:S01]  /*97d0*/  LOP3.LUT R7, R44, 0xffff, R7, 0x48, !PT ;  /* 0x0000ffff2c077812 */ /* 0x004fe200078e4807 */
[----:B------:R-:W-:Y:S01]  /*97e0*/  USHF.L.U32 UR5, UR4, 0x4, URZ ;  /* 0x0000000404057899 */ /* 0x000fe200080006ff */
[----:B------:R-:W-:Y:S01]  /*97f0*/  LOP3.LUT R24, R48, 0xffff, R24, 0x48, !PT ;  /* 0x0000ffff30187812 */ /* 0x000fe200078e4818 */
[----:B------:R-:W-:Y:S01]  /*9800*/  BAR.SYNC.DEFER_BLOCKING 0x0 ;  /* 0x0000000000007b1d */ /* 0x000fe20000010000 */
[----:B------:R-:W-:Y:S01]  /*9810*/  LOP3.LUT R14, R34, 0xffff, R14, 0x48, !PT ;  /* 0x0000ffff220e7812 */ /* 0x000fe200078e480e */
[----:B------:R-:W-:Y:S01]  /*9820*/  UIADD3 UR4, UPT, UPT, UR4, 0x1, URZ ;  /* 0x0000000104047890 */ /* 0x000fe2000fffe0ff */
[----:B------:R-:W-:Y:S01]  /*9830*/  LOP3.LUT R17, R38, 0xffff, R17, 0x48, !PT ;  /* 0x0000ffff26117812 */ /* 0x000fe200078e4811 */
[----:B------:R-:W-:Y:S01]  /*9840*/  VIADD R2, R1, UR5 ;  /* 0x0000000501027c36 */ /* 0x000fe20008000000 */
[----:B------:R-:W-:Y:S01]  /*9850*/  LOP3.LUT R6, R39, 0xffff, R6, 0x48, !PT ;  /* 0x0000ffff27067812 */ /* 0x000fe200078e4806 */
[----:B------:R-:W-:Y:S01]  /*9860*/  UISETP.NE.AND UP0, UPT, UR4, 0x20, UPT ;  /* 0x000000200400788c */ /* 0x000fe2000bf05270 */
[----:B------:R-:W-:-:S02]  /*9870*/  LOP3.LUT R21, R45, 0xffff, R21, 0x48, !PT ;  /* 0x0000ffff2d157812 */ /* 0x000fc400078e4815 */
[----:B------:R-:W-:Y:S02]  /*9880*/  LOP3.LUT R11, R46, 0xffff, R11, 0x48, !PT ;  /* 0x0000ffff2e0b7812 */ /* 0x000fe400078e480b */
[----:B------:R-:W-:Y:S02]  /*9890*/  LOP3.LUT R16, R36, 0xffff, R16, 0x48, !PT ;  /* 0x0000ffff24107812 */ /* 0x000fe400078e4810 */
[----:B------:R-:W-:Y:S02]  /*98a0*/  LOP3.LUT R5, R37, 0xffff, R5, 0x48, !PT ;  /* 0x0000ffff25057812 */ /* 0x000fe400078e4805 */
[----:B------:R-:W-:Y:S02]  /*98b0*/  LOP3.LUT R20, R40, 0xffff, R20, 0x48, !PT ;  /* 0x0000ffff28147812 */ /* 0x000fe400078e4814 */
[----:B------:R-:W-:Y:S02]  /*98c0*/  LOP3.LUT R10, R43, 0xffff, R10, 0x48, !PT ;  /* 0x0000ffff2b0a7812 */ /* 0x000fe400078e480a */
[----:B------:R-:W-:-:S02]  /*98d0*/  LOP3.LUT R47, R47, 0xffff, R8, 0x48, !PT ;  /* 0x0000ffff2f2f7812 */ /* 0x000fc400078e4808 */
[----:B------:R-:W-:Y:S02]  /*98e0*/  LOP3.LUT R49, R49, 0xffff, R54, 0x48, !PT ;  /* 0x0000ffff31317812 */ /* 0x000fe400078e4836 */
[----:B------:R-:W-:Y:S02]  /*98f0*/  LOP3.LUT R52, R35, 0xffff, R52, 0x48, !PT ;  /* 0x0000ffff23347812 */ /* 0x000fe400078e4834 */
[----:B------:R-:W-:Y:S02]  /*9900*/  LOP3.LUT R41, R41, 0xffff, R50, 0x48, !PT ;  /* 0x0000ffff29297812 */ /* 0x000fe400078e4832 */
[----:B------:R-:W-:Y:S02]  /*9910*/  LOP3.LUT R42, R42, 0xffff, R51, 0x48, !PT ;  /* 0x0000ffff2a2a7812 */ /* 0x000fe400078e4833 */
        /* <DEDUP_REMOVED lines=11> */
[----:B------:R-:W-:-:S05]  /*99d0*/  PRMT R4, R42, 0x5410, R49 ;  /* 0x000054102a047816 */ /* 0x000fca0000000031 */
[----:B------:R0:W-:Y:S04]  /*99e0*/  STL.128 [R0+UR5], R4 ;  /* 0x0000000400007987 */ /* 0x0001e80008100c05 */
[----:B------:R0:W-:Y:S04]  /*99f0*/  STL.128 [R2+0x200], RZ ;  /* 0x000200ff02007387 */ /* 0x0001e80000100c00 */
[----:B------:R0:W-:Y:S01]  /*9a00*/  STL.128 [R2+0x210], RZ ;  /* 0x000210ff02007387 */ /* 0x0001e20000100c00 */
[----:B------:R-:W-:Y:S05]  /*9a10*/  BRA.U UP0, `(.L_x_4) ;  /* 0xffffffb9001c7547 */ /* 0x000fea000b83ffff */
[----:B0-----:R-:W0:Y:S01]  /*9a20*/  S2R R2, SR_TID.X ;  /* 0x0000000000027919 */ /* 0x001e220000002100 */
[----:B------:R-:W1:Y:S01]  /*9a30*/  LDC R5, c[0x0][0x3b8] ;  /* 0x0000ee00ff057b82 */ /* 0x000e620000000800 */
[----:B------:R-:W2:Y:S01]  /*9a40*/  LDCU.64 UR6, c[0x0][0x390] ;  /* 0x00007200ff0677ac */ /* 0x000ea20008000a00 */
[----:B------:R-:W0:Y:S01]  /*9a50*/  S2R R3, SR_CTAID.X ;  /* 0x0000000000037919 */ /* 0x000e220000002500 */
[----:B------:R-:W-:Y:S01]  /*9a60*/  UMOV UR4, URZ ;  /* 0x000000ff00047c82 */ /* 0x000fe20008000000 */
[----:B--2---:R-:W-:-:S04]  /*9a70*/  UIADD3 UR5, UP0, UPT, UR6, 0x7, URZ ;  /* 0x0000000706057890 */ /* 0x004fc8000ff1e0ff */
[----:B------:R-:W-:Y:S01]  /*9a80*/  UIADD3.X UR6, UPT, UPT, URZ, UR7, URZ, UP0, !UPT ;  /* 0x00000007ff067290 */ /* 0x000fe200087fe4ff */
[----:B0-----:R-:W-:-:S04]  /*9a90*/  IMAD R2, R3, 0x30, R2 ;  /* 0x0000003003027824 */ /* 0x001fc800078e0202 */
[----:B------:R-:W-:-:S04]  /*9aa0*/  IMAD.SHL.U32 R2, R2, 0x200, RZ ;  /* 0x0000020002027824 */ /* 0x000fc800078e00ff */
[----:B-1----:R-:W-:Y:S01]  /*9ab0*/  IMAD R2, R5, 0xc0, R2 ;  /* 0x000000c005027824 */ /* 0x002fe200078e0202 */
[----:B------:R-:W-:Y:S06]  /*9ac0*/  BAR.SYNC.DEFER_BLOCKING 0x0 ;  /* 0x0000000000007b1d */ /* 0x000fec0000010000 */
.L_x_5:
[----:B--2---:R-:W2:Y:S04]  /*9ad0*/  LDL.128 R16, [R0] ;  /* 0x0000000000107983 */ /* 0x004ea80000100c00 */
[----:B------:R-:W3:Y:S04]  /*9ae0*/  LDL.128 R12, [R0+0x10] ;  /* 0x00001000000c7983 */ /* 0x000ee80000100c00 */
[----:B------:R-:W4:Y:S04]  /*9af0*/  LDL.128 R8, [R0+0x20] ;  /* 0x0000200000087983 */ /* 0x000f280000100c00 */
[----:B------:R0:W5:Y:S01]  /*9b00*/  LDL.128 R4, [R0+0x30] ;  /* 0x0000300000047983 */ /* 0x0001620000100c00 */
[----:B------:R-:W-:Y:S01]  /*9b10*/  IADD3 R20, P0, PT, R2, UR5, RZ ;  /* 0x0000000502147c10 */ /* 0x000fe2000ff1e0ff */
[----:B------:R-:W-:-:S03]  /*9b20*/  UIADD3 UR4, UPT, UPT, UR4, 0x40, URZ ;  /* 0x0000004004047890 */ /* 0x000fc6000fffe0ff */
[----:B------:R-:W-:Y:S01]  /*9b30*/  LEA.HI.X.SX32 R21, R2, UR6, 0x1, P0 ;  /* 0x0000000602157c11 */ /* 0x000fe200080f0eff */
[----:B------:R-:W-:Y:S01]  /*9b40*/  UISETP.NE.AND UP0, UPT, UR4, 0x200, UPT ;  /* 0x000002000400788c */ /* 0x000fe2000bf05270 */
[----:B0-----:R-:W-:Y:S01]  /*9b50*/  VIADD R0, R0, 0x40 ;  /* 0x0000004000007836 */ /* 0x001fe20000000000 */
[C---:B--2---:R-:W-:Y:S02]  /*9b60*/  PRMT R41, R16.reuse, 0x7773, RZ ;  /* 0x0000777310297816 */ /* 0x044fe400000000ff */
[C---:B------:R-:W-:Y:S02]  /*9b70*/  PRMT R43, R16.reuse, 0x7772, RZ ;  /* 0x00007772102b7816 */ /* 0x040fe400000000ff */
[C---:B------:R-:W-:Y:S01]  /*9b80*/  PRMT R37, R17.reuse, 0x7771, RZ ;  /* 0x0000777111257816 */ /* 0x040fe200000000ff */
[----:B------:R-:W-:Y:S01]  /*9b90*/  STG.E.U8 desc[UR10][R20.64+-0x4], R41 ;  /* 0xfffffc2914007986 */ /* 0x000fe2000c10110a */
[C---:B------:R-:W-:Y:S02]  /*9ba0*/  PRMT R39, R17.reuse, 0x7770, RZ ;  /* 0x0000777011277816 */ /* 0x040fe400000000ff */
[C---:B------:R-:W-:Y:S01]  /*9bb0*/  PRMT R45, R16.reuse, 0x7771, RZ ;  /* 0x00007771102d7816 */ /* 0x040fe200000000ff */
[----:B------:R-:W-:Y:S01]  /*9bc0*/  STG.E.U8 desc[UR10][R20.64+-0x5], R43 ;  /* 0xfffffb2b14007986 */ /* 0x000fe2000c10110a */
[----:B------:R-:W-:Y:S01]  /*9bd0*/  PRMT R47, R16, 0x7770, RZ ;  /* 0x00007770102f7816 */ /* 0x000fe200000000ff */
[----:B------:R-:W-:Y:S01]  /*9be0*/  VIADD R16, R2, 0x10 ;  /* 0x0000001002107836 */ /* 0x000fe20000000000 */
[C---:B------:R-:W-:Y:S01]  /*9bf0*/  PRMT R35, R17.reuse, 0x7772, RZ ;  /* 0x0000777211237816 */ /* 0x040fe200000000ff */
[----:B------:R3:W-:Y:S01]  /*9c00*/  STG.E.U8 desc[UR10][R20.64+-0x2], R37 ;  /* 0xfffffe2514007986 */ /* 0x0007e2000c10110a */
[----:B------:R-:W-:-:S02]  /*9c10*/  PRMT R33, R17, 0x7773, RZ ;  /* 0x0000777311217816 */ /* 0x000fc400000000ff */
[C---:B------:R-:W-:Y:S01]  /*9c20*/  PRMT R29, R18.reuse, 0x7771, RZ ;  /* 0x00007771121d7816 */ /* 0x040fe200000000ff */
[----:B------:R0:W-:Y:S01]  /*9c30*/  STG.E.U8 desc[UR10][R20.64+-0x3], R39 ;  /* 0xfffffd2714007986 */ /* 0x0001e2000c10110a */
[C---:B------:R-:W-:Y:S02]  /*9c40*/  PRMT R31, R18.reuse, 0x7770, RZ ;  /* 0x00007770121f7816 */ /* 0x040fe400000000ff */
[C---:B------:R-:W-:Y:S01]  /*9c50*/  PRMT R17, R19.reuse, 0x7772, RZ ;  /* 0x0000777213117816 */ /* 0x040fe200000000ff */
[----:B------:R-:W-:Y:S01]  /*9c60*/  STG.E.U8 desc[UR10][R20.64+-0x7], R47 ;  /* 0xfffff92f14007986 */ /* 0x000fe2000c10110a */
[C---:B------:R-:W-:Y:S02]  /*9c70*/  PRMT R23, R19.reuse, 0x7771, RZ ;  /* 0x0000777113177816 */ /* 0x040fe400000000ff */
[----:B------:R-:W-:Y:S01]  /*9c80*/  PRMT R3, R19, 0x7773, RZ ;  /* 0x0000777313037816 */ /* 0x000fe200000000ff */
[----:B------:R-:W-:Y:S01]  /*9c90*/  STG.E.U8 desc[UR10][R20.64+-0x6], R45 ;  /* 0xfffffa2d14007986 */ /* 0x000fe2000c10110a */
[----:B------:R-:W-:-:S02]  /*9ca0*/  PRMT R25, R18, 0x7773, RZ ;  /* 0x0000777312197816 */ /* 0x000fc400000000ff */
[----:B------:R-:W-:Y:S01]  /*9cb0*/  PRMT R27, R18, 0x7772, RZ ;  /* 0x00007772121b7816 */ /* 0x000fe200000000ff */
[----:B------:R1:W-:Y:S01]  /*9cc0*/  STG.E.U8 desc[UR10][R20.64+-0x1], R35 ;  /* 0xffffff2314007986 */ /* 0x0003e2000c10110a */
[----:B------:R-:W-:Y:S02]  /*9cd0*/  PRMT R19, R19, 0x7770, RZ ;  /* 0x0000777013137816 */ /* 0x000fe400000000ff */
[C---:B---3--:R-:W-:Y:S01]  /*9ce0*/  PRMT R37, R12.reuse, 0x7773, RZ ;  /* 0x000077730c257816 */ /* 0x048fe200000000ff */
[----:B------:R2:W-:Y:S01]  /*9cf0*/  STG.E.U8 desc[UR10][R20.64], R33 ;  /* 0x0000002114007986 */ /* 0x0005e2000c10110a */
[C---:B0-----:R-:W-:Y:S02]  /*9d00*/  PRMT R39, R12.reuse, 0x7772, RZ ;  /* 0x000077720c277816 */ /* 0x041fe400000000ff */
[C---:B------:R-:W-:Y:S01]  /*9d10*/  PRMT R41, R12.reuse, 0x7771, RZ ;  /* 0x000077710c297816 */ /* 0x040fe200000000ff */
[----:B------:R0:W-:Y:S01]  /*9d20*/  STG.E.U8 desc[UR10][R20.64+0x1], R31 ;  /* 0x0000011f14007986 */ /* 0x0001e2000c10110a */
[----:B------:R-:W-:-:S02]  /*9d30*/  PRMT R43, R12, 0x7770, RZ ;  /* 0x000077700c2b7816 */ /* 0x000fc400000000ff */
[----:B------:R-:W-:Y:S01]  /*9d40*/  IADD3 R12, P0, PT, R16, UR5, RZ ;  /* 0x00000005100c7c10 */ /* 0x000fe2000ff1e0ff */
[----:B------:R3:W-:Y:S01]  /*9d50*/  STG.E.U8 desc[UR10][R20.64+0x2], R29 ;  /* 0x0000021d14007986 */ /* 0x0007e2000c10110a */
[C---:B-1----:R-:W-:Y:S02]  /*9d60*/  PRMT R35, R13.reuse, 0x7770, RZ ;  /* 0x000077700d237816 */ /* 0x042fe400000000ff */
[C---:B--2---:R-:W-:Y:S01]  /*9d70*/  PRMT R33, R13.reuse, 0x7771, RZ ;  /* 0x000077710d217816 */ /* 0x044fe200000000ff */
[----:B------:R1:W-:Y:S01]  /*9d80*/  STG.E.U8 desc[UR10][R20.64+0x4], R25 ;  /* 0x0000041914007986 */ /* 0x0003e2000c10110a */
[----:B0-----:R-:W-:-:S03]  /*9d90*/  PRMT R31, R13, 0x7772, RZ ;  /* 0x000077720d1f7816 */ /* 0x001fc600000000ff */
[----:B------:R0:W-:Y:S01]  /*9da0*/  STG.E.U8 desc[UR10][R20.64+0x3], R27 ;  /* 0x0000031b14007986 */ /* 0x0001e2000c10110a */
[----:B---3--:R-:W-:-:S03]  /*9db0*/  PRMT R29, R13, 0x7773, RZ ;  /* 0x000077730d1d7816 */ /* 0x008fc600000000ff */
[----:B------:R2:W-:Y:S01]  /*9dc0*/  STG.E.U8 desc[UR10][R20.64+0x7], R17 ;  /* 0x0000071114007986 */ /* 0x0005e2000c10110a */
[----:B------:R-:W-:-:S03]  /*9dd0*/  LEA.HI.X.SX32 R13, R16, UR6, 0x1, P0 ;  /* 0x00000006100d7c11 */ /* 0x000fc600080f0eff */
[----:B------:R3:W-:Y:S01]  /*9de0*/  STG.E.U8 desc[UR10][R20.64+0x6], R23 ;  /* 0x0000061714007986 */ /* 0x0007e2000c10110a */
[----:B-1----:R-:W-:-:S03]  /*9df0*/  PRMT R25, R14, 0x7771, RZ ;  /* 0x000077710e197816 */ /* 0x002fc600000000ff */
[----:B------:R1:W-:Y:S01]  /*9e00*/  STG.E.U8 desc[UR10][R20.64+0x5], R19 ;  /* 0x0000051314007986 */ /* 0x0003e2000c10110a */
[----:B0-----:R-:W-:-:S03]  /*9e10*/  PRMT R27, R14, 0x7770, RZ ;  /* 0x000077700e1b7816 */ /* 0x001fc600000000ff */
[----:B------:R0:W-:Y:S01]  /*9e20*/  STG.E.U8 desc[UR10][R20.64+0x8], R3 ;  /* 0x0000080314007986 */ /* 0x0001e2000c10110a */
[C---:B--2---:R-:W-:Y:S02]  /*9e30*/  PRMT R17, R15.reuse, 0x7772, RZ ;  /* 0x000077720f117816 */ /* 0x044fe400000000ff */
[----:B---3--:R-:W-:Y:S01]  /*9e40*/  PRMT R23, R14, 0x7772, RZ ;  /* 0x000077720e177816 */ /* 0x008fe200000000ff */
[----:B------:R4:W-:Y:S01]  /*9e50*/  STG.E.U8 desc[UR10][R12.64+-0x4], R37 ;  /* 0xfffffc250c007986 */ /* 0x0009e2000c10110a */
[----:B-1----:R-:W-:-:S03]  /*9e60*/  PRMT R19, R15, 0x7771, RZ ;  /* 0x000077710f137816 */ /* 0x002fc600000000ff */
[----:B------:R1:W-:Y:S01]  /*9e70*/  STG.E.U8 desc[UR10][R12.64+-0x5], R39 ;  /* 0xfffffb270c007986 */ /* 0x0003e2000c10110a */
[----:B0-----:R-:W-:Y:S01]  /*9e80*/  PRMT R21, R14, 0x7773, RZ ;  /* 0x000077730e157816 */ /* 0x001fe200000000ff */
[----:B------:R-:W-:Y:S02]  /*9e90*/  VIADD R14, R2, 0x20 ;  /* 0x00000020020e7836 */ /* 0x000fe40000000000 */
[----:B------:R0:W-:Y:S01]  /*9ea0*/  STG.E.U8 desc[UR10][R12.64+-0x2], R33 ;  /* 0xfffffe210c007986 */ /* 0x0001e2000c10110a */
[C---:B------:R-:W-:Y:S02]  /*9eb0*/  PRMT R3, R15.reuse, 0x7773, RZ ;  /* 0x000077730f037816 */ /* 0x040fe400000000ff */
[C---:B----4-:R-:W-:Y:S01]  /*9ec0*/  PRMT R37, R8.reuse, 0x7771, RZ ;  /* 0x0000777108257816 */ /* 0x050fe200000000ff */
[----:B------:R2:W-:Y:S01]  /*9ed0*/  STG.E.U8 desc[UR10][R12.64+-0x3], R35 ;  /* 0xfffffd230c007986 */ /* 0x0005e2000c10110a */
[----:B------:R-:W-:Y:S02]  /*9ee0*/  PRMT R15, R15, 0x7770, RZ ;  /* 0x000077700f0f7816 */ /* 0x000fe400000000ff */
[C---:B-1----:R-:W-:Y:S01]  /*9ef0*/  PRMT R39, R8.reuse, 0x7770, RZ ;  /* 0x0000777008277816 */ /* 0x042fe200000000ff */
[----:B------:R-:W-:Y:S01]  /*9f00*/  STG.E.U8 desc[UR10][R12.64+-0x7], R43 ;  /* 0xfffff92b0c007986 */ /* 0x000fe2000c10110a */
[----:B0-----:R-:W-:-:S03]  /*9f10*/  PRMT R33, R8, 0x7773, RZ ;  /* 0x0000777308217816 */ /* 0x001fc600000000ff */
[----:B------:R-:W-:Y:S01]  /*9f20*/  STG.E.U8 desc[UR10][R12.64+-0x6], R41 ;  /* 0xfffffa290c007986 */ /* 0x000fe2000c10110a */
[----:B--2---:R-:W-:-:S03]  /*9f30*/  PRMT R35, R8, 0x7772, RZ ;  /* 0x0000777208237816 */ /* 0x004fc600000000ff */
[----:B------:R0:W-:Y:S01]  /*9f40*/  STG.E.U8 desc[UR10][R12.64+-0x1], R31 ;  /* 0xffffff1f0c007986 */ /* 0x0001e2000c10110a */
[----:B------:R-:W-:-:S03]  /*9f50*/  IADD3 R8, P0, PT, R14, UR5, RZ ;  /* 0x000000050e087c10 */ /* 0x000fc6000ff1e0ff */
[----:B------:R1:W-:Y:S04]  /*9f60*/  STG.E.U8 desc[UR10][R12.64], R29 ;  /* 0x0000001d0c007986 */ /* 0x0003e8000c10110a */
[----:B------:R2:W-:Y:S04]  /*9f70*/  STG.E.U8 desc[UR10][R12.64+0x1], R27 ;  /* 0x0000011b0c007986 */ /* 0x0005e8000c10110a */
[----:B------:R3:W-:Y:S01]  /*9f80*/  STG.E.U8 desc[UR10][R12.64+0x2], R25 ;  /* 0x000002190c007986 */ /* 0x0007e2000c10110a */
[C---:B0-----:R-:W-:Y:S02]  /*9f90*/  PRMT R31, R9.reuse, 0x7770, RZ ;  /* 0x00007770091f7816 */ /* 0x041fe400000000ff */
[C---:B-1----:R-:W-:Y:S01]  /*9fa0*/  PRMT R29, R9.reuse, 0x7771, RZ ;  /* 0x00007771091d7816 */ /* 0x042fe200000000ff */
[----:B------:R0:W-:Y:S01]  /*9fb0*/  STG.E.U8 desc[UR10][R12.64+0x4], R21 ;  /* 0x000004150c007986 */ /* 0x0001e2000c10110a */
[----:B--2---:R-:W-:-:S03]  /*9fc0*/  PRMT R27, R9, 0x7772, RZ ;  /* 0x00007772091b7816 */ /* 0x004fc600000000ff */
[----:B------:R1:W-:Y:S01]  /*9fd0*/  STG.E.U8 desc[UR10][R12.64+0x3], R23 ;  /* 0x000003170c007986 */ /* 0x0003e2000c10110a */
[----:B---3--:R-:W-:-:S03]  /*9fe0*/  PRMT R25, R9, 0x7773, RZ ;  /* 0x0000777309197816 */ /* 0x008fc600000000ff */
[----:B------:R2:W-:Y:S01]  /*9ff0*/  STG.E.U8 desc[UR10][R12.64+0x7], R17 ;  /* 0x000007110c007986 */ /* 0x0005e2000c10110a */
[----:B------:R-:W-:-:S03]  /*a000*/  LEA.HI.X.SX32 R9, R14, UR6, 0x1, P0 ;  /* 0x000000060e097c11 */ /* 0x000fc600080f0eff */
[----:B------:R3:W-:Y:S01]  /*a010*/  STG.E.U8 desc[UR10][R12.64+0x6], R19 ;  /* 0x000006130c007986 */ /* 0x0007e2000c10110a */
[C---:B0-----:R-:W-:Y:S02]  /*a020*/  PRMT R21, R10.reuse, 0x7771, RZ ;  /* 0x000077710a157816 */ /* 0x041fe400000000ff */
[C---:B-1----:R-:W-:Y:S01]  /*a030*/  PRMT R23, R10.reuse, 0x7770, RZ ;  /* 0x000077700a177816 */ /* 0x042fe200000000ff */
[----:B------:R0:W-:Y:S01]  /*a040*/  STG.E.U8 desc[UR10][R12.64+0x5], R15 ;  /* 0x0000050f0c007986 */ /* 0x0001e2000c10110a */
[----:B--2---:R-:W-:-:S03]  /*a050*/  PRMT R17, R10, 0x7773, RZ ;  /* 0x000077730a117816 */ /* 0x004fc600000000ff */
[----:B------:R1:W-:Y:S01]  /*a060*/  STG.E.U8 desc[UR10][R12.64+0x8], R3 ;  /* 0x000008030c007986 */ /* 0x0003e2000c10110a */
[----:B---3--:R-:W-:Y:S01]  /*a070*/  PRMT R19, R10, 0x7772, RZ ;  /* 0x000077720a137816 */ /* 0x008fe200000000ff */
[C---:B------:R-:W-:Y:S02]  /*a080*/  VIADD R10, R2.reuse, 0x30 ;  /* 0x00000030020a7836 */ /* 0x040fe40000000000 */
[----:B------:R5:W-:Y:S01]  /*a090*/  STG.E.U8 desc[UR10][R8.64+-0x4], R33 ;  /* 0xfffffc2108007986 */ /* 0x000be2000c10110a */
[----:B------:R-:W-:Y:S01]  /*a0a0*/  VIADD R2, R2, 0x40 ;  /* 0x0000004002027836 */ /* 0x000fe20000000000 */
[C---:B0-----:R-:W-:Y:S02]  /*a0b0*/  PRMT R15, R11.reuse, 0x7771, RZ ;  /* 0x000077710b0f7816 */ /* 0x041fe400000000ff */
[----:B------:R0:W-:Y:S01]  /*a0c0*/  STG.E.U8 desc[UR10][R8.64+-0x5], R35 ;  /* 0xfffffb2308007986 */ /* 0x0001e2000c10110a */
[----:B-1----:R-:W-:-:S03]  /*a0d0*/  PRMT R13, R11, 0x7772, RZ ;  /* 0x000077720b0d7816 */ /* 0x002fc600000000ff */
[----:B------:R1:W-:Y:S01]  /*a0e0*/  STG.E.U8 desc[UR10][R8.64+-0x2], R29 ;  /* 0xfffffe1d08007986 */ /* 0x0003e2000c10110a */
[C---:B------:R-:W-:Y:S02]  /*a0f0*/  PRMT R3, R11.reuse, 0x7773, RZ ;  /* 0x000077730b037816 */ /* 0x040fe400000000ff */
[----:B------:R-:W-:Y:S01]  /*a100*/  PRMT R11, R11, 0x7770, RZ ;  /* 0x000077700b0b7816 */ /* 0x000fe200000000ff */
[----:B------:R2:W-:Y:S01]  /*a110*/  STG.E.U8 desc[UR10][R8.64+-0x3], R31 ;  /* 0xfffffd1f08007986 */ /* 0x0005e2000c10110a */
[C---:B-----5:R-:W-:Y:S02]  /*a120*/  PRMT R33, R4.reuse, 0x7771, RZ ;  /* 0x0000777104217816 */ /* 0x060fe400000000ff */
[C---:B0-----:R-:W-:Y:S01]  /*a130*/  PRMT R35, R4.reuse, 0x7770, RZ ;  /* 0x0000777004237816 */ /* 0x041fe200000000ff */
[----:B------:R-:W-:Y:S01]  /*a140*/  STG.E.U8 desc[UR10][R8.64+-0x7], R39 ;  /* 0xfffff92708007986 */ /* 0x000fe2000c10110a */
[----:B-1----:R-:W-:-:S03]  /*a150*/  PRMT R29, R4, 0x7773, RZ ;  /* 0x00007773041d7816 */ /* 0x002fc600000000ff */
        /* <DEDUP_REMOVED lines=16> */
[----:B0-----:R-:W-:-:S03]  /*a260*/  PRMT R17, R6, 0x7771, RZ ;  /* 0x0000777106117816 */ /* 0x001fc600000000ff */
[----:B------:R0:W-:Y:S01]  /*a270*/  STG.E.U8 desc[UR10][R8.64+0x5], R11 ;  /* 0x0000050b08007986 */ /* 0x0001e2000c10110a */
[----:B-1----:R-:W-:-:S03]  /*a280*/  PRMT R19, R6, 0x7770, RZ ;  /* 0x0000777006137816 */ /* 0x002fc600000000ff */
[----:B------:R1:W-:Y:S01]  /*a290*/  STG.E.U8 desc[UR10][R8.64+0x8], R3 ;  /* 0x0000080308007986 */ /* 0x0003e2000c10110a */
[C---:B--2---:R-:W-:Y:S02]  /*a2a0*/  PRMT R13, R6.reuse, 0x7773, RZ ;  /* 0x00007773060d7816 */ /* 0x044fe400000000ff */
[----:B---3--:R-:W-:Y:S01]  /*a2b0*/  PRMT R15, R6, 0x7772, RZ ;  /* 0x00007772060f7816 */ /* 0x008fe200000000ff */
[----:B------:R2:W-:Y:S01]  /*a2c0*/  STG.E.U8 desc[UR10][R4.64+-0x4], R29 ;  /* 0xfffffc1d04007986 */ /* 0x0005e2000c10110a */
[----:B0-----:R-:W-:-:S03]  /*a2d0*/  PRMT R11, R7, 0x7771, RZ ;  /* 0x00007771070b7816 */ /* 0x001fc600000000ff */
[----:B------:R2:W-:Y:S01]  /*a2e0*/  STG.E.U8 desc[UR10][R4.64+-0x5], R31 ;  /* 0xfffffb1f04007986 */ /* 0x0005e2000c10110a */
[----:B-1----:R-:W-:-:S03]  /*a2f0*/  PRMT R9, R7, 0x7772, RZ ;  /* 0x0000777207097816 */ /* 0x002fc600000000ff */
[----:B------:R2:W-:Y:S01]  /*a300*/  STG.E.U8 desc[UR10][R4.64+-0x7], R35 ;  /* 0xfffff92304007986 */ /* 0x0005e2000c10110a */
[C---:B------:R-:W-:Y:S02]  /*a310*/  PRMT R3, R7.reuse, 0x7773, RZ ;  /* 0x0000777307037816 */ /* 0x040fe400000000ff */
[----:B------:R-:W-:Y:S01]  /*a320*/  PRMT R7, R7, 0x7770, RZ ;  /* 0x0000777007077816 */ /* 0x000fe200000000ff */
[----:B------:R2:W-:Y:S04]  /*a330*/  STG.E.U8 desc[UR10][R4.64+-0x6], R33 ;  /* 0xfffffa2104007986 */ /* 0x0005e8000c10110a */
        /* <DEDUP_REMOVED lines=11> */
[----:B------:R2:W-:Y:S01]  /*a3f0*/  STG.E.U8 desc[UR10][R4.64+0x8], R3 ;  /* 0x0000080304007986 */ /* 0x0005e2000c10110a */
[----:B------:R-:W-:Y:S05]  /*a400*/  BRA.U UP0, `(.L_x_5) ;  /* 0xfffffff500b07547 */ /* 0x000fea000b83ffff */
[----:B------:R-:W-:Y:S06]  /*a410*/  BAR.SYNC.DEFER_BLOCKING 0x0 ;  /* 0x0000000000007b1d */ /* 0x000fec0000010000 */
[----:B------:R-:W-:Y:S05]  /*a420*/  EXIT ;  /* 0x000000000000794d */ /* 0x000fea0003800000 */
.L_x_6:
[----:B------:R-:W-:-:S00]  /*a430*/  BRA `(.L_x_6) ;  /* 0xfffffffc00fc7947 */ /* 0x000fc0000383ffff */
[----:B------:R-:W-:-:S00]  /*a440*/  NOP ;  /* 0x0000000000007918 */ /* 0x000fc00000000000 */
        /* <DEDUP_REMOVED lines=11> */
.L_x_14:


//--------------------- .text._Z17aes256_enc_kernelPhS_S_S_S_S_S_i --------------------------
	.section	.text._Z17aes256_enc_kernelPhS_S_S_S_S_S_i,"ax",@progbits
	.align	128
        .global         _Z17aes256_enc_kernelPhS_S_S_S_S_S_i
        .type           _Z17aes256_enc_kernelPhS_S_S_S_S_S_i,@function
        .size           _Z17aes256_enc_kernelPhS_S_S_S_S_S_i,(.L_x_15 - _Z17aes256_enc_kernelPhS_S_S_S_S_S_i)
        .other          _Z17aes256_enc_kernelPhS_S_S_S_S_S_i,@"STO_CUDA_ENTRY STV_DEFAULT"
_Z17aes256_enc_kernelPhS_S_S_S_S_S_i:
.text._Z17aes256_enc_kernelPhS_S_S_S_S_S_i:
        /* <DEDUP_REMOVED lines=79> */
[----:B---3--:R-:W-:Y:S04]  /*04f0*/  STS.U8 [UR4], R60 ;  /* 0x0000003cff007988 */ /* 0x008fe80008000004 */
        /* <DEDUP_REMOVED lines=261> */
[----:B------:R0:W-:Y:S04]  /*1550*/  STS.U8 [UR4+0x81], R0 ;  /* 0x00008100ff007988 */ /* 0x0001e80008000004 */
[----:B------:R-:W-:Y:S04]  /*1560*/  STS.U8 [UR4+0x82], R4 ;  /* 0x00008204ff007988 */ /* 0x000fe80008000004 */
[----:B--2---:R-:W-:Y:S04]  /*1570*/  STS.U8 [UR4+0x83], R5 ;  /* 0x00008305ff007988 */ /* 0x004fe80008000004 */
[----:B---3--:R1:W-:Y:S04]  /*1580*/  STS.U8 [UR4+0x84], R6 ;  /* 0x00008406ff007988 */ /* 0x0083e80008000004 */
[----:B----4-:R-:W-:Y:S04]  /*1590*/  STS.U8 [UR4+0x85], R7 ;  /* 0x00008507ff007988 */ /* 0x010fe80008000004 */
[----:B-----5:R-:W-:Y:S04]  /*15a0*/  STS.U8 [UR4+0x86], R8 ;  /* 0x00008608ff007988 */ /* 0x020fe80008000004 */
        /* <DEDUP_REMOVED lines=61> */
[----:B0-----:R-:W3:Y:S04]  /*1980*/  LDG.E.U8 R0, desc[UR8][R2.64+0xc8] ;  /* 0x0000c80802007981 */ /* 0x001ee8000c1e1100 */
[----:B---3--:R0:W-:Y:S04]  /*1990*/  STS.U8 [UR4+0xc8], R0 ;  /* 0x0000c800ff007988 */ /* 0x0081e80008000004 */
[----:B-1----:R-:W3:Y:S04]  /*19a0*/  LDG.E.U8 R6, desc[UR8][R2.64+0xcb] ;  /* 0x0000cb0802067981 */ /* 0x002ee8000c1e1100 */
[----:B--2---:R-:W2:Y:S04]  /*19b0*/  LDG.E.U8 R9, desc[UR8][R2.64+0xce] ;  /* 0x0000ce0802097981 */ /* 0x004ea8000c1e1100 */
[----:B0-----:R-:W4:Y:S04]  /*19c0*/  LDG.E.U8 R0, desc[UR8][R2.64+0xd2] ;  /* 0x0000d20802007981 */ /* 0x001f28000c1e1100 */
        /* <DEDUP_REMOVED lines=51> */
[----:B------:R0:W5:Y:S02]  /*1d00*/  LDG.E.U8 R56, desc[UR8][R2.64+0xfe] ;  /* 0x0000fe0802387981 */ /* 0x000164000c1e1100 */
[----:B0-----:R-:W0:Y:S01]  /*1d10*/  S2R R3, SR_TID.X ;  /* 0x0000000000037919 */ /* 0x001e220000002100 */
[----:B------:R-:W1:Y:S01]  /*1d20*/  LDC R2, c[0x0][0x3b8] ;  /* 0x0000ee00ff027b82 */ /* 0x000e620000000800 */
[----:B------:R-:W-:-:S04]  /*1d30*/  UIADD3 UR5, UP0, UPT, UR6, 0x7, URZ ;  /* 0x0000000706057890 */ /* 0x000fc8000ff1e0ff */
[----:B------:R-:W-:Y:S01]  /*1d40*/  UIADD3.X UR6, UPT, UPT, URZ, UR7, URZ, UP0, !UPT ;  /* 0x00000007ff067290 */ /* 0x000fe200087fe4ff */
[----:B---3--:R3:W-:Y:S02]  /*1d50*/  STS.U8 [UR4+0xcb], R6 ;  /* 0x0000cb06ff007988 */ /* 0x0087e40008000004 */
[----:B---3--:R-:W0:Y:S02]  /*1d60*/  S2R R6, SR_CTAID.X ;  /* 0x0000000000067919 */ /* 0x008e240000002500 */
[----:B--2---:R-:W-:Y:S04]  /*1d70*/  STS.U8 [UR4+0xce], R9 ;  /* 0x0000ce09ff007988 */ /* 0x004fe80008000004 */
[----:B----4-:R2:W-:Y:S04]  /*1d80*/  STS.U8 [UR4+0xd2], R0 ;  /* 0x0000d200ff007988 */ /* 0x0105e80008000004 */
[----:B-----5:R3:W-:Y:S01]  /*1d90*/  STS.U8 [UR4+0xcc], R7 ;  /* 0x0000cc07ff007988 */ /* 0x0207e20008000004 */
[----:B--2---:R-:W-:-:S03]  /*1da0*/  IMAD.MOV.U32 R0, RZ, RZ, R1 ;  /* 0x000000ffff007224 */ /* 0x004fc600078e0001 */
[----:B------:R2:W-:Y:S01]  /*1db0*/  STS.U8 [UR4+0xcd], R8 ;  /* 0x0000cd08ff007988 */ /* 0x0005e20008000004 */
[----:B---3--:R-:W-:-:S03]  /*1dc0*/  IMAD.MOV.U32 R7, RZ, RZ, R0 ;  /* 0x000000ffff077224 */ /* 0x008fc600078e0000 */
[----:B------:R3:W-:Y:S01]  /*1dd0*/  STS.U8 [UR4+0xff], R57 ;  /* 0x0000ff39ff007988 */ /* 0x0007e20008000004 */
[----:B0-----:R-:W-:-:S04]  /*1de0*/  IMAD R6, R6, 0x30, R3 ;  /* 0x0000003006067824 */ /* 0x001fc800078e0203 */
[----:B------:R-:W-:Y:S02]  /*1df0*/  IMAD.SHL.U32 R9, R6, 0x200, RZ ;  /* 0x0000020006097824 */ /* 0x000fe400078e00ff */
[----:B--2---:R-:W-:Y:S02]  /*1e00*/  VIADD R8, R1, 0x200 ;  /* 0x0000020001087836 */ /* 0x004fe40000000000 */
[----:B-1----:R-:W-:Y:S01]  /*1e10*/  IMAD R9, R2, 0xc0, R9 ;  /* 0x000000c002097824 */ /* 0x002fe200078e0209 */
        /* <DEDUP_REMOVED lines=48> */
[----:B------:R3:W-:Y:S01]  /*2120*/  STS.U8 [UR4+0xfe], R56 ;  /* 0x0000fe38ff007988 */ /* 0x0007e20008000004 */
[----:B------:R-:W-:-:S05]  /*2130*/  UMOV UR4, URZ ;  /* 0x000000ff00047c82 */ /* 0x000fca0008000000 */
.L_x_7:
[C---:B---3--:R-:W-:Y:S01]  /*2140*/  IADD3 R10, P0, PT, R9.reuse, UR5, RZ ;  /* 0x00000005090a7c10 */ /* 0x048fe2000ff1e0ff */
[C---:B------:R-:W-:Y:S02]  /*2150*/  VIADD R2, R9.reuse, 0x10 ;  /* 0x0000001009027836 */ /* 0x040fe40000000000 */
[C---:B------:R-:W-:Y:S01]  /*2160*/  VIADD R3, R9.reuse, 0x20 ;  /* 0x0000002009037836 */ /* 0x040fe20000000000 */
[C---:B------:R-:W-:Y:S01]  /*2170*/  LEA.HI.X.SX32 R11, R9.reuse, UR6, 0x1, P0 ;  /* 0x00000006090b7c11 */ /* 0x040fe200080f0eff */
[----:B------:R-:W-:Y:S01]  /*2180*/  VIADD R31, R9, 0x30 ;  /* 0x00000030091f7836 */ /* 0x000fe20000000000 */
[C---:B------:R-:W-:Y:S02]  /*2190*/  IADD3 R40, P0, PT, R2.reuse, UR5, RZ ;  /* 0x0000000502287c10 */ /* 0x040fe4000ff1e0ff */
[----:B------:R-:W-:Y:S01]  /*21a0*/  IADD3 R4, P1, PT, R3, UR5, RZ ;  /* 0x0000000503047c10 */ /* 0x000fe2000ff3e0ff */
[----:B------:R-:W2:Y:S01]  /*21b0*/  LDG.E.U8 R19, desc[UR8][R10.64+-0x4] ;  /* 0xfffffc080a137981 */ /* 0x000ea2000c1e1100 */
[----:B------:R-:W-:-:S02]  /*21c0*/  LEA.HI.X.SX32 R41, R2, UR6, 0x1, P0 ;  /* 0x0000000602297c11 */ /* 0x000fc400080f0eff */
[----:B------:R-:W-:Y:S01]  /*21d0*/  IADD3 R2, P0, PT, R31, UR5, RZ ;  /* 0x000000051f027c10 */ /* 0x000fe2000ff1e0ff */
[----:B------:R-:W2:Y:S01]  /*21e0*/  LDG.E.U8 R28, desc[UR8][R10.64+-0x5] ;  /* 0xfffffb080a1c7981 */ /* 0x000ea2000c1e1100 */
[----:B------:R-:W-:Y:S02]  /*21f0*/  LEA.HI.X.SX32 R5, R3, UR6, 0x1, P1 ;  /* 0x0000000603057c11 */ /* 0x000fe400088f0eff */
[----:B------:R-:W-:Y:S01]  /*2200*/  LEA.HI.X.SX32 R3, R31, UR6, 0x1, P0 ;  /* 0x000000061f037c11 */ /* 0x000fe200080f0eff */
        /* <DEDUP_REMOVED lines=61> */
[----:B------:R0:W5:Y:S01]  /*25e0*/  LDG.E.U8 R63, desc[UR8][R2.64+-0x7] ;  /* 0xfffff908023f7981 */ /* 0x000162000c1e1100 */
[----:B------:R-:W-:-:S04]  /*25f0*/  UIADD3 UR4, UPT, UPT, UR4, 0x40, URZ ;  /* 0x0000004004047890 */ /* 0x000fc8000fffe0ff */
[----:B------:R-:W-:Y:S01]  /*2600*/  UISETP.NE.AND UP0, UPT, UR4, 0x200, UPT ;  /* 0x000002000400788c */ /* 0x000fe2000bf05270 */
[----:B------:R-:W-:Y:S01]  /*2610*/  VIADD R9, R9, 0x40 ;  /* 0x0000004009097836 */ /* 0x000fe20000000000 */
[----:B--2---:R-:W-:Y:S02]  /*2620*/  PRMT R19, R28, 0x3340, R19 ;  /* 0x000033401c137816 */ /* 0x004fe40000000013 */
[----:B---3--:R-:W-:Y:S02]  /*2630*/  PRMT R28, R27, 0x3340, R14 ;  /* 0x000033401b1c7816 */ /* 0x008fe4000000000e */
[----:B----4-:R-:W-:Y:S02]  /*2640*/  PRMT R18, R25, 0x3340, R18 ;  /* 0x0000334019127816 */ /* 0x010fe40000000012 */
[----:B-----5:R-:W-:Y:S02]  /*2650*/  PRMT R25, R26, 0x3340, R13 ;  /* 0x000033401a197816 */ /* 0x020fe4000000000d */
[----:B------:R-:W-:-:S02]  /*2660*/  PRMT R61, R70, 0x3340, R61 ;  /* 0x00003340463d7816 */ /* 0x000fc4000000003d */
[----:B------:R-:W-:Y:S02]  /*2670*/  PRMT R62, R69, 0x3340, R62 ;  /* 0x00003340453e7816 */ /* 0x000fe4000000003e */
[----:B------:R-:W-:Y:S02]  /*2680*/  PRMT R64, R71, 0x3340, R64 ;  /* 0x0000334047407816 */ /* 0x000fe40000000040 */
[----:B------:R-:W-:-:S04]  /*2690*/  PRMT R67, R68, 0x3340, R67 ;  /* 0x0000334044437816 */ /* 0x000fc80000000043 */
[----:B------:R-:W-:Y:S02]  /*26a0*/  PRMT R14, R67, 0x5410, R64 ;  /* 0x00005410430e7816 */ /* 0x000fe40000000040 */
[----:B------:R-:W-:Y:S02]  /*26b0*/  PRMT R65, R66, 0x3340, R65 ;  /* 0x0000334042417816 */ /* 0x000fe40000000041 */
[----:B------:R-:W-:Y:S02]  /*26c0*/  PRMT R30, R29, 0x3340, R30 ;  /* 0x000033401d1e7816 */ /* 0x000fe4000000001e */
[----:B------:R-:W-:Y:S02]  /*26d0*/  PRMT R17, R24, 0x3340, R17 ;  /* 0x0000334018117816 */ /* 0x000fe40000000011 */
[----:B0-----:R-:W-:Y:S02]  /*26e0*/  PRMT R2, R23, 0x3340, R12 ;  /* 0x0000334017027816 */ /* 0x001fe4000000000c */
        /* <DEDUP_REMOVED lines=34> */
[----:B------:R-:W-:Y:S01]  /*2910*/  PRMT R44, R4, 0x5410, R49 ;  /* 0x00005410042c7816 */ /* 0x000fe20000000031 */
[----:B------:R-:W-:Y:S04]  /*2920*/  STL.128 [R7], R12 ;  /* 0x0000000c07007387 */ /* 0x000fe80000100c00 */
[----:B------:R-:W-:Y:S04]  /*2930*/  STL.128 [R7+0x10], R16 ;  /* 0x0000101007007387 */ /* 0x000fe80000100c00 */
[----:B------:R-:W-:Y:S04]  /*2940*/  STL.128 [R7+0x20], R20 ;  /* 0x0000201407007387 */ /* 0x000fe80000100c00 */
[----:B------:R0:W-:Y:S02]  /*2950*/  STL.128 [R7+0x30], R44 ;  /* 0x0000302c07007387 */ /* 0x0001e40000100c00 */
[----:B0-----:R-:W-:Y:S01]  /*2960*/  VIADD R7, R7, 0x40 ;  /* 0x0000004007077836 */ /* 0x001fe20000000000 */
[----:B------:R-:W-:Y:S06]  /*2970*/  BRA.U UP0, `(.L_x_7) ;  /* 0xfffffff500f07547 */ /* 0x000fec000b83ffff */
[----:B------:R-:W0:Y:S02]  /*2980*/  LDCU.64 UR4, c[0x0][0x398] ;  /* 0x00007300ff0477ac */ /* 0x000e240008000a00 */
[----:B0-----:R-:W-:Y:S01]  /*2990*/  LEA R2, P0, R6, UR4, 0xa ;  /* 0x0000000406027c11 */ /* 0x001fe2000f8050ff */
[----:B------:R-:W-:-:S03]  /*29a0*/  UMOV UR4, URZ ;  /* 0x000000ff00047c82 */ /* 0x000fc60008000000 */
[----:B------:R-:W-:-:S04]  /*29b0*/  IADD3 R2, P1, PT, R2, 0x7, RZ ;  /* 0x0000000702027810 */ /* 0x000fc80007f3e0ff */
[----:B------:R-:W-:-:S09]  /*29c0*/  IADD3.X R3, PT, PT, RZ, UR5, RZ, P1, P0 ;  /* 0x00000005ff037c10 */ /* 0x000fd20008fe04ff */
.L_x_8:
[----:B------:R-:W2:Y:S04]  /*29d0*/  LDG.E.U8 R9, desc[UR8][R2.64+0x8] ;  /* 0x0000080802097981 */ /* 0x000ea8000c1e1100 */
        /* <DEDUP_REMOVED lines=65> */
[----:B0-----:R-:W-:-:S05]  /*2df0*/  IADD3 R2, P0, PT, R2, 0x40, RZ ;  /* 0x0000004002027810 */ /* 0x001fca0007f1e0ff */
[----:B------:R-:W-:Y:S01]  /*2e00*/  IMAD.X R3, RZ, RZ, R3, P0 ;  /* 0x000000ffff037224 */ /* 0x000fe200000e0603 */
[----:B--2---:R-:W-:Y:S02]  /*2e10*/  PRMT R9, R14, 0x3340, R9 ;  /* 0x000033400e097816 */ /* 0x004fe40000000009 */
[----:B---3--:R-:W-:Y:S02]  /*2e20*/  PRMT R14, R22, 0x3340, R17 ;  /* 0x00003340160e7816 */ /* 0x008fe40000000011 */
[----:B----4-:R-:W-:Y:S02]  /*2e30*/  PRMT R17, R50, 0x3340, R45 ;  /* 0x0000334032117816 */ /* 0x010fe4000000002d */
[----:B-----5:R-:W-:Y:S02]  /*2e40*/  PRMT R47, R47, 0x3340, R46 ;  /* 0x000033402f2f7816 */ /* 0x020fe4000000002e */
        /* <DEDUP_REMOVED lines=43> */
[----:B------:R-:W-:Y:S01]  /*3100*/  PRMT R40, R26, 0x5410, R11 ;  /* 0x000054101a287816 */ /* 0x000fe2000000000b */
[----:B------:R-:W-:Y:S04]  /*3110*/  STL.128 [R8], R4 ;  /* 0x0000000408007387 */ /* 0x000fe80000100c00 */
[----:B------:R-:W-:Y:S04]  /*3120*/  STL.128 [R8+0x10], R12 ;  /* 0x0000100c08007387 */ /* 0x000fe80000100c00 */
[----:B------:R-:W-:Y:S04]  /*3130*/  STL.128 [R8+0x20], R16 ;  /* 0x0000201008007387 */ /* 0x000fe80000100c00 */
[----:B------:R0:W-:Y:S02]  /*3140*/  STL.128 [R8+0x30], R40 ;  /* 0x0000302808007387 */ /* 0x0001e40000100c00 */
[----:B0-----:R-:W-:Y:S01]  /*3150*/  VIADD R8, R8, 0x40 ;  /* 0x0000004008087836 */ /* 0x001fe20000000000 */
[----:B------:R-:W-:Y:S06]  /*3160*/  BRA.U UP0, `(.L_x_8) ;  /* 0xfffffff900187547 */ /* 0x000fec000b83ffff */
[----:B------:R-:W-:Y:S01]  /*3170*/  BAR.SYNC.DEFER_BLOCKING 0x0 ;  /* 0x0000000000007b1d */ /* 0x000fe20000010000 */
[----:B------:R-:W-:Y:S01]  /*3180*/  PRMT R18, R18, 0x3340, R18 ;  /* 0x0000334012127816 */ /* 0x000fe20000000012 */
[----:B------:R-:W-:Y:S01]  /*3190*/  IMAD.MOV.U32 R2, RZ, RZ, RZ ;  /* 0x000000ffff027224 */ /* 0x000fe200078e00ff */
[----:B------:R-:W-:-:S07]  /*31a0*/  PRMT R28, R28, 0x3340, R28 ;  /* 0x000033401c1c7816 */ /* 0x000fce000000001c */
.L_x_11:
[----:B------:R-:W0:Y:S01]  /*31b0*/  LDC.64 R24, c[0x0][0x3b0] ;  /* 0x0000ec00ff187b82 */ /* 0x000e220000000a00 */
[----:B------:R-:W-:-:S04]  /*31c0*/  IMAD.SHL.U32 R45, R2, 0x10, RZ ;  /* 0x00000010022d7824 */ /* 0x000fc800078e00ff */
[----:B------:R-:W-:-:S05]  /*31d0*/  IMAD.IADD R50, R45, 0x1, R0 ;  /* 0x000000012d327824 */ /* 0x000fca00078e0200 */
[----:B-1----:R-:W2:Y:S04]  /*31e0*/  LDL.128 R20, [R50] ;  /* 0x0000000032147983 */ /* 0x002ea80000100c00 */
[----:B0-----:R-:W3:Y:S04]  /*31f0*/  LDG.E.U8 R19, desc[UR8][R24.64+0xc] ;  /* 0x00000c0818137981 */ /* 0x001ee8000c1e1100 */
        /* <DEDUP_REMOVED lines=31> */
[----:B------:R-:W-:Y:S01]  /*33f0*/  IMAD.IADD R57, R1, 0x1, R45 ;  /* 0x0000000101397824 */ /* 0x000fe200078e022d */
[----:B------:R-:W1:Y:S01]  /*3400*/  S2UR UR5, SR_CgaCtaId ;  /* 0x00000000000579c3 */ /* 0x000e620000008800 */
[----:B------:R-:W-:-:S02]  /*3410*/  UMOV UR4, 0x400 ;  /* 0x0000040000047882 */ /* 0x000fc40000000000 */
[----:B-1----:R-:W-:-:S03]  /*3420*/  ULEA UR4, UR5, UR4, 0x18 ;  /* 0x0000000405047291 */ /* 0x002fc6000f8ec0ff */
[----:B------:R-:W-:Y:S01]  /*3430*/  UMOV UR5, 0xfffffff3 ;  /* 0xfffffff300057882 */ /* 0x000fe20000000000 */
[C---:B--2---:R-:W-:Y:S02]  /*3440*/  PRMT R54, R23.reuse, 0x7772, RZ ;  /* 0x0000777217367816 */ /* 0x044fe400000000ff */
[----:B------:R-:W-:Y:S02]  /*3450*/  PRMT R45, R23, 0x7773, RZ ;  /* 0x00007773172d7816 */ /* 0x000fe400000000ff */
[C---:B------:R-:W-:Y:S02]  /*3460*/  PRMT R59, R22.reuse, 0x7770, RZ ;  /* 0x00007770163b7816 */ /* 0x040fe400000000ff */
[C---:B------:R-:W-:Y:S02]  /*3470*/  PRMT R53, R22.reuse, 0x7772, RZ ;  /* 0x0000777216357816 */ /* 0x040fe400000000ff */
[----:B------:R-:W-:Y:S02]  /*3480*/  PRMT R62, R22, 0x7773, RZ ;  /* 0x00007773163e7816 */ /* 0x000fe400000000ff */
[----:B---3--:R-:W-:-:S02]  /*3490*/  PRMT R26, R19, 0x3340, R16 ;  /* 0x00003340131a7816 */ /* 0x008fc40000000010 */
[----:B----4-:R-:W-:-:S04]  /*34a0*/  PRMT R27, R17, 0x3340, R14 ;  /* 0x00003340111b7816 */ /* 0x010fc8000000000e */
[----:B------:R-:W-:Y:S02]  /*34b0*/  PRMT R27, R26, 0x5410, R27 ;  /* 0x000054101a1b7816 */ /* 0x000fe4000000001b */
[----:B-----5:R-:W-:Y:S02]  /*34c0*/  PRMT R47, R36, 0x3340, R35 ;  /* 0x00003340242f7816 */ /* 0x020fe40000000023 */
[----:B------:R-:W-:-:S04]  /*34d0*/  PRMT R46, R34, 0x3340, R33 ;  /* 0x00003340222e7816 */ /* 0x000fc80000000021 */
[----:B------:R-:W-:Y:S02]  /*34e0*/  PRMT R26, R47, 0x5410, R46 ;  /* 0x000054102f1a7816 */ /* 0x000fe4000000002e */
[----:B------:R-:W-:Y:S02]  /*34f0*/  PRMT R49, R29, 0x3340, R30 ;  /* 0x000033401d317816 */ /* 0x000fe4000000001e */
[----:B------:R-:W-:Y:S02]  /*3500*/  PRMT R46, R23, 0x7770, RZ ;  /* 0x00007770172e7816 */ /* 0x000fe400000000ff */
[----:B------:R-:W-:Y:S02]  /*3510*/  PRMT R48, R31, 0x3340, R32 ;  /* 0x000033401f307816 */ /* 0x000fe40000000020 */
[----:B------:R-:W-:Y:S02]  /*3520*/  PRMT R47, R23, 0x7771, RZ ;  /* 0x00007771172f7816 */ /* 0x000fe400000000ff */
[----:B0-----:R-:W-:-:S02]  /*3530*/  PRMT R25, R49, 0x5410, R48 ;  /* 0x0000541031197816 */ /* 0x001fc40000000030 */
[----:B------:R-:W-:Y:S02]  /*3540*/  PRMT R52, R37, 0x3340, R38 ;  /* 0x0000334025347816 */ /* 0x000fe40000000026 */
[----:B------:R-:W-:Y:S02]  /*3550*/  PRMT R48, R22, 0x7771, RZ ;  /* 0x0000777116307816 */ /* 0x000fe400000000ff */
[----:B------:R-:W-:Y:S02]  /*3560*/  PRMT R51, R39, 0x3340, R40 ;  /* 0x0000334027337816 */ /* 0x000fe40000000028 */
[----:B------:R-:W-:Y:S02]  /*3570*/  LOP3.LUT R63, R46, R19, RZ, 0x3c, !PT ;  /* 0x000000132e3f7212 */ /* 0x000fe400078e3cff */
[----:B------:R-:W-:Y:S02]  /*3580*/  PRMT R24, R52, 0x5410, R51 ;  /* 0x0000541034187816 */ /* 0x000fe40000000033 */
[----:B------:R-:W-:-:S02]  /*3590*/  LOP3.LUT R45, R45, R14, RZ, 0x3c, !PT ;  /* 0x0000000e2d2d7212 */ /* 0x000fc400078e3cff */
[----:B------:R-:W-:Y:S01]  /*35a0*/  LOP3.LUT R46, R54, R17, RZ, 0x3c, !PT ;  /* 0x00000011362e7212 */ /* 0x000fe200078e3cff */
[----:B------:R0:W-:Y:S01]  /*35b0*/  STL.128 [R57+0x200], R24 ;  /* 0x0002001839007387 */ /* 0x0001e20000100c00 */
[----:B------:R-:W-:Y:S02]  /*35c0*/  LOP3.LUT R47, R47, R16, RZ, 0x3c, !PT ;  /* 0x000000102f2f7212 */ /* 0x000fe400078e3cff */
[----:B------:R-:W-:Y:S02]  /*35d0*/  LOP3.LUT R49, R48, R35, RZ, 0x3c, !PT ;  /* 0x0000002330317212 */ /* 0x000fe400078e3cff */
[C---:B------:R-:W-:Y:S02]  /*35e0*/  PRMT R52, R21.reuse, 0x7770, RZ ;  /* 0x0000777015347816 */ /* 0x040fe400000000ff */
[C---:B------:R-:W-:Y:S02]  /*35f0*/  PRMT R55, R21.reuse, 0x7771, RZ ;  /* 0x0000777115377816 */ /* 0x040fe400000000ff */
[----:B------:R-:W-:-:S02]  /*3600*/  PRMT R58, R21, 0x7772, RZ ;  /* 0x00007772153a7816 */ /* 0x000fc400000000ff */
[----:B------:R-:W-:Y:S02]  /*3610*/  PRMT R51, R21, 0x7773, RZ ;  /* 0x0000777315337816 */ /* 0x000fe400000000ff */
[----:B------:R-:W-:Y:S02]  /*3620*/  LOP3.LUT R59, R59, R36, RZ, 0x3c, !PT ;  /* 0x000000243b3b7212 */ /* 0x000fe400078e3cff */
[----:B------:R-:W-:Y:S02]  /*3630*/  LOP3.LUT R62, R62, R33, RZ, 0x3c, !PT ;  /* 0x000000213e3e7212 */ /* 0x000fe400078e3cff */
[----:B------:R-:W-:Y:S02]  /*3640*/  LOP3.LUT R48, R53, R34, RZ, 0x3c, !PT ;  /* 0x0000002235307212 */ /* 0x000fe400078e3cff */
[C---:B0-----:R-:W-:Y:S02]  /*3650*/  PRMT R24, R20.reuse, 0x7770, RZ ;  /* 0x0000777014187816 */ /* 0x041fe400000000ff */
[----:B------:R-:W-:-:S02]  /*3660*/  PRMT R23, R20, 0x7771, RZ ;  /* 0x0000777114177816 */ /* 0x000fc400000000ff */
[C---:B------:R-:W-:Y:S02]  /*3670*/  PRMT R22, R20.reuse, 0x7772, RZ ;  /* 0x0000777214167816 */ /* 0x040fe400000000ff */
[----:B------:R-:W-:Y:S02]  /*3680*/  PRMT R21, R20, 0x7773, RZ ;  /* 0x0000777314157816 */ /* 0x000fe400000000ff */
        /* <DEDUP_REMOVED lines=8> */
[----:B------:R-:W-:Y:S02]  /*3710*/  PRMT R20, R25, 0x3340, R20 ;  /* 0x0000334019147816 */ /* 0x000fe40000000014 */
[----:B------:R-:W-:-:S02]  /*3720*/  PRMT R25, R27, 0x3340, R26 ;  /* 0x000033401b197816 */ /* 0x000fc4000000001a */
[----:B------:R-:W-:Y:S02]  /*3730*/  PRMT R26, R54, 0x3340, R53 ;  /* 0x00003340361a7816 */ /* 0x000fe40000000035 */
[----:B------:R-:W-:Y:S02]  /*3740*/  PRMT R27, R61, 0x3340, R56 ;  /* 0x000033403d1b7816 */ /* 0x000fe40000000038 */
[----:B------:R-:W-:Y:S02]  /*3750*/  LOP3.LUT R52, R52, R29, RZ, 0x3c, !PT ;  /* 0x0000001d34347212 */ /* 0x000fe400078e3cff */
[----:B------:R-:W-:Y:S02]  /*3760*/  LOP3.LUT R55, R55, R30, RZ, 0x3c, !PT ;  /* 0x0000001e37377212 */ /* 0x000fe400078e3cff */
[----:B------:R-:W-:Y:S02]  /*3770*/  LOP3.LUT R51, R51, R32, RZ, 0x3c, !PT ;  /* 0x0000002033337212 */ /* 0x000fe400078e3cff */
[----:B------:R-:W-:-:S02]  /*3780*/  LOP3.LUT R58, R58, R31, RZ, 0x3c, !PT ;  /* 0x0000001f3a3a7212 */ /* 0x000fc400078e3cff */
[----:B------:R-:W-:Y:S02]  /*3790*/  LOP3.LUT R53, R24, R37, RZ, 0x3c, !PT ;  /* 0x0000002518357212 */ /* 0x000fe400078e3cff */
[----:B------:R-:W-:Y:S02]  /*37a0*/  LOP3.LUT R54, R23, R38, RZ, 0x3c, !PT ;  /* 0x0000002617367212 */ /* 0x000fe400078e3cff */
[----:B------:R-:W-:Y:S02]  /*37b0*/  LOP3.LUT R60, R21, R40, RZ, 0x3c, !PT ;  /* 0x00000028153c7212 */ /* 0x000fe400078e3cff */
[----:B------:R-:W-:Y:S02]  /*37c0*/  LOP3.LUT R61, R22, R39, RZ, 0x3c, !PT ;  /* 0x00000027163d7212 */ /* 0x000fe400078e3cff */
        /* <DEDUP_REMOVED lines=27> */
[----:B------:R-:W-:Y:S01]  /*3980*/  PRMT R27, R56, 0x5410, R27 ;  /* 0x00005410381b7816 */ /* 0x000fe2000000001b */
[----:B------:R0:W-:Y:S01]  /*3990*/  STL.128 [R50], R20 ;  /* 0x0000001432007387 */ /* 0x0001e20000100c00 */
[----:B------:R-:W-:-:S03]  /*39a0*/  IMAD.MOV.U32 R56, RZ, RZ, 0x1 ;  /* 0x00000001ff387424 */ /* 0x000fc600078e00ff */
[----:B------:R1:W-:Y:S01]  /*39b0*/  STL.128 [R57+0x210], R24 ;  /* 0x0002101839007387 */ /* 0x0003e20000100c00 */
[----:B0-----:R-:W-:Y:S02]  /*39c0*/  PRMT R50, R59, 0x7610, R50 ;  /* 0x000076103b327816 */ /* 0x001fe40000000032 */
[----:B------:R-:W-:Y:S02]  /*39d0*/  PRMT R20, R58, 0x7610, R20 ;  /* 0x000076103a147816 */ /* 0x000fe40000000014 */
[----:B-1----:R-:W-:Y:S02]  /*39e0*/  PRMT R26, R52, 0x7610, R26 ;  /* 0x00007610341a7816 */ /* 0x002fe4000000001a */
[----:B------:R-:W-:Y:S02]  /*39f0*/  PRMT R25, R55, 0x7610, R25 ;  /* 0x0000761037197816 */ /* 0x000fe40000000019 */
[----:B------:R-:W-:Y:S02]  /*3a00*/  PRMT R27, R60, 0x7610, R27 ;  /* 0x000076103c1b7816 */ /* 0x000fe4000000001b */
[----:B------:R-:W-:-:S07]  /*3a10*/  PRMT R52, R61, 0x7610, R52 ;  /* 0x000076103d347816 */ /* 0x000fce0000000034 */
.L_x_10:
[----:B------:R-:W-:Y:S01]  /*3a20*/  LOP3.LUT R55, R63, 0xff, RZ, 0xc0, !PT ;  /* 0x000000ff3f377812 */ /* 0x000fe200078ec0ff */
[----:B------:R-:W-:Y:S01]  /*3a30*/  ULOP3.LUT UR6, UR5, 0x1, URZ, 0xc0, !UPT ;  /* 0x0000000105067892 */ /* 0x000fe2000f8ec0ff */
[----:B------:R-:W-:Y:S02]  /*3a40*/  LOP3.LUT R57, R20, 0xff, RZ, 0xc0, !PT ;  /* 0x000000ff14397812 */ /* 0x000fe400078ec0ff */
[----:B------:R-:W-:Y:S01]  /*3a50*/  LOP3.LUT R24, R54, 0xff, RZ, 0xc0, !PT ;  /* 0x000000ff36187812 */ /* 0x000fe200078ec0ff */
[----:B------:R-:W-:Y:S01]  /*3a60*/  UISETP.NE.U32.AND UP0, UPT, UR6, 0x1, UPT ;  /* 0x000000010600788c */ /* 0x000fe2000bf05070 */
[----:B------:R-:W0:Y:S01]  /*3a70*/  LDS.U8 R55, [R55+UR4] ;  /* 0x0000000437377984 */ /* 0x000e220008000000 */
[----:B------:R-:W-:Y:S02]  /*3a80*/  LOP3.LUT R21, R62, 0xff, RZ, 0xc0, !PT ;  /* 0x000000ff3e157812 */ /* 0x000fe400078ec0ff */
[----:B------:R-:W-:Y:S01]  /*3a90*/  PRMT R65, R44, 0x7610, R65 ;  /* 0x000076102c417816 */ /* 0x000fe20000000041 */
[----:B------:R-:W1:Y:S01]  /*3aa0*/  LDS.U8 R57, [R57+UR4] ;  /* 0x0000000439397984 */ /* 0x000e620008000000 */
[----:B------:R-:W-:-:S02]  /*3ab0*/  PRMT R64, R43, 0x7610, R64 ;  /* 0x000076102b407816 */ /* 0x000fc40000000040 */
[----:B------:R-:W-:Y:S01]  /*3ac0*/  PRMT R63, R42, 0x7610, R63 ;  /* 0x000076102a3f7816 */ /* 0x000fe2000000003f */
[----:B------:R-:W2:Y:S01]  /*3ad0*/  LDS.U8 R24, [R24+UR4] ;  /* 0x0000000418187984 */ /* 0x000ea20008000000 */
[----:B------:R-:W-:Y:S02]  /*3ae0*/  PRMT R62, R41, 0x7610, R62 ;  /* 0x00007610293e7816 */ /* 0x000fe4000000003e */
[----:B------:R-:W-:Y:S01]  /*3af0*/  PRMT R61, R12, 0x7610, R61 ;  /* 0x000076100c3d7816 */ /* 0x000fe2000000003d */
[----:B------:R3:W4:Y:S01]  /*3b00*/  LDS.U8 R54, [R21+UR4] ;  /* 0x0000000415367984 */ /* 0x0007220008000000 */
[----:B------:R-:W-:Y:S02]  /*3b10*/  PRMT R58, R11, 0x7610, R58 ;  /* 0x000076100b3a7816 */ /* 0x000fe4000000003a */
[----:B------:R-:W-:Y:S02]  /*3b20*/  PRMT R22, R8, 0x7610, R22 ;  /* 0x0000761008167816 */ /* 0x000fe40000000016 */
[----:B------:R-:W-:-:S02]  /*3b30*/  PRMT R20, R5, 0x7610, R20 ;  /* 0x0000761005147816 */ /* 0x000fc40000000014 */
[----:B------:R-:W-:Y:S02]  /*3b40*/  PRMT R60, R15, 0x7610, R60 ;  /* 0x000076100f3c7816 */ /* 0x000fe4000000003c */
[----:B------:R-:W-:Y:S02]  /*3b50*/  PRMT R23, R9, 0x7610, R23 ;  /* 0x0000761009177816 */ /* 0x000fe40000000017 */
[----:B---3--:R-:W-:Y:S02]  /*3b60*/  PRMT R21, R7, 0x7610, R21 ;  /* 0x0000761007157816 */ /* 0x008fe40000000015 */
[----:B------:R-:W-:Y:S02]  /*3b70*/  PRMT R70, R4, 0x7610, R70 ;  /* 0x0000761004467816 */ /* 0x000fe40000000046 */
[----:B------:R-:W-:Y:S02]  /*3b80*/  PRMT R69, R13, 0x7610, R69 ;  /* 0x000076100d457816 */ /* 0x000fe40000000045 */
[----:B------:R-:W-:-:S02]  /*3b90*/  PRMT R68, R10, 0x7610, R68 ;  /* 0x000076100a447816 */ /* 0x000fc40000000044 */
[----:B------:R-:W-:Y:S02]  /*3ba0*/  PRMT R67, R6, 0x7610, R67 ;  /* 0x0000761006437816 */ /* 0x000fe40000000043 */
[----:B------:R-:W-:Y:S01]  /*3bb0*/  PRMT R66, R3, 0x7610, R66 ;  /* 0x0000761003427816 */ /* 0x000fe20000000042 */
[----:B------:R-:W-:Y:S06]  /*3bc0*/  BRA.U !UP0, `(.L_x_9) ;  /* 0x0000000908187547 */ /* 0x000fec000b800000 */
[----:B------:R-:W-:Y:S02]  /*3bd0*/  LOP3.LUT R20, R10, 0xff, RZ, 0xc0, !PT ;  /* 0x000000ff0a147812 */ /* 0x000fe400078ec0ff */
[----:B------:R-:W-:Y:S02]  /*3be0*/  LOP3.LUT R21, R6, 0xff, RZ, 0xc0, !PT ;  /* 0x000000ff06157812 */ /* 0x000fe400078ec0ff */
[----:B------:R-:W-:Y:S02]  /*3bf0*/  LOP3.LUT R22, R3, 0xff, RZ, 0xc0, !PT ;  /* 0x000000ff03167812 */ /* 0x000fe400078ec0ff */
[----:B------:R-:W3:Y:S01]  /*3c00*/  LDS.U8 R20, [R20+UR4] ;  /* 0x0000000414147984 */ /* 0x000ee20008000000 */
[----:B------:R-:W-:-:S03]  /*3c10*/  LOP3.LUT R59, R13, 0xff, RZ, 0xc0, !PT ;  /* 0x000000ff0d3b7812 */ /* 0x000fc600078ec0ff */
[----:B------:R-:W5:Y:S04]  /*3c20*/  LDS.U8 R21, [R21+UR4] ;  /* 0x0000000415157984 */ /* 0x000f680008000000 */
[----:B------:R-:W0:Y:S04]  /*3c30*/  LDS.U8 R22, [R22+UR4] ;  /* 0x0000000416167984 */ /* 0x000e280008000000 */
[----:B------:R-:W1:Y:S01]  /*3c40*/  LDS.U8 R59, [R59+UR4] ;  /* 0x000000043b3b7984 */ /* 0x000e620008000000 */
[----:B---3--:R-:W-:Y:S02]  /*3c50*/  LOP3.LUT R58, R56, R20, R37, 0x96, !PT ;  /* 0x00000014383a7212 */ /* 0x008fe400078e9625 */
[----:B-----5:R-:W-:-:S02]  /*3c60*/  LOP3.LUT R61, R38, R21, RZ, 0x3c, !PT ;  /* 0x00000015263d7212 */ /* 0x020fc400078e3cff */
[----:B------:R-:W-:Y:S02]  /*3c70*/  LOP3.LUT R60, R36, R29, R58, 0x96, !PT ;  /* 0x0000001d243c7212 */ /* 0x000fe400078e963a */
[----:B------:R-:W-:Y:S02]  /*3c80*/  LOP3.LUT R69, R35, R30, R61, 0x96, !PT ;  /* 0x0000001e23457212 */ /* 0x000fe400078e963d */
[----:B------:R-:W-:Y:S02]  /*3c90*/  LOP3.LUT R62, R19, 0xffff, R60, 0x48, !PT ;  /* 0x0000ffff133e7812 */ /* 0x000fe400078e483c */
[----:B------:R-:W-:Y:S02]  /*3ca0*/  LOP3.LUT R23, R16, 0xffff, R69, 0x48, !PT ;  /* 0x0000ffff10177812 */ /* 0x000fe400078e4845 */
[----:B0-----:R-:W-:Y:S02]  /*3cb0*/  LOP3.LUT R36, R39, R22, RZ, 0x3c, !PT ;  /* 0x0000001627247212 */ /* 0x001fe400078e3cff */
[----:B-1----:R-:W-:-:S02]  /*3cc0*/  LOP3.LUT R35, R40, R59, RZ, 0x3c, !PT ;  /* 0x0000003b28237212 */ /* 0x002fc400078e3cff */
[----:B------:R-:W-:Y:S02]  /*3cd0*/  LOP3.LUT R38, R62, 0xff, RZ, 0xc0, !PT ;  /* 0x000000ff3e267812 */ /* 0x000fe400078ec0ff */
[----:B------:R-:W-:Y:S02]  /*3ce0*/  LOP3.LUT R40, R23, 0xff, RZ, 0xc0, !PT ;  /* 0x000000ff17287812 */ /* 0x000fe400078ec0ff */
[----:B------:R-:W-:Y:S01]  /*3cf0*/  LOP3.LUT R66, R34, R31, R36, 0x96, !PT ;  /* 0x0000001f22427212 */ /* 0x000fe200078e9624 */
[----:B------:R-:W0:Y:S01]  /*3d00*/  LDS.U8 R65, [R38+UR4] ;  /* 0x0000000426417984 */ /* 0x000e220008000000 */
[----:B------:R-:W-:Y:S02]  /*3d10*/  LOP3.LUT R67, R33, R32, R35, 0x96, !PT ;  /* 0x0000002021437212 */ /* 0x000fe400078e9623 */
[----:B------:R-:W-:Y:S01]  /*3d20*/  LOP3.LUT R34, R17, 0xffff, R66, 0x48, !PT ;  /* 0x0000ffff11227812 */ /* 0x000fe200078e4842 */
[----:B------:R1:W3:Y:S01]  /*3d30*/  LDS.U8 R64, [R40+UR4] ;  /* 0x0000000428407984 */ /* 0x0002e20008000000 */
[----:B------:R-:W-:-:S02]  /*3d40*/  LOP3.LUT R37, R14, 0xffff, R67, 0x48, !PT ;  /* 0x0000ffff0e257812 */ /* 0x000fc400078e4843 */
[----:B------:R-:W-:Y:S02]  /*3d50*/  LOP3.LUT R21, R34, 0xff, RZ, 0xc0, !PT ;  /* 0x000000ff22157812 */ /* 0x000fe400078ec0ff */
[----:B------:R-:W-:Y:S02]  /*3d60*/  LOP3.LUT R20, R37, 0xff, RZ, 0xc0, !PT ;  /* 0x000000ff25147812 */ /* 0x000fe400078ec0ff */
[----:B------:R-:W-:Y:S02]  /*3d70*/  LOP3.LUT R59, R31, 0xffff, R36, 0x48, !PT ;  /* 0x0000ffff1f3b7812 */ /* 0x000fe400078e4824 */
[----:B------:R-:W5:Y:S01]  /*3d80*/  LDS.U8 R21, [R21+UR4] ;  /* 0x0000000415157984 */ /* 0x000f620008000000 */
[----:B-1----:R-:W-:Y:S02]  /*3d90*/  LOP3.LUT R40, R32, 0xffff, R35, 0x48, !PT ;  /* 0x0000ffff20287812 */ /* 0x002fe400078e4823 */
[----:B------:R-:W-:Y:S01]  /*3da0*/  LOP3.LUT R22, R29, 0xffff, R58, 0x48, !PT ;  /* 0x0000ffff1d167812 */ /* 0x000fe200078e483a */
[----:B------:R-:W1:Y:S01]  /*3db0*/  LDS.U8 R20, [R20+UR4] ;  /* 0x0000000414147984 */ /* 0x000e620008000000 */
[----:B------:R-:W-:-:S02]  /*3dc0*/  PRMT R40, R59, 0x3340, R40 ;  /* 0x000033403b287816 */ /* 0x000fc40000000028 */
[----:B------:R-:W-:Y:S02]  /*3dd0*/  LOP3.LUT R33, R30, 0xffff, R61, 0x48, !PT ;  /* 0x0000ffff1e217812 */ /* 0x000fe400078e483d */
[----:B------:R-:W-:Y:S02]  /*3de0*/  LOP3.LUT R39, R58, 0xffff, RZ, 0xc0, !PT ;  /* 0x0000ffff3a277812 */ /* 0x000fe400078ec0ff */
[----:B------:R-:W-:Y:S02]  /*3df0*/  LOP3.LUT R38, R61, 0xffff, RZ, 0xc0, !PT ;  /* 0x0000ffff3d267812 */ /* 0x000fe400078ec0ff */
[----:B------:R-:W-:Y:S02]  /*3e00*/  PRMT R33, R22, 0x3340, R33 ;  /* 0x0000334016217816 */ /* 0x000fe40000000021 */
[----:B------:R-:W-:Y:S02]  /*3e10*/  PRMT R34, R34, 0x3340, R37 ;  /* 0x0000334022227816 */ /* 0x000fe40000000025 */
[----:B------:R-:W-:-:S02]  /*3e20*/  PRMT R38, R39, 0x3340, R38 ;  /* 0x0000334027267816 */ /* 0x000fc40000000026 */
[C---:B------:R-:W-:Y:S01]  /*3e30*/  PRMT R37, R56.reuse, 0x8880, RZ ;  /* 0x0000888038257816 */ /* 0x040fe200000000ff */
[----:B------:R-:W-:Y:S01]  /*3e40*/  IMAD.SHL.U32 R56, R56, 0x2, RZ ;  /* 0x0000000238387824 */ /* 0x000fe200078e00ff */
[----:B------:R-:W-:Y:S02]  /*3e50*/  PRMT R23, R62, 0x3340, R23 ;  /* 0x000033403e177816 */ /* 0x000fe40000000017 */
[----:B------:R-:W-:Y:S02]  /*3e60*/  LOP3.LUT R39, R35, 0xffff, RZ, 0xc0, !PT ;  /* 0x0000ffff23277812 */ /* 0x000fe400078ec0ff */
[----:B------:R-:W-:Y:S02]  /*3e70*/  PRMT R23, R23, 0x5410, R34 ;  /* 0x0000541017177816 */ /* 0x000fe40000000022 */
[----:B0-----:R-:W-:Y:S02]  /*3e80*/  LOP3.LUT R59, R44, R65, RZ, 0x3c, !PT ;  /* 0x000000412c3b7212 */ /* 0x001fe400078e3cff */
[----:B------:R-:W-:-:S02]  /*3e90*/  LOP3.LUT R44, R36, 0xffff, RZ, 0xc0, !PT ;  /* 0x0000ffff242c7812 */ /* 0x000fc400078ec0ff */
[----:B---3--:R-:W-:Y:S02]  /*3ea0*/  LOP3.LUT R43, R43, R64, RZ, 0x3c, !PT ;  /* 0x000000402b2b7212 */ /* 0x008fe400078e3cff */
[----:B------:R-:W-:Y:S02]  /*3eb0*/  LOP3.LUT R65, R59, 0xffff, RZ, 0xc0, !PT ;  /* 0x0000ffff3b417812 */ /* 0x000fe400078ec0ff */
[----:B------:R-:W-:Y:S02]  /*3ec0*/  LOP3.LUT R64, R43, 0xffff, RZ, 0xc0, !PT ;  /* 0x0000ffff2b407812 */ /* 0x000fe400078ec0ff */
[----:B------:R-:W-:Y:S02]  /*3ed0*/  PRMT R39, R44, 0x3340, R39 ;  /* 0x000033402c277816 */ /* 0x000fe40000000027 */
[----:B------:R-:W-:Y:S02]  /*3ee0*/  PRMT R65, R65, 0x3340, R64 ;  /* 0x0000334041417816 */ /* 0x000fe40000000040 */
[----:B-----5:R-:W-:-:S02]  /*3ef0*/  LOP3.LUT R42, R42, R21, RZ, 0x3c, !PT ;  /* 0x000000152a2a7212 */ /* 0x020fc400078e3cff */
[----:B------:R-:W-:Y:S02]  /*3f00*/  PRMT R65, R65, 0x5410, R18 ;  /* 0x0000541041417816 */ /* 0x000fe40000000012 */
[----:B------:R-:W-:Y:S02]  /*3f10*/  PRMT R21, R33, 0x5410, R40 ;  /* 0x0000541021157816 */ /* 0x000fe40000000028 */
[----:B------:R-:W-:Y:S02]  /*3f20*/  PRMT R33, R37, 0x7710, RZ ;  /* 0x0000771025217816 */ /* 0x000fe400000000ff */
[----:B-1----:R-:W-:Y:S02]  /*3f30*/  LOP3.LUT R41, R41, R20, RZ, 0x3c, !PT ;  /* 0x0000001429297212 */ /* 0x002fe400078e3cff */
[----:B------:R-:W-:Y:S02]  /*3f40*/  PRMT R34, R42, 0x7054, R65 ;  /* 0x000070542a227816 */ /* 0x000fe40000000041 */
[----:B------:R-:W-:-:S02]  /*3f50*/  LOP3.LUT R63, R60, 0xffff, RZ, 0xc0, !PT ;  /* 0x0000ffff3c3f7812 */ /* 0x000fc400078ec0ff */
[----:B------:R-:W-:Y:S02]  /*3f60*/  LOP3.LUT R22, R69, 0xffff, RZ, 0xc0, !PT ;  /* 0x0000ffff45167812 */ /* 0x000fe400078ec0ff */
[----:B------:R-:W-:Y:S01]  /*3f70*/  SHF.R.U32.HI R37, RZ, 0x7, R33 ;  /* 0x00000007ff257819 */ /* 0x000fe20000011621 */
[----:B------:R-:W-:Y:S01]  /*3f80*/  IMAD.U32 R33, R2, 0x10, R1 ;  /* 0x0000001002217824 */ /* 0x000fe200078e0001 */
[----:B------:R-:W-:Y:S02]  /*3f90*/  PRMT R20, R38, 0x5410, R39 ;  /* 0x0000541026147816 */ /* 0x000fe40000000027 */
[----:B------:R-:W-:Y:S02]  /*3fa0*/  PRMT R38, R41, 0x654, R34 ;  /* 0x0000065429267816 */ /* 0x000fe40000000022 */
[----:B------:R-:W-:Y:S02]  /*3fb0*/  PRMT R22, R63, 0x3340, R22 ;  /* 0x000033403f167816 */ /* 0x000fe40000000016 */
[----:B------:R-:W-:Y:S01]  /*3fc0*/  LOP3.LUT R63, R66, 0xffff, RZ, 0xc0, !PT ;  /* 0x0000ffff423f7812 */ /* 0x000fe200078ec0ff */
[----:B------:R0:W-:Y:S01]  /*3fd0*/  STL [R33+0x210], R38 ;  /* 0x0002102621007387 */ /* 0x0001e20000100800 */
[----:B------:R-:W-:-:S02]  /*3fe0*/  LOP3.LUT R62, R67, 0xffff, RZ, 0xc0, !PT ;  /* 0x0000ffff433e7812 */ /* 0x000fc400078ec0ff */
[--C-:B------:R-:W-:Y:S02]  /*3ff0*/  LOP3.LUT R56, R56, 0x1b, R37.reuse, 0x78, !PT ;  /* 0x0000001b38387812 */ /* 0x100fe400078e7825 */
[----:B------:R-:W-:Y:S02]  /*4000*/  PRMT R37, R34, 0x7632, R37 ;  /* 0x0000763222257816 */ /* 0x000fe40000000025 */
[----:B------:R-:W-:Y:S02]  /*4010*/  SHF.R.U32.HI R72, RZ, 0x8, R65 ;  /* 0x00000008ff487819 */ /* 0x000fe40000011641 */
[----:B------:R-:W-:Y:S02]  /*4020*/  SHF.R.U32.HI R34, RZ, 0x18, R38 ;  /* 0x00000018ff227819 */ /* 0x000fe40000011626 */
[----:B------:R-:W-:Y:S02]  /*4030*/  PRMT R63, R63, 0x3340, R62 ;  /* 0x000033403f3f7816 */ /* 0x000fe4000000003e */
[----:B------:R-:W-:-:S02]  /*4040*/  LOP3.LUT R72, R11, R72, RZ, 0x3c, !PT ;  /* 0x000000480b487212 */ /* 0x000fc400078e3cff */
[----:B------:R-:W-:Y:S02]  /*4050*/  LOP3.LUT R8, R8, R37, RZ, 0x3c, !PT ;  /* 0x0000002508087212 */ /* 0x000fe400078e3cff */
[----:B------:R-:W-:Y:S01]  /*4060*/  LOP3.LUT R5, R5, R34, RZ, 0x3c, !PT ;  /* 0x0000002205057212 */ /* 0x000fe200078e3cff */
[----:B------:R-:W-:Y:S01]  /*4070*/  STL.U8 [R33+0x215], R72 ;  /* 0x0002154821007387 */ /* 0x000fe20000100000 */
[----:B------:R-:W-:Y:S02]  /*4080*/  LOP3.LUT R74, R15, R12, R59, 0x96, !PT ;  /* 0x0000000c0f4a7212 */ /* 0x000fe400078e963b */
[----:B------:R-:W-:Y:S01]  /*4090*/  PRMT R22, R22, 0x5410, R63 ;  /* 0x0000541016167816 */ /* 0x000fe2000000003f */
[----:B------:R-:W-:Y:S01]  /*40a0*/  STL.U8 [R33+0x216], R8 ;  /* 0x0002160821007387 */ /* 0x000fe20000100000 */
[----:B------:R-:W-:Y:S02]  /*40b0*/  LOP3.LUT R11, R29, R58, RZ, 0x3c, !PT ;  /* 0x0000003a1d0b7212 */ /* 0x000fe400078e3cff */
[----:B------:R-:W-:Y:S01]  /*40c0*/  LOP3.LUT R10, R10, R9, R72, 0x96, !PT ;  /* 0x000000090a0a7212 */ /* 0x000fe200078e9648 */
[----:B------:R1:W-:Y:S01]  /*40d0*/  STL.128 [R33+0x200], R20 ;  /* 0x0002001421007387 */ /* 0x0003e20000100c00 */
[----:B------:R-:W-:-:S02]  /*40e0*/  LOP3.LUT R6, R6, R7, R8, 0x96, !PT ;  /* 0x0000000706067212 */ /* 0x000fc400078e9608 */
[----:B------:R-:W-:Y:S01]  /*40f0*/  LOP3.LUT R3, R3, R4, R5, 0x96, !PT ;  /* 0x0000000403037212 */ /* 0x000fe200078e9605 */
[----:B------:R-:W-:Y:S01]  /*4100*/  STL.U8 [R33+0x218], R74 ;  /* 0x0002184a21007387 */ /* 0x000fe20000100000 */
[----:B------:R-:W-:Y:S02]  /*4110*/  LOP3.LUT R12, R12, R59, RZ, 0x3c, !PT ;  /* 0x0000003b0c0c7212 */ /* 0x000fe400078e3cff */
[----:B------:R-:W-:Y:S01]  /*4120*/  LOP3.LUT R13, R13, R74, RZ, 0x3c, !PT ;  /* 0x0000004a0d0d7212 */ /* 0x000fe200078e3cff */
[----:B------:R-:W-:Y:S01]  /*4130*/  STL.U8 [R33+0x21d], R10 ;  /* 0x00021d0a21007387 */ /* 0x000fe20000100000 */
[----:B------:R-:W-:Y:S02]  /*4140*/  LOP3.LUT R9, R9, R72, RZ, 0x3c, !PT ;  /* 0x0000004809097212 */ /* 0x000fe400078e3cff */
[----:B------:R-:W-:Y:S01]  /*4150*/  LOP3.LUT R7, R7, R8, RZ, 0x3c, !PT ;  /* 0x0000000807077212 */ /* 0x000fe200078e3cff */
[----:B------:R-:W-:Y:S01]  /*4160*/  STL.U8 [R33+0x214], R12 ;  /* 0x0002140c21007387 */ /* 0x000fe20000100000 */
[----:B------:R-:W-:-:S02]  /*4170*/  LOP3.LUT R4, R4, R5, RZ, 0x3c, !PT ;  /* 0x0000000504047212 */ /* 0x000fc400078e3cff */
[C---:B------:R-:W-:Y:S01]  /*4180*/  PRMT R37, R58.reuse, 0x7610, R37 ;  /* 0x000076103a257816 */ /* 0x040fe20000000025 */
[----:B------:R-:W-:Y:S01]  /*4190*/  STL.U8 [R33+0x21c], R13 ;  /* 0x00021c0d21007387 */ /* 0x000fe20000100000 */
[----:B------:R-:W-:Y:S02]  /*41a0*/  PRMT R65, R58, 0x7610, R65 ;  /* 0x000076103a417816 */ /* 0x000fe40000000041 */
[----:B------:R-:W-:Y:S01]  /*41b0*/  LOP3.LUT R58, R30, R61, RZ, 0x3c, !PT ;  /* 0x0000003d1e3a7212 */ /* 0x000fe200078e3cff */
[----:B------:R-:W-:Y:S01]  /*41c0*/  STL.U8 [R33+0x219], R9 ;  /* 0x0002190921007387 */ /* 0x000fe20000100000 */
[C---:B0-----:R-:W-:Y:S02]  /*41d0*/  PRMT R38, R61.reuse, 0x7610, R38 ;  /* 0x000076103d267816 */ /* 0x041fe40000000026 */
[----:B------:R-:W-:Y:S01]  /*41e0*/  PRMT R64, R61, 0x7610, R64 ;  /* 0x000076103d407816 */ /* 0x000fe20000000040 */
[----:B------:R-:W-:Y:S01]  /*41f0*/  STL.U8 [R33+0x21e], R6 ;  /* 0x00021e0621007387 */ /* 0x000fe20000100000 */
[----:B------:R-:W-:-:S02]  /*4200*/  PRMT R29, R11, 0x7610, R29 ;  /* 0x000076100b1d7816 */ /* 0x000fc4000000001d */
[----:B------:R-:W-:Y:S01]  /*4210*/  PRMT R61, R11, 0x7610, R61 ;  /* 0x000076100b3d7816 */ /* 0x000fe2000000003d */
[----:B------:R-:W-:Y:S01]  /*4220*/  STL.U8 [R33+0x21a], R7 ;  /* 0x00021a0721007387 */ /* 0x000fe20000100000 */
[----:B------:R-:W-:Y:S02]  /*4230*/  LOP3.LUT R15, R19, R60, RZ, 0x3c, !PT ;  /* 0x0000003c130f7212 */ /* 0x000fe400078e3cff */
[----:B------:R-:W-:Y:S01]  /*4240*/  LOP3.LUT R11, R17, R66, RZ, 0x3c, !PT ;  /* 0x00000042110b7212 */ /* 0x000fe200078e3cff */
[----:B------:R-:W-:Y:S01]  /*4250*/  STL.U8 [R33+0x217], R5 ;  /* 0x0002170521007387 */ /* 0x000fe20000100000 */
[C---:B------:R-:W-:Y:S02]  /*4260*/  PRMT R34, R66.reuse, 0x7610, R34 ;  /* 0x0000761042227816 */ /* 0x040fe40000000022 */
[----:B-1----:R-:W-:Y:S01]  /*4270*/  PRMT R21, R66, 0x7610, R21 ;  /* 0x0000761042157816 */ /* 0x002fe20000000015 */
[----:B------:R-:W-:Y:S01]  /*4280*/  STL.U8 [R33+0x21b], R4 ;  /* 0x00021b0421007387 */ /* 0x000fe20000100000 */
[----:B------:R-:W-:-:S02]  /*4290*/  LOP3.LUT R22, R31, R36, RZ, 0x3c, !PT ;  /* 0x000000241f167212 */ /* 0x000fc400078e3cff */
[----:B------:R-:W-:Y:S01]  /*42a0*/  LOP3.LUT R20, R32, R35, RZ, 0x3c, !PT ;  /* 0x0000002320147212 */ /* 0x000fe200078e3cff */
[----:B------:R0:W-:Y:S01]  /*42b0*/  STL.U8 [R33+0x21f], R3 ;  /* 0x00021f0321007387 */ /* 0x0001e20000100000 */
[----:B------:R-:W-:Y:S02]  /*42c0*/  LOP3.LUT R68, R16, R69, RZ, 0x3c, !PT ;  /* 0x0000004510447212 */ /* 0x000fe400078e3cff */
[----:B------:R-:W-:Y:S02]  /*42d0*/  LOP3.LUT R66, R14, R67, RZ, 0x3c, !PT ;  /* 0x000000430e427212 */ /* 0x000fe400078e3cff */
[C---:B------:R-:W-:Y:S02]  /*42e0*/  PRMT R40, R35.reuse, 0x7610, R40 ;  /* 0x0000761023287816 */ /* 0x040fe40000000028 */
[----:B------:R-:W-:Y:S02]  /*42f0*/  PRMT R62, R35, 0x7610, R62 ;  /* 0x00007610233e7816 */ /* 0x000fe4000000003e */
[----:B------:R-:W-:-:S02]  /*4300*/  PRMT R35, R69, 0x7610, R35 ;  /* 0x0000761045237816 */ /* 0x000fc40000000023 */
[----:B------:R-:W-:Y:S02]  /*4310*/  PRMT R23, R69, 0x7610, R23 ;  /* 0x0000761045177816 */ /* 0x000fe40000000017 */
[C---:B0-----:R-:W-:Y:S02]  /*4320*/  PRMT R33, R67.reuse, 0x7610, R33 ;  /* 0x0000761043217816 */ /* 0x041fe40000000021 */
[----:B------:R-:W-:Y:S02]  /*4330*/  PRMT R70, R67, 0x7610, R70 ;  /* 0x0000761043467816 */ /* 0x000fe40000000046 */
[C---:B------:R-:W-:Y:S02]  /*4340*/  PRMT R39, R36.reuse, 0x7610, R39 ;  /* 0x0000761024277816 */ /* 0x040fe40000000027 */
[----:B------:R-:W-:Y:S02]  /*4350*/  PRMT R63, R36, 0x7610, R63 ;  /* 0x00007610243f7816 */ /* 0x000fe4000000003f */
[----:B------:R-:W-:-:S02]  /*4360*/  PRMT R19, R15, 0x7610, R19 ;  /* 0x000076100f137816 */ /* 0x000fc40000000013 */
[----:B------:R-:W-:Y:S02]  /*4370*/  PRMT R69, R15, 0x7610, R69 ;  /* 0x000076100f457816 */ /* 0x000fe40000000045 */
[C---:B------:R-:W-:Y:S02]  /*4380*/  PRMT R17, R11.reuse, 0x7610, R17 ;  /* 0x000076100b117816 */ /* 0x040fe40000000011 */
        /* <DEDUP_REMOVED lines=9> */
[----:B------:R-:W-:-:S07]  /*4420*/  PRMT R11, R72, 0x7610, R11 ;  /* 0x00007610480b7816 */ /* 0x000fce000000000b */
.L_x_9:
[----:B-1--4-:R-:W-:Y:S01]  /*4430*/  LOP3.LUT R59, R54, R57, RZ, 0x3c, !PT ;  /* 0x00000039363b7212 */ /* 0x012fe200078e3cff */
[----:B------:R-:W-:Y:S01]  /*4440*/  UIADD3 UR5, UPT, UPT, UR5, 0x1, URZ ;  /* 0x0000000105057890 */ /* 0x000fe2000fffe0ff */
[----:B------:R-:W-:Y:S02]  /*4450*/  LOP3.LUT R76, R27, 0xff, RZ, 0xc0, !PT ;  /* 0x000000ff1b4c7812 */ /* 0x000fe400078ec0ff */
[C---:B------:R-:W-:Y:S01]  /*4460*/  PRMT R71, R59.reuse, 0x8880, RZ ;  /* 0x000088803b477816 */ /* 0x040fe200000000ff */
[----:B------:R-:W-:Y:S01]  /*4470*/  IMAD.SHL.U32 R72, R59, 0x2, RZ ;  /* 0x000000023b487824 */ /* 0x000fe200078e00ff */
[----:B--2---:R-:W-:Y:S01]  /*4480*/  LOP3.LUT R59, R57, R24, RZ, 0x3c, !PT ;  /* 0x00000018393b7212 */ /* 0x004fe200078e3cff */
[----:B------:R-:W-:Y:S01]  /*4490*/  UISETP.NE.AND UP0, UPT, UR5, URZ, UPT ;  /* 0x000000ff0500728c */ /* 0x000fe2000bf05270 */
[----:B------:R-:W-:Y:S01]  /*44a0*/  ISETP.GE.AND P0, PT, R71, RZ, PT ;  /* 0x000000ff4700720c */ /* 0x000fe20003f06270 */
[----:B------:R-:W-:Y:S01]  /*44b0*/  LDS.U8 R76, [R76+UR4] ;  /* 0x000000044c4c7984 */ /* 0x000fe20008000000 */
[----:B------:R-:W-:-:S02]  /*44c0*/  LOP3.LUT R71, R47, 0xff, RZ, 0xc0, !PT ;  /* 0x000000ff2f477812 */ /* 0x000fc400078ec0ff */
[----:B------:R-:W-:Y:S02]  /*44d0*/  LOP3.LUT R47, R52, 0xff, RZ, 0xc0, !PT ;  /* 0x000000ff342f7812 */ /* 0x000fe400078ec0ff */
[----:B------:R-:W-:Y:S01]  /*44e0*/  PRMT R73, R59, 0x8880, RZ ;  /* 0x000088803b497816 */ /* 0x000fe200000000ff */
[----:B------:R1:W-:Y:S01]  /*44f0*/  LDS.U8 R52, [R71+UR4] ;  /* 0x0000000447347984 */ /* 0x0003e20008000000 */
[----:B------:R-:W-:Y:S01]  /*4500*/  LOP3.LUT R53, R53, 0xff, RZ, 0xc0, !PT ;  /* 0x000000ff35357812 */ /* 0x000fe200078ec0ff */
[----:B------:R-:W-:Y:S02]  /*4510*/  IMAD.SHL.U32 R59, R59, 0x2, RZ ;  /* 0x000000023b3b7824 */ /* 0x000fe400078e00ff */
[----:B------:R-:W2:Y:S02]  /*4520*/  LDS.U8 R47, [R47+UR4] ;  /* 0x000000042f2f7984 */ /* 0x000ea40008000000 */
[----:B------:R-:W-:Y:S02]  /*4530*/  @!P0 LOP3.LUT R72, R72, 0x1b, RZ, 0x3c, !PT ;  /* 0x0000001b48488812 */ /* 0x000fe400078e3cff */
[----:B------:R-:W-:Y:S01]  /*4540*/  ISETP.GE.AND P0, PT, R73, RZ, PT ;  /* 0x000000ff4900720c */ /* 0x000fe20003f06270 */
[----:B------:R-:W-:Y:S01]  /*4550*/  LDS.U8 R53, [R53+UR4] ;  /* 0x0000000435357984 */ /* 0x000fe20008000000 */
[----:B------:R-:W-:-:S02]  /*4560*/  LOP3.LUT R72, R72, R67, RZ, 0x3c, !PT ;  /* 0x0000004348487212 */ /* 0x000fc400078e3cff */
[-C--:B0-----:R-:W-:Y:S02]  /*4570*/  LOP3.LUT R67, R24, R55.reuse, RZ, 0x3c, !PT ;  /* 0x0000003718437212 */ /* 0x081fe400078e3cff */
[----:B------:R-:W-:Y:S02]  /*4580*/  LOP3.LUT R73, R54, R55, RZ, 0x3c, !PT ;  /* 0x0000003736497212 */ /* 0x000fe400078e3cff */
[----:B------:R-:W-:Y:S02]  /*4590*/  PRMT R74, R67, 0x8880, RZ ;  /* 0x00008880434a7816 */ /* 0x000fe400000000ff */
[C---:B-1----:R-:W-:Y:S01]  /*45a0*/  PRMT R71, R73.reuse, 0x8880, RZ ;  /* 0x0000888049477816 */ /* 0x042fe200000000ff */
[----:B------:R-:W-:Y:S01]  /*45b0*/  IMAD.SHL.U32 R73, R73, 0x2, RZ ;  /* 0x0000000249497824 */ /* 0x000fe200078e00ff */
[----:B------:R-:W-:Y:S02]  /*45c0*/  ISETP.GE.AND P1, PT, R74, RZ, PT ;  /* 0x000000ff4a00720c */ /* 0x000fe40003f26270 */
[----:B------:R-:W-:-:S02]  /*45d0*/  LOP3.LUT R74, R51, 0xff, RZ, 0xc0, !PT ;  /* 0x000000ff334a7812 */ /* 0x000fc400078ec0ff */
[----:B------:R-:W-:Y:S02]  /*45e0*/  ISETP.GE.AND P2, PT, R71, RZ, PT ;  /* 0x000000ff4700720c */ /* 0x000fe40003f46270 */
[----:B------:R-:W-:Y:S02]  /*45f0*/  @!P0 LOP3.LUT R59, R59, 0x1b, RZ, 0x3c, !PT ;  /* 0x0000001b3b3b8812 */ /* 0x000fe400078e3cff */
[----:B------:R-:W0:Y:S01]  /*4600*/  LDS.U8 R74, [R74+UR4] ;  /* 0x000000044a4a7984 */ /* 0x000e220008000000 */
[----:B------:R-:W-:Y:S02]  /*4610*/  LOP3.LUT R72, R72, R57, RZ, 0x3c, !PT ;  /* 0x0000003948487212 */ /* 0x000fe400078e3cff */
[----:B------:R-:W-:Y:S02]  /*4620*/  LOP3.LUT R59, R59, R68, RZ, 0x3c, !PT ;  /* 0x000000443b3b7212 */ /* 0x000fe400078e3cff */
[-C--:B------:R-:W-:Y:S02]  /*4630*/  LOP3.LUT R57, R57, R24.reuse, R55, 0x96, !PT ;  /* 0x0000001839397212 */ /* 0x080fe400078e9637 */
[----:B------:R-:W-:-:S02]  /*4640*/  LOP3.LUT R59, R59, R24, RZ, 0x3c, !PT ;  /* 0x000000183b3b7212 */ /* 0x000fc400078e3cff */
[----:B------:R-:W-:Y:S02]  /*4650*/  @!P2 LOP3.LUT R73, R73, 0x1b, RZ, 0x3c, !PT ;  /* 0x0000001b4949a812 */ /* 0x000fe400078e3cff */
[-C--:B------:R-:W-:Y:S02]  /*4660*/  LOP3.LUT R72, R72, R57.reuse, R54, 0x96, !PT ;  /* 0x0000003948487212 */ /* 0x080fe400078e9636 */
[----:B------:R-:W-:Y:S02]  /*4670*/  LOP3.LUT R66, R73, R66, RZ, 0x3c, !PT ;  /* 0x0000004249427212 */ /* 0x000fe400078e3cff */
[----:B------:R-:W-:Y:S02]  /*4680*/  LOP3.LUT R73, R48, 0xff, RZ, 0xc0, !PT ;  /* 0x000000ff30497812 */ /* 0x000fe400078ec0ff */
[----:B--2---:R-:W-:Y:S02]  /*4690*/  LOP3.LUT R71, R47, R52, RZ, 0x3c, !PT ;  /* 0x000000342f477212 */ /* 0x004fe400078e3cff */
[----:B------:R-:W-:-:S02]  /*46a0*/  LOP3.LUT R66, R66, R57, RZ, 0x3c, !PT ;  /* 0x0000003942427212 */ /* 0x000fc400078e3cff */
[----:B------:R-:W-:Y:S02]  /*46b0*/  PRMT R51, R71, 0x8880, RZ ;  /* 0x0000888047337816 */ /* 0x000fe400000000ff */
[----:B------:R-:W-:Y:S02]  /*46c0*/  LOP3.LUT R59, R59, R57, R54, 0x96, !PT ;  /* 0x000000393b3b7212 */ /* 0x000fe400078e9636 */
[----:B------:R-:W-:Y:S02]  /*46d0*/  ISETP.GE.AND P2, PT, R51, RZ, PT ;  /* 0x000000ff3300720c */ /* 0x000fe40003f46270 */
[----:B------:R-:W-:Y:S01]  /*46e0*/  LOP3.LUT R51, R50, 0xff, RZ, 0xc0, !PT ;  /* 0x000000ff32337812 */ /* 0x000fe200078ec0ff */
[----:B------:R-:W-:-:S05]  /*46f0*/  IMAD.SHL.U32 R50, R71, 0x2, RZ ;  /* 0x0000000247327824 */ /* 0x000fca00078e00ff */
[----:B------:R-:W1:Y:S05]  /*4700*/  LDS.U8 R51, [R51+UR4] ;  /* 0x0000000433337984 */ /* 0x000e6a0008000000 */
[----:B------:R-:W-:-:S04]  /*4710*/  @!P2 LOP3.LUT R50, R50, 0x1b, RZ, 0x3c, !PT ;  /* 0x0000001b3232a812 */ /* 0x000fc800078e3cff */
[----:B------:R-:W-:Y:S02]  /*4720*/  LOP3.LUT R23, R50, R23, RZ, 0x3c, !PT ;  /* 0x0000001732177212 */ /* 0x000fe400078e3cff */
[----:B0-----:R-:W-:Y:S02]  /*4730*/  LOP3.LUT R50, R74, R47, RZ, 0x3c, !PT ;  /* 0x0000002f4a327212 */ /* 0x001fe400078e3cff */
[----:B------:R-:W-:Y:S02]  /*4740*/  LOP3.LUT R23, R23, R52, RZ, 0x3c, !PT ;  /* 0x0000003417177212 */ /* 0x000fe400078e3cff */
[C---:B------:R-:W-:Y:S01]  /*4750*/  PRMT R71, R50.reuse, 0x8880, RZ ;  /* 0x0000888032477816 */ /* 0x040fe200000000ff */
[----:B------:R-:W-:-:S03]  /*4760*/  IMAD.SHL.U32 R50, R50, 0x2, RZ ;  /* 0x0000000232327824 */ /* 0x000fc600078e00ff */
[----:B------:R-:W-:-:S13]  /*4770*/  ISETP.GE.AND P2, PT, R71, RZ, PT ;  /* 0x000000ff4700720c */ /* 0x000fda0003f46270 */
[----:B------:R-:W-:-:S04]  /*4780*/  @!P2 LOP3.LUT R50, R50, 0x1b, RZ, 0x3c, !PT ;  /* 0x0000001b3232a812 */ /* 0x000fc800078e3cff */
[----:B------:R-:W-:Y:S02]  /*4790*/  LOP3.LUT R50, R50, R21, RZ, 0x3c, !PT ;  /* 0x0000001532327212 */ /* 0x000fe400078e3cff */
[----:B-1----:R-:W-:-:S04]  /*47a0*/  LOP3.LUT R71, R52, R51, RZ, 0x3c, !PT ;  /* 0x0000003334477212 */ /* 0x002fc800078e3cff */
[C---:B------:R-:W-:Y:S01]  /*47b0*/  PRMT R21, R71.reuse, 0x8880, RZ ;  /* 0x0000888047157816 */ /* 0x040fe200000000ff */
[----:B------:R-:W-:-:S03]  /*47c0*/  IMAD.SHL.U32 R71, R71, 0x2, RZ ;  /* 0x0000000247477824 */ /* 0x000fc600078e00ff */
[----:B------:R-:W-:Y:S02]  /*47d0*/  ISETP.GE.AND P2, PT, R21, RZ, PT ;  /* 0x000000ff1500720c */ /* 0x000fe40003f46270 */
[----:B------:R-:W-:Y:S02]  /*47e0*/  LOP3.LUT R21, R46, 0xff, RZ, 0xc0, !PT ;  /* 0x000000ff2e157812 */ /* 0x000fe400078ec0ff */
[----:B------:R-:W-:Y:S02]  /*47f0*/  LOP3.LUT R46, R49, 0xff, RZ, 0xc0, !PT ;  /* 0x000000ff312e7812 */ /* 0x000fe400078ec0ff */
[----:B------:R-:W-:Y:S02]  /*4800*/  LOP3.LUT R49, R74, R51, RZ, 0x3c, !PT ;  /* 0x000000334a317212 */ /* 0x000fe400078e3cff */
[----:B------:R-:W-:Y:S04]  /*4810*/  LDS.U8 R21, [R21+UR4] ;  /* 0x0000000415157984 */ /* 0x000fe80008000000 */
[----:B------:R-:W0:Y:S01]  /*4820*/  LDS.U8 R46, [R46+UR4] ;  /* 0x000000042e2e7984 */ /* 0x000e220008000000 */
[----:B------:R-:W-:-:S04]  /*4830*/  @!P2 LOP3.LUT R71, R71, 0x1b, RZ, 0x3c, !PT ;  /* 0x0000001b4747a812 */ /* 0x000fc800078e3cff */
[----:B------:R-:W-:Y:S02]  /*4840*/  LOP3.LUT R60, R71, R60, RZ, 0x3c, !PT ;  /* 0x0000003c473c7212 */ /* 0x000fe400078e3cff */
[C---:B------:R-:W-:Y:S01]  /*4850*/  PRMT R71, R49.reuse, 0x8880, RZ ;  /* 0x0000888031477816 */ /* 0x040fe200000000ff */
[----:B------:R-:W-:-:S03]  /*4860*/  IMAD.SHL.U32 R49, R49, 0x2, RZ ;  /* 0x0000000231317824 */ /* 0x000fc600078e00ff */
[----:B------:R-:W-:-:S13]  /*4870*/  ISETP.GE.AND P2, PT, R71, RZ, PT ;  /* 0x000000ff4700720c */ /* 0x000fda0003f46270 */
[----:B------:R-:W-:-:S04]  /*4880*/  @!P2 LOP3.LUT R49, R49, 0x1b, RZ, 0x3c, !PT ;  /* 0x0000001b3131a812 */ /* 0x000fc800078e3cff */
[----:B------:R-:W-:Y:S02]  /*4890*/  LOP3.LUT R70, R49, R70, RZ, 0x3c, !PT ;  /* 0x0000004631467212 */ /* 0x000fe400078e3cff */
[----:B0-----:R-:W-:-:S04]  /*48a0*/  LOP3.LUT R49, R21, R46, RZ, 0x3c, !PT ;  /* 0x0000002e15317212 */ /* 0x001fc800078e3cff */
[C---:B------:R-:W-:Y:S01]  /*48b0*/  PRMT R27, R49.reuse, 0x8880, RZ ;  /* 0x00008880311b7816 */ /* 0x040fe200000000ff */
[----:B------:R-:W-:-:S03]  /*48c0*/  IMAD.SHL.U32 R49, R49, 0x2, RZ ;  /* 0x0000000231317824 */ /* 0x000fc600078e00ff */
[----:B------:R-:W-:Y:S02]  /*48d0*/  ISETP.GE.AND P2, PT, R27, RZ, PT ;  /* 0x000000ff1b00720c */ /* 0x000fe40003f46270 */
[----:B------:R-:W-:Y:S02]  /*48e0*/  LOP3.LUT R27, R26, 0xff, RZ, 0xc0, !PT ;  /* 0x000000ff1a1b7812 */ /* 0x000fe400078ec0ff */
[----:B------:R-:W-:-:S04]  /*48f0*/  LOP3.LUT R26, R76, R21, RZ, 0x3c, !PT ;  /* 0x000000154c1a7212 */ /* 0x000fc800078e3cff */
[----:B------:R-:W0:Y:S05]  /*4900*/  LDS.U8 R27, [R27+UR4] ;  /* 0x000000041b1b7984 */ /* 0x000e2a0008000000 */
[----:B------:R-:W-:-:S04]  /*4910*/  @!P2 LOP3.LUT R49, R49, 0x1b, RZ, 0x3c, !PT ;  /* 0x0000001b3131a812 */ /* 0x000fc800078e3cff */
[----:B------:R-:W-:Y:S02]  /*4920*/  LOP3.LUT R71, R49, R58, RZ, 0x3c, !PT ;  /* 0x0000003a31477212 */ /* 0x000fe400078e3cff */
[----:B------:R-:W-:-:S04]  /*4930*/  PRMT R49, R26, 0x8880, RZ ;  /* 0x000088801a317816 */ /* 0x000fc800000000ff */
[----:B------:R-:W-:Y:S01]  /*4940*/  ISETP.GE.AND P2, PT, R49, RZ, PT ;  /* 0x000000ff3100720c */ /* 0x000fe20003f46270 */
[----:B------:R-:W-:-:S12]  /*4950*/  IMAD.SHL.U32 R49, R26, 0x2, RZ ;  /* 0x000000021a317824 */ /* 0x000fd800078e00ff */
[----:B------:R-:W-:-:S04]  /*4960*/  @!P2 LOP3.LUT R49, R49, 0x1b, RZ, 0x3c, !PT ;  /* 0x0000001b3131a812 */ /* 0x000fc800078e3cff */
[----:B------:R-:W-:Y:S02]  /*4970*/  LOP3.LUT R58, R49, R22, RZ, 0x3c, !PT ;  /* 0x00000016313a7212 */ /* 0x000fe400078e3cff */
[----:B------:R-:W-:Y:S02]  /*4980*/  LOP3.LUT R22, R25, 0xff, RZ, 0xc0, !PT ;  /* 0x000000ff19167812 */ /* 0x000fe400078ec0ff */
[----:B------:R-:W-:Y:S01]  /*4990*/  LDS.U8 R25, [R73+UR4] ;  /* 0x0000000449197984 */ /* 0x000fe20008000000 */
[----:B------:R-:W-:Y:S02]  /*49a0*/  LOP3.LUT R58, R58, R21, RZ, 0x3c, !PT ;  /* 0x000000153a3a7212 */ /* 0x000fe400078e3cff */
[-C--:B0-----:R-:W-:Y:S01]  /*49b0*/  LOP3.LUT R26, R46, R27.reuse, RZ, 0x3c, !PT ;  /* 0x0000001b2e1a7212 */ /* 0x081fe200078e3cff */
[----:B------:R-:W0:Y:S01]  /*49c0*/  LDS.U8 R22, [R22+UR4] ;  /* 0x0000000416167984 */ /* 0x000e220008000000 */
[----:B------:R-:W-:Y:S02]  /*49d0*/  LOP3.LUT R49, R76, R27, RZ, 0x3c, !PT ;  /* 0x0000001b4c317212 */ /* 0x000fe400078e3cff */
[C---:B------:R-:W-:Y:S01]  /*49e0*/  PRMT R48, R26.reuse, 0x8880, RZ ;  /* 0x000088801a307816 */ /* 0x040fe200000000ff */
[----:B------:R-:W-:-:S03]  /*49f0*/  IMAD.SHL.U32 R26, R26, 0x2, RZ ;  /* 0x000000021a1a7824 */ /* 0x000fc600078e00ff */
[----:B------:R-:W-:-:S13]  /*4a00*/  ISETP.GE.AND P2, PT, R48, RZ, PT ;  /* 0x000000ff3000720c */ /* 0x000fda0003f46270 */
[----:B------:R-:W-:-:S04]  /*4a10*/  @!P2 LOP3.LUT R26, R26, 0x1b, RZ, 0x3c, !PT ;  /* 0x0000001b1a1aa812 */ /* 0x000fc800078e3cff */
[----:B------:R-:W-:Y:S02]  /*4a20*/  LOP3.LUT R48, R26, R61, RZ, 0x3c, !PT ;  /* 0x0000003d1a307212 */ /* 0x000fe400078e3cff */
[----:B------:R-:W-:Y:S02]  /*4a30*/  LOP3.LUT R26, R45, 0xff, RZ, 0xc0, !PT ;  /* 0x000000ff2d1a7812 */ /* 0x000fe400078ec0ff */
[C---:B------:R-:W-:Y:S01]  /*4a40*/  PRMT R45, R49.reuse, 0x8880, RZ ;  /* 0x00008880312d7816 */ /* 0x040fe200000000ff */
[----:B------:R-:W-:Y:S01]  /*4a50*/  IMAD.SHL.U32 R49, R49, 0x2, RZ ;  /* 0x0000000231317824 */ /* 0x000fe200078e00ff */
[-C--:B------:R-:W-:Y:S02]  /*4a60*/  LOP3.LUT R61, R71, R46.reuse, RZ, 0x3c, !PT ;  /* 0x0000002e473d7212 */ /* 0x080fe400078e3cff */
[----:B------:R-:W1:Y:S01]  /*4a70*/  LDS.U8 R26, [R26+UR4] ;  /* 0x000000041a1a7984 */ /* 0x000e620008000000 */
[----:B------:R-:W-:Y:S02]  /*4a80*/  ISETP.GE.AND P2, PT, R45, RZ, PT ;  /* 0x000000ff2d00720c */ /* 0x000fe40003f46270 */
[----:B------:R-:W-:-:S02]  /*4a90*/  LOP3.LUT R45, R21, R46, R27, 0x96, !PT ;  /* 0x0000002e152d7212 */ /* 0x000fc400078e961b */
[----:B------:R-:W-:Y:S02]  /*4aa0*/  LOP3.LUT R27, R48, R27, RZ, 0x3c, !PT ;  /* 0x0000001b301b7212 */ /* 0x000fe400078e3cff */
[----:B------:R-:W-:Y:S02]  /*4ab0*/  LOP3.LUT R61, R61, R45, R76, 0x96, !PT ;  /* 0x0000002d3d3d7212 */ /* 0x000fe400078e964c */
[----:B0-----:R-:W-:-:S04]  /*4ac0*/  LOP3.LUT R21, R25, R22, RZ, 0x3c, !PT ;  /* 0x0000001619157212 */ /* 0x001fc800078e3cff */
[C---:B------:R-:W-:Y:S01]  /*4ad0*/  PRMT R46, R21.reuse, 0x8880, RZ ;  /* 0x00008880152e7816 */ /* 0x040fe200000000ff */
[----:B------:R-:W-:Y:S01]  /*4ae0*/  IMAD.SHL.U32 R21, R21, 0x2, RZ ;  /* 0x0000000215157824 */ /* 0x000fe200078e00ff */
[----:B------:R-:W-:Y:S02]  /*4af0*/  @!P2 LOP3.LUT R49, R49, 0x1b, RZ, 0x3c, !PT ;  /* 0x0000001b3131a812 */ /* 0x000fe400078e3cff */
[----:B------:R-:W-:Y:S02]  /*4b00*/  ISETP.GE.AND P3, PT, R46, RZ, PT ;  /* 0x000000ff2e00720c */ /* 0x000fe40003f66270 */
[----:B------:R-:W-:Y:S02]  /*4b10*/  LOP3.LUT R48, R49, R20, RZ, 0x3c, !PT ;  /* 0x0000001431307212 */ /* 0x000fe400078e3cff */
[-CC-:B------:R-:W-:Y:S02]  /*4b20*/  LOP3.LUT R20, R58, R45.reuse, R76.reuse, 0x96, !PT ;  /* 0x0000002d3a147212 */ /* 0x180fe400078e964c */
[----:B------:R-:W-:-:S02]  /*4b30*/  LOP3.LUT R76, R27, R45, R76, 0x96, !PT ;  /* 0x0000002d1b4c7212 */ /* 0x000fc400078e964c */
[----:B------:R-:W-:Y:S02]  /*4b40*/  LOP3.LUT R49, R50, R47, RZ, 0x3c, !PT ;  /* 0x0000002f32317212 */ /* 0x000fe400078e3cff */
[----:B------:R-:W-:Y:S02]  /*4b50*/  LOP3.LUT R27, R22, R53, RZ, 0x3c, !PT ;  /* 0x00000035161b7212 */ /* 0x000fe400078e3cff */
[----:B------:R-:W-:Y:S02]  /*4b60*/  LOP3.LUT R45, R48, R45, RZ, 0x3c, !PT ;  /* 0x0000002d302d7212 */ /* 0x000fe400078e3cff */
[----:B------:R-:W-:Y:S02]  /*4b70*/  @!P3 LOP3.LUT R21, R21, 0x1b, RZ, 0x3c, !PT ;  /* 0x0000001b1515b812 */ /* 0x000fe400078e3cff */
[----:B------:R-:W-:Y:S02]  /*4b80*/  PRMT R48, R27, 0x8880, RZ ;  /* 0x000088801b307816 */ /* 0x000fe400000000ff */
[----:B------:R-:W-:-:S04]  /*4b90*/  LOP3.LUT R21, R21, R64, RZ, 0x3c, !PT ;  /* 0x0000004015157212 */ /* 0x000fc800078e3cff */
[----:B------:R-:W-:Y:S02]  /*4ba0*/  LOP3.LUT R21, R21, R22, RZ, 0x3c, !PT ;  /* 0x0000001615157212 */ /* 0x000fe400078e3cff */
[----:B-1----:R-:W-:-:S04]  /*4bb0*/  LOP3.LUT R46, R26, R25, RZ, 0x3c, !PT ;  /* 0x000000191a2e7212 */ /* 0x002fc800078e3cff */
[C---:B------:R-:W-:Y:S01]  /*4bc0*/  PRMT R64, R46.reuse, 0x8880, RZ ;  /* 0x000088802e407816 */ /* 0x040fe200000000ff */
[----:B------:R-:W-:-:S03]  /*4bd0*/  IMAD.SHL.U32 R46, R46, 0x2, RZ ;  /* 0x000000022e2e7824 */ /* 0x000fc600078e00ff */
[----:B------:R-:W-:-:S13]  /*4be0*/  ISETP.GE.AND P3, PT, R64, RZ, PT ;  /* 0x000000ff4000720c */ /* 0x000fda0003f66270 */
[----:B------:R-:W-:Y:S02]  /*4bf0*/  @!P3 LOP3.LUT R46, R46, 0x1b, RZ, 0x3c, !PT ;  /* 0x0000001b2e2eb812 */ /* 0x000fe400078e3cff */
[----:B------:R-:W-:Y:S02]  /*4c00*/  ISETP.GE.AND P3, PT, R48, RZ, PT ;  /* 0x000000ff3000720c */ /* 0x000fe40003f66270 */
[----:B------:R-:W-:Y:S02]  /*4c10*/  LOP3.LUT R46, R46, R63, RZ, 0x3c, !PT ;  /* 0x0000003f2e2e7212 */ /* 0x000fe400078e3cff */
[----:B------:R-:W-:Y:S02]  /*4c20*/  LOP3.LUT R63, R60, R51, RZ, 0x3c, !PT ;  /* 0x000000333c3f7212 */ /* 0x000fe400078e3cff */
[----:B------:R-:W-:Y:S01]  /*4c30*/  LOP3.LUT R51, R47, R52, R51, 0x96, !PT ;  /* 0x000000342f337212 */ /* 0x000fe200078e9633 */
[----:B------:R-:W-:Y:S01]  /*4c40*/  IMAD.SHL.U32 R52, R67, 0x2, RZ ;  /* 0x0000000243347824 */ /* 0x000fe200078e00ff */
[----:B------:R-:W-:-:S02]  /*4c50*/  LOP3.LUT R47, R26, R53, RZ, 0x3c, !PT ;  /* 0x000000351a2f7212 */ /* 0x000fc400078e3cff */
[----:B------:R-:W-:Y:S02]  /*4c60*/  LOP3.LUT R46, R46, R25, RZ, 0x3c, !PT ;  /* 0x000000192e2e7212 */ /* 0x000fe400078e3cff */
[C---:B------:R-:W-:Y:S01]  /*4c70*/  PRMT R50, R47.reuse, 0x8880, RZ ;  /* 0x000088802f327816 */ /* 0x040fe200000000ff */
[----:B------:R-:W-:Y:S01]  /*4c80*/  IMAD.SHL.U32 R47, R47, 0x2, RZ ;  /* 0x000000022f2f7824 */ /* 0x000fe200078e00ff */
[----:B------:R-:W-:Y:S02]  /*4c90*/  @!P1 LOP3.LUT R52, R52, 0x1b, RZ, 0x3c, !PT ;  /* 0x0000001b34349812 */ /* 0x000fe400078e3cff */
[----:B------:R-:W-:Y:S01]  /*4ca0*/  LOP3.LUT R25, R25, R22, R53, 0x96, !PT ;  /* 0x0000001619197212 */ /* 0x000fe200078e9635 */
[----:B------:R-:W-:Y:S01]  /*4cb0*/  IMAD.MOV.U32 R48, RZ, RZ, R50 ;  /* 0x000000ffff307224 */ /* 0x000fe200078e0032 */
[----:B------:R-:W-:Y:S01]  /*4cc0*/  LOP3.LUT R58, R52, R69, RZ, 0x3c, !PT ;  /* 0x00000045343a7212 */ /* 0x000fe200078e3cff */
[----:B------:R-:W-:Y:S01]  /*4cd0*/  IMAD.SHL.U32 R52, R27, 0x2, RZ ;  /* 0x000000021b347824 */ /* 0x000fe200078e00ff */
[----:B------:R-:W-:-:S02]  /*4ce0*/  LOP3.LUT R70, R70, R51, RZ, 0x3c, !PT ;  /* 0x0000003346467212 */ /* 0x000fc400078e3cff */
[----:B------:R-:W-:Y:S02]  /*4cf0*/  ISETP.GE.AND P2, PT, R48, RZ, PT ;  /* 0x000000ff3000720c */ /* 0x000fe40003f46270 */
[----:B------:R-:W-:Y:S02]  /*4d00*/  @!P3 LOP3.LUT R52, R52, 0x1b, RZ, 0x3c, !PT ;  /* 0x0000001b3434b812 */ /* 0x000fe400078e3cff */
[----:B------:R-:W-:Y:S02]  /*4d10*/  LOP3.LUT R58, R58, R55, RZ, 0x3c, !PT ;  /* 0x000000373a3a7212 */ /* 0x000fe400078e3cff */
[----:B------:R-:W-:Y:S02]  /*4d20*/  LOP3.LUT R52, R52, R65, RZ, 0x3c, !PT ;  /* 0x0000004134347212 */ /* 0x000fe400078e3cff */
[----:B------:R-:W-:Y:S02]  /*4d30*/  LOP3.LUT R58, R58, R57, R54, 0x96, !PT ;  /* 0x000000393a3a7212 */ /* 0x000fe400078e9636 */
[----:B------:R-:W-:-:S02]  /*4d40*/  LOP3.LUT R53, R52, R53, RZ, 0x3c, !PT ;  /* 0x0000003534357212 */ /* 0x000fc400078e3cff */
[----:B------:R-:W-:Y:S02]  /*4d50*/  LOP3.LUT R21, R21, R25, R26, 0x96, !PT ;  /* 0x0000001915157212 */ /* 0x000fe400078e961a */
[----:B------:R-:W-:Y:S02]  /*4d60*/  @!P2 LOP3.LUT R47, R47, 0x1b, RZ, 0x3c, !PT ;  /* 0x0000001b2f2fa812 */ /* 0x000fe400078e3cff */
[-CC-:B------:R-:W-:Y:S02]  /*4d70*/  LOP3.LUT R48, R49, R51.reuse, R74.reuse, 0x96, !PT ;  /* 0x0000003331307212 */ /* 0x180fe400078e964a */
[----:B------:R-:W-:Y:S02]  /*4d80*/  LOP3.LUT R62, R47, R62, RZ, 0x3c, !PT ;  /* 0x0000003e2f3e7212 */ /* 0x000fe400078e3cff */
[-CC-:B------:R-:W-:Y:S02]  /*4d90*/  LOP3.LUT R49, R23, R51.reuse, R74.reuse, 0x96, !PT ;  /* 0x0000003317317212 */ /* 0x180fe400078e964a */
[----:B------:R-:W-:-:S02]  /*4da0*/  LOP3.LUT R50, R63, R51, R74, 0x96, !PT ;  /* 0x000000333f327212 */ /* 0x000fc400078e964a */
[-C--:B------:R-:W-:Y:S02]  /*4db0*/  LOP3.LUT R27, R62, R25.reuse, RZ, 0x3c, !PT ;  /* 0x000000193e1b7212 */ /* 0x080fe400078e3cff */
[-CC-:B------:R-:W-:Y:S02]  /*4dc0*/  LOP3.LUT R52, R46, R25.reuse, R26.reuse, 0x96, !PT ;  /* 0x000000192e347212 */ /* 0x180fe400078e961a */
[----:B------:R-:W-:Y:S02]  /*4dd0*/  LOP3.LUT R53, R53, R25, R26, 0x96, !PT ;  /* 0x0000001935357212 */ /* 0x000fe400078e961a */
        /* <DEDUP_REMOVED lines=8> */
[----:B------:R-:W-:Y:S01]  /*4e60*/  PRMT R54, R21, 0x7610, R54 ;  /* 0x0000761015367816 */ /* 0x000fe20000000036 */
[----:B------:R-:W-:Y:S06]  /*4e70*/  BRA.U UP0, `(.L_x_10) ;  /* 0xffffffe900e87547 */ /* 0x000fec000b83ffff */
[----:B------:R-:W0:Y:S08]  /*4e80*/  S2UR UR5, SR_CgaCtaId ;  /* 0x00000000000579c3 */ /* 0x000e300000008800 */
[----:B------:R-:W-:Y:S01]  /*4e90*/  BAR.SYNC.DEFER_BLOCKING 0x0 ;  /* 0x0000000000007b1d */ /* 0x000fe20000010000 */
[----:B------:R-:W-:Y:S02]  /*4ea0*/  LOP3.LUT R22, R10, 0xff, RZ, 0xc0, !PT ;  /* 0x000000ff0a167812 */ /* 0x000fe400078ec0ff */
[----:B------:R-:W-:-:S02]  /*4eb0*/  LOP3.LUT R55, R6, 0xff, RZ, 0xc0, !PT ;  /* 0x000000ff06377812 */ /* 0x000fc400078ec0ff */
[----:B------:R-:W-:Y:S01]  /*4ec0*/  LOP3.LUT R26, R26, 0xff, RZ, 0xc0, !PT ;  /* 0x000000ff1a1a7812 */ /* 0x000fe200078ec0ff */
[----:B------:R-:W-:Y:S01]  /*4ed0*/  UMOV UR4, 0x400 ;  /* 0x0000040000047882 */ /* 0x000fe20000000000 */
[----:B------:R-:W-:Y:S02]  /*4ee0*/  LOP3.LUT R49, R49, 0xff, RZ, 0xc0, !PT ;  /* 0x000000ff31317812 */ /* 0x000fe400078ec0ff */
[----:B------:R-:W-:Y:S02]  /*4ef0*/  LOP3.LUT R23, R25, 0xff, RZ, 0xc0, !PT ;  /* 0x000000ff19177812 */ /* 0x000fe400078ec0ff */
[----:B------:R-:W-:Y:S02]  /*4f00*/  LOP3.LUT R58, R3, 0xff, RZ, 0xc0, !PT ;  /* 0x000000ff033a7812 */ /* 0x000fe400078ec0ff */
[----:B------:R-:W-:Y:S02]  /*4f10*/  LOP3.LUT R53, R53, 0xff, RZ, 0xc0, !PT ;  /* 0x000000ff35357812 */ /* 0x000fe400078ec0ff */
[----:B------:R-:W-:-:S02]  /*4f20*/  LOP3.LUT R3, R54, 0xff, RZ, 0xc0, !PT ;  /* 0x000000ff36037812 */ /* 0x000fc400078ec0ff */
[----:B------:R-:W-:Y:S02]  /*4f30*/  LOP3.LUT R21, R50, 0xff, RZ, 0xc0, !PT ;  /* 0x000000ff32157812 */ /* 0x000fe400078ec0ff */
[----:B------:R-:W-:Y:S02]  /*4f40*/  LOP3.LUT R24, R63, 0xff, RZ, 0xc0, !PT ;  /* 0x000000ff3f187812 */ /* 0x000fe400078ec0ff */
[----:B------:R-:W-:Y:S01]  /*4f50*/  LOP3.LUT R20, R20, 0xff, RZ, 0xc0, !PT ;  /* 0x000000ff14147812 */ /* 0x000fe200078ec0ff */
[----:B0-----:R-:W-:Y:S01]  /*4f60*/  ULEA UR4, UR5, UR4, 0x18 ;  /* 0x0000000405047291 */ /* 0x001fe2000f8ec0ff */
[----:B------:R-:W-:Y:S02]  /*4f70*/  LOP3.LUT R57, R13, 0xff, RZ, 0xc0, !PT ;  /* 0x000000ff0d397812 */ /* 0x000fe400078ec0ff */
[----:B------:R-:W-:Y:S02]  /*4f80*/  LOP3.LUT R51, R51, 0xff, RZ, 0xc0, !PT ;  /* 0x000000ff33337812 */ /* 0x000fe400078ec0ff */
[----:B------:R-:W-:-:S04]  /*4f90*/  LOP3.LUT R45, R45, 0xff, RZ, 0xc0, !PT ;  /* 0x000000ff2d2d7812 */ /* 0x000fc800078ec0ff */
[----:B------:R-:W0:Y:S04]  /*4fa0*/  LDS.U8 R22, [R22+UR4] ;  /* 0x0000000416167984 */ /* 0x000e280008000000 */
[----:B------:R-:W1:Y:S04]  /*4fb0*/  LDS.U8 R55, [R55+UR4] ;  /* 0x0000000437377984 */ /* 0x000e680008000000 */
[----:B------:R-:W2:Y:S04]  /*4fc0*/  LDS.U8 R26, [R26+UR4] ;  /* 0x000000041a1a7984 */ /* 0x000ea80008000000 */
[----:B------:R3:W4:Y:S04]  /*4fd0*/  LDS.U8 R25, [R49+UR4] ;  /* 0x0000000431197984 */ /* 0x0007280008000000 */
[----:B------:R-:W5:Y:S04]  /*4fe0*/  LDS.U8 R58, [R58+UR4] ;  /* 0x000000043a3a7984 */ /* 0x000f680008000000 */
[----:B------:R-:W5:Y:S01]  /*4ff0*/  LDS.U8 R53, [R53+UR4] ;  /* 0x0000000435357984 */ /* 0x000f620008000000 */
[----:B---3--:R-:W-:-:S03]  /*5000*/  LOP3.LUT R49, R46, 0xff, RZ, 0xc0, !PT ;  /* 0x000000ff2e317812 */ /* 0x008fc600078ec0ff */
[----:B------:R-:W3:Y:S04]  /*5010*/  LDS.U8 R23, [R23+UR4] ;  /* 0x0000000417177984 */ /* 0x000ee80008000000 */
[----:B------:R-:W3:Y:S04]  /*5020*/  LDS.U8 R3, [R3+UR4] ;  /* 0x0000000403037984 */ /* 0x000ee80008000000 */
[----:B------:R-:W-:Y:S04]  /*5030*/  LDS.U8 R21, [R21+UR4] ;  /* 0x0000000415157984 */ /* 0x000fe80008000000 */
[----:B------:R-:W-:Y:S01]  /*5040*/  LDS.U8 R24, [R24+UR4] ;  /* 0x0000000418187984 */ /* 0x000fe20008000000 */
[----:B0-----:R-:W-:-:S03]  /*5050*/  LOP3.LUT R56, R56, R22, R37, 0x96, !PT ;  /* 0x0000001638387212 */ /* 0x001fc600078e9625 */
[----:B------:R-:W-:Y:S01]  /*5060*/  LDS.U8 R20, [R20+UR4] ;  /* 0x0000000414147984 */ /* 0x000fe20008000000 */
[----:B------:R-:W-:Y:S02]  /*5070*/  LOP3.LUT R37, R47, 0xff, RZ, 0xc0, !PT ;  /* 0x000000ff2f257812 */ /* 0x000fe400078ec0ff */
[----:B-1----:R-:W-:Y:S01]  /*5080*/  LOP3.LUT R55, R38, R55, RZ, 0x3c, !PT ;  /* 0x0000003726377212 */ /* 0x002fe200078e3cff */
[----:B------:R-:W-:Y:S01]  /*5090*/  LDS.U8 R45, [R45+UR4] ;  /* 0x000000042d2d7984 */ /* 0x000fe20008000000 */
[-CC-:B------:R-:W-:Y:S02]  /*50a0*/  LOP3.LUT R38, R36, R29.reuse, R56.reuse, 0x96, !PT ;  /* 0x0000001d24267212 */ /* 0x180fe400078e9638 */
[--C-:B--2---:R-:W-:Y:S01]  /*50b0*/  LOP3.LUT R36, R26, R29, R56.reuse, 0x96, !PT ;  /* 0x0000001d1a247212 */ /* 0x104fe200078e9638 */
[----:B------:R-:W0:Y:S01]  /*50c0*/  LDS.U8 R37, [R37+UR4] ;  /* 0x0000000425257984 */ /* 0x000e220008000000 */
[----:B------:R-:W-:Y:S02]  /*50d0*/  LOP3.LUT R50, R29, 0xffff, R56, 0x48, !PT ;  /* 0x0000ffff1d327812 */ /* 0x000fe400078e4838 */
[----:B------:R-:W-:Y:S01]  /*50e0*/  LOP3.LUT R47, R35, R30, R55, 0x96, !PT ;  /* 0x0000001e232f7212 */ /* 0x000fe200078e9637 */
[----:B------:R-:W1:Y:S01]  /*50f0*/  LDS.U8 R29, [R57+UR4] ;  /* 0x00000004391d7984 */ /* 0x000e620008000000 */
[----:B------:R-:W-:-:S02]  /*5100*/  LOP3.LUT R35, R48, 0xff, RZ, 0xc0, !PT ;  /* 0x000000ff30237812 */ /* 0x000fc400078ec0ff */
[--C-:B----4-:R-:W-:Y:S02]  /*5110*/  LOP3.LUT R46, R25, R30, R55.reuse, 0x96, !PT ;  /* 0x0000001e192e7212 */ /* 0x110fe400078e9637 */
[----:B------:R-:W-:Y:S02]  /*5120*/  LOP3.LUT R25, R30, 0xffff, R55, 0x48, !PT ;  /* 0x0000ffff1e197812 */ /* 0x000fe400078e4837 */
[----:B------:R-:W2:Y:S01]  /*5130*/  LDS.U8 R35, [R35+UR4] ;  /* 0x0000000423237984 */ /* 0x000ea20008000000 */
[----:B-----5:R-:W-:Y:S02]  /*5140*/  LOP3.LUT R22, R39, R58, RZ, 0x3c, !PT ;  /* 0x0000003a27167212 */ /* 0x020fe400078e3cff */
[----:B------:R-:W-:Y:S01]  /*5150*/  LOP3.LUT R39, R56, 0xffff, RZ, 0xc0, !PT ;  /* 0x0000ffff38277812 */ /* 0x000fe200078ec0ff */
[----:B------:R4:W5:Y:S01]  /*5160*/  LDS.U8 R30, [R49+UR4] ;  /* 0x00000004311e7984 */ /* 0x0009620008000000 */
[----:B------:R-:W-:Y:S02]  /*5170*/  LOP3.LUT R26, R55, 0xffff, RZ, 0xc0, !PT ;  /* 0x0000ffff371a7812 */ /* 0x000fe400078ec0ff */
[----:B------:R-:W-:-:S02]  /*5180*/  LOP3.LUT R54, R53, 0xffff, R56, 0x48, !PT ;  /* 0x0000ffff35367812 */ /* 0x000fc400078e4838 */
[----:B------:R-:W-:Y:S02]  /*5190*/  PRMT R26, R39, 0x3340, R26 ;  /* 0x00003340271a7816 */ /* 0x000fe4000000001a */
[----:B---3--:R-:W-:Y:S02]  /*51a0*/  LOP3.LUT R55, R23, 0xffff, R55, 0x48, !PT ;  /* 0x0000ffff17377812 */ /* 0x008fe400078e4837 */
[----:B----4-:R-:W-:Y:S02]  /*51b0*/  LOP3.LUT R49, R19, 0xffff, R38, 0x48, !PT ;  /* 0x0000ffff13317812 */ /* 0x010fe400078e4826 */
[----:B------:R-:W-:Y:S02]  /*51c0*/  LOP3.LUT R39, R27, 0xff, RZ, 0xc0, !PT ;  /* 0x000000ff1b277812 */ /* 0x000fe400078ec0ff */
[----:B------:R-:W-:Y:S02]  /*51d0*/  LOP3.LUT R27, R62, 0xff, RZ, 0xc0, !PT ;  /* 0x000000ff3e1b7812 */ /* 0x000fe400078ec0ff */
[----:B------:R-:W-:-:S02]  /*51e0*/  PRMT R23, R50, 0x3340, R25 ;  /* 0x0000334032177816 */ /* 0x000fc40000000019 */
[--C-:B------:R-:W-:Y:S01]  /*51f0*/  LOP3.LUT R53, R3, R16, R47.reuse, 0x96, !PT ;  /* 0x0000001003357212 */ /* 0x100fe200078e962f */
[----:B------:R-:W3:Y:S01]  /*5200*/  LDS.U8 R39, [R39+UR4] ;  /* 0x0000000427277984 */ /* 0x000ee20008000000 */
[----:B------:R-:W-:Y:S02]  /*5210*/  LOP3.LUT R16, R16, 0xffff, R47, 0x48, !PT ;  /* 0x0000ffff10107812 */ /* 0x000fe400078e482f */
[----:B------:R-:W-:Y:S01]  /*5220*/  LOP3.LUT R50, R49, 0xff, RZ, 0xc0, !PT ;  /* 0x000000ff31327812 */ /* 0x000fe200078ec0ff */
[----:B------:R-:W4:Y:S01]  /*5230*/  LDS.U8 R27, [R27+UR4] ;  /* 0x000000041b1b7984 */ /* 0x000f220008000000 */
[----:B------:R-:W-:Y:S02]  /*5240*/  PRMT R25, R54, 0x3340, R55 ;  /* 0x0000334036197816 */ /* 0x000fe40000000037 */
[----:B------:R-:W-:Y:S01]  /*5250*/  LOP3.LUT R48, R52, 0xff, RZ, 0xc0, !PT ;  /* 0x000000ff34307812 */ /* 0x000fe200078ec0ff */
[----:B------:R-:W-:Y:S01]  /*5260*/  LDS.U8 R3, [R51+UR4] ;  /* 0x0000000433037984 */ /* 0x000fe20008000000 */
[----:B0-----:R-:W-:-:S02]  /*5270*/  LOP3.LUT R55, R37, 0xffff, R47, 0x48, !PT ;  /* 0x0000ffff25377812 */ /* 0x001fc400078e482f */
[----:B------:R-:W-:Y:S02]  /*5280*/  LOP3.LUT R37, R34, R31, R22, 0x96, !PT ;  /* 0x0000001f22257212 */ /* 0x000fe400078e9616 */
[--C-:B------:R-:W-:Y:S01]  /*5290*/  LOP3.LUT R56, R21, 0xffff, R38.reuse, 0x48, !PT ;  /* 0x0000ffff15387812 */ /* 0x100fe200078e4826 */
[----:B------:R-:W-:Y:S01]  /*52a0*/  LDS.U8 R48, [R48+UR4] ;  /* 0x0000000430307984 */ /* 0x000fe20008000000 */
[----:B------:R-:W-:Y:S02]  /*52b0*/  LOP3.LUT R52, R16, 0xff, RZ, 0xc0, !PT ;  /* 0x000000ff10347812 */ /* 0x000fe400078ec0ff */
[----:B------:R-:W-:Y:S01]  /*52c0*/  LOP3.LUT R54, R24, R19, R38, 0x96, !PT ;  /* 0x0000001318367212 */ /* 0x000fe200078e9626 */
[----:B------:R2:W0:Y:S01]  /*52d0*/  LDS.U8 R21, [R50+UR4] ;  /* 0x0000000432157984 */ /* 0x0004220008000000 */
[----:B------:R-:W-:Y:S02]  /*52e0*/  LOP3.LUT R34, R20, R17, R37, 0x96, !PT ;  /* 0x0000001114227212 */ /* 0x000fe400078e9625 */
[----:B------:R-:W-:-:S02]  /*52f0*/  LOP3.LUT R19, R38, 0xffff, RZ, 0xc0, !PT ;  /* 0x0000ffff26137812 */ /* 0x000fc400078ec0ff */
[----:B------:R-:W-:Y:S01]  /*5300*/  LOP3.LUT R20, R17, 0xffff, R37, 0x48, !PT ;  /* 0x0000ffff11147812 */ /* 0x000fe200078e4825 */
[----:B------:R-:W0:Y:S01]  /*5310*/  LDS.U8 R38, [R52+UR4] ;  /* 0x0000000434267984 */ /* 0x000e220008000000 */
[----:B-1----:R-:W-:Y:S02]  /*5320*/  LOP3.LUT R40, R40, R29, RZ, 0x3c, !PT ;  /* 0x0000001d28287212 */ /* 0x002fe400078e3cff */
[----:B------:R-:W-:Y:S02]  /*5330*/  LOP3.LUT R29, R20, 0xff, RZ, 0xc0, !PT ;  /* 0x000000ff141d7812 */ /* 0x000fe400078ec0ff */
[----:B------:R-:W-:Y:S02]  /*5340*/  LOP3.LUT R33, R33, R32, R40, 0x96, !PT ;  /* 0x0000002021217212 */ /* 0x000fe400078e9628 */
[----:B--2---:R-:W-:Y:S02]  /*5350*/  LOP3.LUT R50, R35, 0xffff, R22, 0x48, !PT ;  /* 0x0000ffff23327812 */ /* 0x004fe400078e4816 */
[----:B------:R-:W-:Y:S01]  /*5360*/  LOP3.LUT R24, R47, 0xffff, RZ, 0xc0, !PT ;  /* 0x0000ffff2f187812 */ /* 0x000fe200078ec0ff */
[----:B------:R-:W1:Y:S01]  /*5370*/  LDS.U8 R29, [R29+UR4] ;  /* 0x000000041d1d7984 */ /* 0x000e620008000000 */
[----:B------:R-:W-:-:S02]  /*5380*/  LOP3.LUT R35, R14, 0xffff, R33, 0x48, !PT ;  /* 0x0000ffff0e237812 */ /* 0x000fc400078e4821 */
[----:B------:R-:W-:Y:S02]  /*5390*/  LOP3.LUT R47, R36, 0xffff, RZ, 0xc0, !PT ;  /* 0x0000ffff242f7812 */ /* 0x000fe400078ec0ff */
[----:B------:R-:W-:Y:S02]  /*53a0*/  PRMT R36, R49, 0x3340, R16 ;  /* 0x0000334031247816 */ /* 0x000fe40000000010 */
[----:B-----5:R-:W-:Y:S02]  /*53b0*/  LOP3.LUT R49, R30, R31, R22, 0x96, !PT ;  /* 0x0000001f1e317212 */ /* 0x020fe400078e9616 */
[----:B------:R-:W-:Y:S02]  /*53c0*/  LOP3.LUT R30, R35, 0xff, RZ, 0xc0, !PT ;  /* 0x000000ff231e7812 */ /* 0x000fe400078ec0ff */
[----:B------:R-:W-:Y:S02]  /*53d0*/  LOP3.LUT R46, R46, 0xffff, RZ, 0xc0, !PT ;  /* 0x0000ffff2e2e7812 */ /* 0x000fe400078ec0ff */
[----:B------:R-:W-:-:S02]  /*53e0*/  PRMT R24, R19, 0x3340, R24 ;  /* 0x0000334013187816 */ /* 0x000fc40000000018 */
[----:B------:R-:W2:Y:S01]  /*53f0*/  LDS.U8 R30, [R30+UR4] ;  /* 0x000000041e1e7984 */ /* 0x000ea20008000000 */
[----:B------:R-:W-:Y:S02]  /*5400*/  PRMT R16, R47, 0x3340, R46 ;  /* 0x000033402f107816 */ /* 0x000fe4000000002e */
[----:B------:R-:W-:Y:S02]  /*5410*/  LOP3.LUT R47, R31, 0xffff, R22, 0x48, !PT ;  /* 0x0000ffff1f2f7812 */ /* 0x000fe400078e4816 */
[----:B------:R-:W-:Y:S02]  /*5420*/  LOP3.LUT R31, R22, 0xffff, RZ, 0xc0, !PT ;  /* 0x0000ffff161f7812 */ /* 0x000fe400078ec0ff */
[----:B------:R-:W-:Y:S02]  /*5430*/  LOP3.LUT R22, R40, 0xffff, RZ, 0xc0, !PT ;  /* 0x0000ffff28167812 */ /* 0x000fe400078ec0ff */
[----:B---3--:R-:W-:Y:S02]  /*5440*/  LOP3.LUT R46, R39, R32, R40, 0x96, !PT ;  /* 0x00000020272e7212 */ /* 0x008fe400078e9628 */
[----:B----4-:R-:W-:-:S02]  /*5450*/  LOP3.LUT R39, R27, R14, R33, 0x96, !PT ;  /* 0x0000000e1b277212 */ /* 0x010fc400078e9621 */
[----:B0-----:R-:W-:Y:S02]  /*5460*/  LOP3.LUT R27, R44, R21, RZ, 0x3c, !PT ;  /* 0x000000152c1b7212 */ /* 0x001fe400078e3cff */
[----:B------:R-:W-:Y:S02]  /*5470*/  PRMT R31, R31, 0x3340, R22 ;  /* 0x000033401f1f7816 */ /* 0x000fe40000000016 */
[----:B------:R-:W-:Y:S02]  /*5480*/  LOP3.LUT R48, R48, 0xffff, R37, 0x48, !PT ;  /* 0x0000ffff30307812 */ /* 0x000fe400078e4825 */
[----:B------:R-:W-:Y:S02]  /*5490*/  LOP3.LUT R22, R33, 0xffff, RZ, 0xc0, !PT ;  /* 0x0000ffff21167812 */ /* 0x000fe400078ec0ff */
[----:B------:R-:W-:Y:S02]  /*54a0*/  LOP3.LUT R37, R37, 0xffff, RZ, 0xc0, !PT ;  /* 0x0000ffff25257812 */ /* 0x000fe400078ec0ff */
[----:B------:R-:W-:-:S02]  /*54b0*/  LOP3.LUT R33, R3, 0xffff, R33, 0x48, !PT ;  /* 0x0000ffff03217812 */ /* 0x000fc400078e4821 */
[----:B------:R-:W-:Y:S02]  /*54c0*/  LOP3.LUT R38, R43, 0xffff, R38, 0x48, !PT ;  /* 0x0000ffff2b267812 */ /* 0x000fe400078e4826 */
[----:B------:R-:W-:Y:S02]  /*54d0*/  LOP3.LUT R3, R27, 0xffff, RZ, 0xc0, !PT ;  /* 0x0000ffff1b037812 */ /* 0x000fe400078ec0ff */
[----:B------:R-:W-:Y:S02]  /*54e0*/  PRMT R37, R37, 0x3340, R22 ;  /* 0x0000334025257816 */ /* 0x000fe40000000016 */
[----:B------:R-:W-:Y:S02]  /*54f0*/  PRMT R48, R48, 0x3340, R33 ;  /* 0x0000334030307816 */ /* 0x000fe40000000021 */
[----:B------:R-:W-:Y:S01]  /*5500*/  PRMT R33, R3, 0x3340, R38 ;  /* 0x0000334003217816 */ /* 0x000fe20000000026 */
[----:B------:R-:W-:Y:S01]  /*5510*/  IMAD.SHL.U32 R3, R2, 0x10, RZ ;  /* 0x0000001002037824 */ /* 0x000fe200078e00ff */
[----:B------:R-:W-:Y:S01]  /*5520*/  PRMT R22, R24, 0x5410, R37 ;  /* 0x0000541018167816 */ /* 0x000fe20000000025 */
[----:B------:R-:W-:Y:S01]  /*5530*/  VIADD R2, R2, 0x1 ;  /* 0x0000000102027836 */ /* 0x000fe20000000000 */
[----:B------:R-:W-:-:S02]  /*5540*/  PRMT R24, R33, 0x5410, R28 ;  /* 0x0000541021187816 */ /* 0x000fc4000000001c */
[----:B-1----:R-:W-:Y:S02]  /*5550*/  LOP3.LUT R29, R42, R29, RZ, 0x3c, !PT ;  /* 0x0000001d2a1d7212 */ /* 0x002fe400078e3cff */
[----:B------:R-:W-:Y:S02]  /*5560*/  LOP3.LUT R32, R32, 0xffff, R40, 0x48, !PT ;  /* 0x0000ffff20207812 */ /* 0x000fe400078e4828 */
[----:B------:R-:W-:Y:S02]  /*5570*/  PRMT R35, R20, 0x3340, R35 ;  /* 0x0000334014237816 */ /* 0x000fe40000000023 */
[----:B------:R-:W-:Y:S01]  /*5580*/  PRMT R20, R26, 0x5410, R31 ;  /* 0x000054101a147816 */ /* 0x000fe2000000001f */
[----:B------:R-:W-:Y:S01]  /*5590*/  IMAD.IADD R31, R1, 0x1, R3 ;  /* 0x00000001011f7824 */ /* 0x000fe200078e0203 */
[----:B------:R-:W-:Y:S01]  /*55a0*/  SHF.R.U32.HI R26, RZ, 0x8, R24 ;  /* 0x00000008ff1a7819 */ /* 0x000fe20000011618 */
[----:B------:R-:W-:Y:S01]  /*55b0*/  IMAD.IADD R3, R3, 0x1, R0 ;  /* 0x0000000103037824 */ /* 0x000fe200078e0200 */
[----:B------:R-:W-:-:S02]  /*55c0*/  PRMT R29, R29, 0x7054, R24 ;  /* 0x000070541d1d7816 */ /* 0x000fc40000000018 */
[----:B------:R-:W-:Y:S02]  /*55d0*/  PRMT R32, R47, 0x3340, R32 ;  /* 0x000033402f207816 */ /* 0x000fe40000000020 */
[----:B------:R-:W-:Y:S02]  /*55e0*/  LOP3.LUT R26, R11, R26, RZ, 0x3c, !PT ;  /* 0x0000001a0b1a7212 */ /* 0x000fe400078e3cff */
[----:B------:R-:W-:Y:S02]  /*55f0*/  PRMT R11, R29, 0x7632, R11 ;  /* 0x000076321d0b7816 */ /* 0x000fe4000000000b */
[----:B------:R-:W-:Y:S01]  /*5600*/  PRMT R21, R23, 0x5410, R32 ;  /* 0x0000541017157816 */ /* 0x000fe20000000020 */
[----:B------:R-:W-:Y:S01]  /*5610*/  STL.U8 [R31+0x215], R26 ;  /* 0x0002151a1f007387 */ /* 0x000fe20000100000 */
[----:B------:R-:W-:Y:S02]  /*5620*/  LOP3.LUT R32, R15, R12, R27, 0x96, !PT ;  /* 0x0000000c0f207212 */ /* 0x000fe400078e961b */
[----:B--2---:R-:W-:-:S02]  /*5630*/  LOP3.LUT R30, R41, R30, RZ, 0x3c, !PT ;  /* 0x0000001e291e7212 */ /* 0x004fc400078e3cff */
[----:B------:R-:W-:Y:S01]  /*5640*/  LOP3.LUT R8, R8, R11, RZ, 0x3c, !PT ;  /* 0x0000000b08087212 */ /* 0x000fe200078e3cff */
[----:B------:R-:W-:Y:S01]  /*5650*/  STL.U8 [R31+0x218], R32 ;  /* 0x000218201f007387 */ /* 0x000fe20000100000 */
[----:B------:R-:W-:Y:S02]  /*5660*/  LOP3.LUT R15, R13, R32, RZ, 0x3c, !PT ;  /* 0x000000200d0f7212 */ /* 0x000fe400078e3cff */
[----:B------:R-:W-:Y:S01]  /*5670*/  PRMT R30, R30, 0x654, R29 ;  /* 0x000006541e1e7816 */ /* 0x000fe2000000001d */
[----:B------:R-:W-:Y:S01]  /*5680*/  STL.U8 [R31+0x216], R8 ;  /* 0x000216081f007387 */ /* 0x000fe20000100000 */
[----:B------:R-:W-:Y:S02]  /*5690*/  LOP3.LUT R13, R9, R26, RZ, 0x3c, !PT ;  /* 0x0000001a090d7212 */ /* 0x000fe400078e3cff */
[----:B------:R-:W-:Y:S01]  /*56a0*/  LOP3.LUT R10, R10, R9, R26, 0x96, !PT ;  /* 0x000000090a0a7212 */ /* 0x000fe200078e961a */
[----:B------:R-:W-:Y:S01]  /*56b0*/  STL.U8 [R31+0x21c], R15 ;  /* 0x00021c0f1f007387 */ /* 0x000fe20000100000 */
[----:B------:R-:W-:-:S02]  /*56c0*/  LOP3.LUT R9, R7, R8, RZ, 0x3c, !PT ;  /* 0x0000000807097212 */ /* 0x000fc400078e3cff */
[----:B------:R-:W-:Y:S01]  /*56d0*/  LOP3.LUT R7, R6, R7, R8, 0x96, !PT ;  /* 0x0000000706077212 */ /* 0x000fe200078e9608 */
[----:B------:R-:W-:Y:S01]  /*56e0*/  STL.U8 [R31+0x219], R13 ;  /* 0x0002190d1f007387 */ /* 0x000fe20000100000 */
[----:B------:R-:W-:Y:S02]  /*56f0*/  LOP3.LUT R45, R45, 0xffff, R40, 0x48, !PT ;  /* 0x0000ffff2d2d7812 */ /* 0x000fe400078e4828 */
[----:B------:R-:W-:Y:S01]  /*5700*/  SHF.R.U32.HI R6, RZ, 0x18, R30 ;  /* 0x00000018ff067819 */ /* 0x000fe2000001161e */
[----:B------:R-:W-:Y:S01]  /*5710*/  STL.U8 [R31+0x21d], R10 ;  /* 0x00021d0a1f007387 */ /* 0x000fe20000100000 */
[----:B------:R-:W-:Y:S02]  /*5720*/  LOP3.LUT R54, R54, 0xffff, RZ, 0xc0, !PT ;  /* 0x0000ffff36367812 */ /* 0x000fe400078ec0ff */
[----:B------:R-:W-:Y:S01]  /*5730*/  LOP3.LUT R53, R53, 0xffff, RZ, 0xc0, !PT ;  /* 0x0000ffff35357812 */ /* 0x000fe200078ec0ff */
[----:B------:R-:W-:Y:S01]  /*5740*/  STL.U8 [R31+0x21a], R9 ;  /* 0x00021a091f007387 */ /* 0x000fe20000100000 */
[----:B------:R-:W-:-:S02]  /*5750*/  LOP3.LUT R49, R49, 0xffff, RZ, 0xc0, !PT ;  /* 0x0000ffff31317812 */ /* 0x000fc400078ec0ff */
[----:B------:R-:W-:Y:S01]  /*5760*/  LOP3.LUT R46, R46, 0xffff, RZ, 0xc0, !PT ;  /* 0x0000ffff2e2e7812 */ /* 0x000fe200078ec0ff */
[----:B------:R-:W-:Y:S01]  /*5770*/  STL.U8 [R31+0x21e], R7 ;  /* 0x00021e071f007387 */ /* 0x000fe20000100000 */
[----:B------:R-:W-:Y:S02]  /*5780*/  LOP3.LUT R34, R34, 0xffff, RZ, 0xc0, !PT ;  /* 0x0000ffff22227812 */ /* 0x000fe400078ec0ff */
[----:B------:R-:W-:Y:S01]  /*5790*/  LOP3.LUT R39, R39, 0xffff, RZ, 0xc0, !PT ;  /* 0x0000ffff27277812 */ /* 0x000fe200078ec0ff */
[----:B------:R-:W-:Y:S01]  /*57a0*/  STL [R31+0x210], R30 ;  /* 0x0002101e1f007387 */ /* 0x000fe20000100800 */
[----:B------:R-:W-:Y:S02]  /*57b0*/  LOP3.LUT R12, R12, R27, RZ, 0x3c, !PT ;  /* 0x0000001b0c0c7212 */ /* 0x000fe400078e3cff */
[----:B------:R-:W-:Y:S02]  /*57c0*/  PRMT R14, R50, 0x3340, R45 ;  /* 0x00003340320e7816 */ /* 0x000fe4000000002d */
[----:B------:R-:W-:Y:S01]  /*57d0*/  LOP3.LUT R5, R5, R6, RZ, 0x3c, !PT ;  /* 0x0000000605057212 */ /* 0x000fe200078e3cff */
[----:B------:R0:W-:Y:S01]  /*57e0*/  STL.U8 [R31+0x214], R12 ;  /* 0x0002140c1f007387 */ /* 0x0001e20000100000 */
[----:B------:R-:W-:-:S02]  /*57f0*/  PRMT R19, R56, 0x3340, R55 ;  /* 0x0000334038137816 */ /* 0x000fc40000000037 */
[----:B------:R-:W-:Y:S01]  /*5800*/  PRMT R17, R54, 0x3340, R53 ;  /* 0x0000334036117816 */ /* 0x000fe20000000035 */
[----:B------:R1:W-:Y:S01]  /*5810*/  STL.U8 [R31+0x217], R5 ;  /* 0x000217051f007387 */ /* 0x0003e20000100000 */
[----:B------:R-:W-:Y:S02]  /*5820*/  PRMT R49, R49, 0x3340, R46 ;  /* 0x0000334031317816 */ /* 0x000fe4000000002e */
[----:B------:R-:W-:Y:S02]  /*5830*/  PRMT R34, R34, 0x3340, R39 ;  /* 0x0000334022227816 */ /* 0x000fe40000000027 */
[----:B------:R-:W-:Y:S02]  /*5840*/  PRMT R23, R36, 0x5410, R35 ;  /* 0x0000541024177816 */ /* 0x000fe40000000023 */
[----:B0-----:R-:W-:Y:S02]  /*5850*/  PRMT R12, R25, 0x5410, R14 ;  /* 0x00005410190c7816 */ /* 0x001fe4000000000e */
[----:B------:R-:W-:Y:S01]  /*5860*/  LOP3.LUT R4, R4, R5, RZ, 0x3c, !PT ;  /* 0x0000000504047212 */ /* 0x000fe200078e3cff */
[----:B------:R1:W-:Y:S01]  /*5870*/  STL.128 [R31+0x200], R20 ;  /* 0x000200141f007387 */ /* 0x0003e20000100c00 */
[----:B------:R-:W-:-:S02]  /*5880*/  PRMT R13, R16, 0x5410, R49 ;  /* 0x00005410100d7816 */ /* 0x000fc40000000031 */
[----:B------:R-:W-:Y:S01]  /*5890*/  PRMT R14, R19, 0x5410, R48 ;  /* 0x00005410130e7816 */ /* 0x000fe20000000030 */
[----:B------:R1:W-:Y:S01]  /*58a0*/  STL.U8 [R31+0x21b], R4 ;  /* 0x00021b041f007387 */ /* 0x0003e20000100000 */
[----:B------:R-:W-:Y:S01]  /*58b0*/  PRMT R15, R17, 0x5410, R34 ;  /* 0x00005410110f7816 */ /* 0x000fe20000000022 */
[----:B------:R-:W-:Y:S01]  /*58c0*/  BAR.SYNC.DEFER_BLOCKING 0x0 ;  /* 0x0000000000007b1d */ /* 0x000fe20000010000 */
[----:B------:R-:W-:-:S05]  /*58d0*/  ISETP.NE.AND P0, PT, R2, 0x20, PT ;  /* 0x000000200200780c */ /* 0x000fca0003f05270 */
[----:B------:R1:W-:Y:S04]  /*58e0*/  STL.128 [R3], R12 ;  /* 0x0000000c03007387 */ /* 0x0003e80000100c00 */
[----:B------:R1:W-:Y:S04]  /*58f0*/  STL.128 [R31+0x200], RZ ;  /* 0x000200ff1f007387 */ /* 0x0003e80000100c00 */
[----:B------:R1:W-:Y:S01]  /*5900*/  STL.128 [R31+0x210], RZ ;  /* 0x000210ff1f007387 */ /* 0x0003e20000100c00 */
[----:B------:R-:W-:Y:S05]  /*5910*/  @P0 BRA `(.L_x_11) ;  /* 0xffffffd800240947 */ /* 0x000fea000383ffff */
[----:B------:R-:W0:Y:S01]  /*5920*/  S2R R2, SR_TID.X ;  /* 0x0000000000027919 */ /* 0x000e220000002100 */
[----:B-1----:R-:W1:Y:S01]  /*5930*/  LDC R5, c[0x0][0x3b8] ;  /* 0x0000ee00ff057b82 */ /* 0x002e620000000800 */
[----:B------:R-:W2:Y:S01]  /*5940*/  LDCU.64 UR6, c[0x0][0x390] ;  /* 0x00007200ff0677ac */ /* 0x000ea20008000a00 */
[----:B------:R-:W0:Y:S01]  /*5950*/  S2R R3, SR_CTAID.X ;  /* 0x0000000000037919 */ /* 0x000e220000002500 */
[----:B------:R-:W-:Y:S01]  /*5960*/  UMOV UR4, URZ ;  /* 0x000000ff00047c82 */ /* 0x000fe20008000000 */
[----:B0-----:R-:W-:-:S04]  /*5970*/  IMAD R2, R3, 0x30, R2 ;  /* 0x0000003003027824 */ /* 0x001fc800078e0202 */
[----:B------:R-:W-:-:S04]  /*5980*/  IMAD.SHL.U32 R2, R2, 0x200, RZ ;  /* 0x0000020002027824 */ /* 0x000fc800078e00ff */
[----:B-12---:R-:W-:-:S07]  /*5990*/  IMAD R2, R5, 0xc0, R2 ;  /* 0x000000c005027824 */ /* 0x006fce00078e0202 */
.L_x_12:
[----:B0-----:R-:W2:Y:S04]  /*59a0*/  LDL.128 R16, [R0] ;  /* 0x0000000000107983 */ /* 0x001ea80000100c00 */
        /* <DEDUP_REMOVED lines=11> */
[----:B------:R3:W-:Y:S01]  /*5a60*/  STG.E.U8 desc[UR8][R20.64+0xb], R25 ;  /* 0x00000b1914007986 */ /* 0x0007e2000c101108 */
[----:B------:R-:W-:Y:S01]  /*5a70*/  PRMT R31, R18, 0x7770, RZ ;  /* 0x00007770121f7816 */ /* 0x000fe200000000ff */
[----:B------:R-:W-:Y:S01]  /*5a80*/  VIADD R18, R2, 0x10 ;  /* 0x0000001002127836 */ /* 0x000fe20000000000 */
[C---:B------:R-:W-:Y:S01]  /*5a90*/  PRMT R33, R17.reuse, 0x7773, RZ ;  /* 0x0000777311217816 */ /* 0x040fe200000000ff */
[----:B------:R0:W-:Y:S01]  /*5aa0*/  STG.E.U8 desc[UR8][R20.64+0xa], R27 ;  /* 0x00000a1b14007986 */ /* 0x0001e2000c101108 */
[----:B------:R-:W-:-:S02]  /*5ab0*/  PRMT R35, R17, 0x7772, RZ ;  /* 0x0000777211237816 */ /* 0x000fc400000000ff */
[C---:B------:R-:W-:Y:S01]  /*5ac0*/  PRMT R37, R17.reuse, 0x7771, RZ ;  /* 0x0000777111257816 */ /* 0x040fe200000000ff */
[----:B------:R-:W-:Y:S01]  /*5ad0*/  STG.E.U8 desc[UR8][R20.64+0x8], R31 ;  /* 0x0000081f14007986 */ /* 0x000fe2000c101108 */
[----:B------:R-:W-:Y:S02]  /*5ae0*/  PRMT R39, R17, 0x7770, RZ ;  /* 0x0000777011277816 */ /* 0x000fe400000000ff */
[C---:B------:R-:W-:Y:S01]  /*5af0*/  PRMT R17, R19.reuse, 0x7772, RZ ;  /* 0x0000777213117816 */ /* 0x040fe200000000ff */
[----:B------:R1:W-:Y:S01]  /*5b00*/  STG.E.U8 desc[UR8][R20.64+0x9], R29 ;  /* 0x0000091d14007986 */ /* 0x0003e2000c101108 */
[C---:B------:R-:W-:Y:S02]  /*5b10*/  PRMT R23, R19.reuse, 0x7771, RZ ;  /* 0x0000777113177816 */ /* 0x040fe400000000ff */
[----:B------:R-:W-:Y:S01]  /*5b20*/  PRMT R3, R19, 0x7773, RZ ;  /* 0x0000777313037816 */ /* 0x000fe200000000ff */
[----:B------:R2:W-:Y:S01]  /*5b30*/  STG.E.U8 desc[UR8][R20.64+0x7], R33 ;  /* 0x0000072114007986 */ /* 0x0005e2000c101108 */
[----:B------:R-:W-:-:S02]  /*5b40*/  PRMT R41, R16, 0x7773, RZ ;  /* 0x0000777310297816 */ /* 0x000fc400000000ff */
[C---:B------:R-:W-:Y:S01]  /*5b50*/  PRMT R43, R16.reuse, 0x7772, RZ ;  /* 0x00007772102b7816 */ /* 0x040fe200000000ff */
[----:B------:R4:W-:Y:S01]  /*5b60*/  STG.E.U8 desc[UR8][R20.64+0x6], R35 ;  /* 0x0000062314007986 */ /* 0x0009e2000c101108 */
[C---:B------:R-:W-:Y:S02]  /*5b70*/  PRMT R45, R16.reuse, 0x7771, RZ ;  /* 0x00007771102d7816 */ /* 0x040fe400000000ff */
[----:B------:R-:W-:Y:S01]  /*5b80*/  PRMT R47, R16, 0x7770, RZ ;  /* 0x00007770102f7816 */ /* 0x000fe200000000ff */
[----:B------:R-:W-:Y:S01]  /*5b90*/  STG.E.U8 desc[UR8][R20.64+0x4], R39 ;  /* 0x0000042714007986 */ /* 0x000fe2000c101108 */
[----:B------:R-:W-:Y:S02]  /*5ba0*/  PRMT R19, R19, 0x7770, RZ ;  /* 0x0000777013137816 */ /* 0x000fe400000000ff */
[----:B------:R-:W-:Y:S01]  /*5bb0*/  IADD3 R16, P0, PT, R18, UR6, RZ ;  /* 0x0000000612107c10 */ /* 0x000fe2000ff1e0ff */
[----:B------:R5:W-:Y:S01]  /*5bc0*/  STG.E.U8 desc[UR8][R20.64+0x5], R37 ;  /* 0x0000052514007986 */ /* 0x000be2000c101108 */
[----:B---3--:R-:W-:-:S02]  /*5bd0*/  PRMT R25, R14, 0x7773, RZ ;  /* 0x000077730e197816 */ /* 0x008fc400000000ff */
[C---:B0-----:R-:W-:Y:S01]  /*5be0*/  PRMT R27, R14.reuse, 0x7772, RZ ;  /* 0x000077720e1b7816 */ /* 0x041fe200000000ff */
[----:B------:R0:W-:Y:S01]  /*5bf0*/  STG.E.U8 desc[UR8][R20.64+0x3], R41 ;  /* 0x0000032914007986 */ /* 0x0001e2000c101108 */
[C---:B-1----:R-:W-:Y:S02]  /*5c00*/  PRMT R29, R14.reuse, 0x7771, RZ ;  /* 0x000077710e1d7816 */ /* 0x042fe400000000ff */
[----:B------:R-:W-:Y:S01]  /*5c10*/  PRMT R31, R14, 0x7770, RZ ;  /* 0x000077700e1f7816 */ /* 0x000fe200000000ff */
[----:B------:R1:W-:Y:S01]  /*5c20*/  STG.E.U8 desc[UR8][R20.64+0x2], R43 ;  /* 0x0000022b14007986 */ /* 0x0003e2000c101108 */
[----:B------:R-:W-:Y:S01]  /*5c30*/  VIADD R14, R2, 0x20 ;  /* 0x00000020020e7836 */ /* 0x000fe20000000000 */
[C---:B--2---:R-:W-:Y:S02]  /*5c40*/  PRMT R33, R13.reuse, 0x7773, RZ ;  /* 0x000077730d217816 */ /* 0x044fe400000000ff */
[----:B------:R-:W-:Y:S01]  /*5c50*/  STG.E.U8 desc[UR8][R20.64], R47 ;  /* 0x0000002f14007986 */ /* 0x000fe2000c101108 */
[----:B----4-:R-:W-:-:S02]  /*5c60*/  PRMT R35, R13, 0x7772, RZ ;  /* 0x000077720d237816 */ /* 0x010fc400000000ff */
[----:B-----5:R-:W-:Y:S01]  /*5c70*/  PRMT R37, R13, 0x7771, RZ ;  /* 0x000077710d257816 */ /* 0x020fe200000000ff */
[----:B------:R-:W-:Y:S01]  /*5c80*/  STG.E.U8 desc[UR8][R20.64+0x1], R45 ;  /* 0x0000012d14007986 */ /* 0x000fe2000c101108 */
[C---:B------:R-:W-:Y:S02]  /*5c90*/  PRMT R39, R12.reuse, 0x7772, RZ ;  /* 0x000077720c277816 */ /* 0x040fe400000000ff */
[C---:B0-----:R-:W-:Y:S01]  /*5ca0*/  PRMT R41, R12.reuse, 0x7771, RZ ;  /* 0x000077710c297816 */ /* 0x041fe200000000ff */
[----:B------:R0:W-:Y:S01]  /*5cb0*/  STG.E.U8 desc[UR8][R20.64+0xe], R17 ;  /* 0x00000e1114007986 */ /* 0x0001e2000c101108 */
[----:B-1----:R-:W-:-:S03]  /*5cc0*/  PRMT R43, R12, 0x7770, RZ ;  /* 0x000077700c2b7816 */ /* 0x002fc600000000ff */
[----:B------:R1:W-:Y:S04]  /*5cd0*/  STG.E.U8 desc[UR8][R20.64+0xd], R23 ;  /* 0x00000d1714007986 */ /* 0x0003e8000c101108 */
[----:B------:R2:W-:Y:S04]  /*5ce0*/  STG.E.U8 desc[UR8][R20.64+0xc], R19 ;  /* 0x00000c1314007986 */ /* 0x0005e8000c101108 */
[----:B------:R3:W-:Y:S01]  /*5cf0*/  STG.E.U8 desc[UR8][R20.64+0xf], R3 ;  /* 0x00000f0314007986 */ /* 0x0007e2000c101108 */
[----:B0-----:R-:W-:Y:S02]  /*5d00*/  LEA.HI.X.SX32 R17, R18, UR7, 0x1, P0 ;  /* 0x0000000712117c11 */ /* 0x001fe400080f0eff */
[----:B-1----:R-:W-:-:S02]  /*5d10*/  PRMT R23, R13, 0x7770, RZ ;  /* 0x000077700d177816 */ /* 0x002fc400000000ff */
[C---:B------:R-:W-:Y:S01]  /*5d20*/  PRMT R13, R15.reuse, 0x7772, RZ ;  /* 0x000077720f0d7816 */ /* 0x040fe200000000ff */
[----:B------:R0:W-:Y:S01]  /*5d30*/  STG.E.U8 desc[UR8][R16.64+0xb], R25 ;  /* 0x00000b1910007986 */ /* 0x0001e2000c101108 */
[----:B--2---:R-:W-:-:S03]  /*5d40*/  PRMT R19, R15, 0x7771, RZ ;  /* 0x000077710f137816 */ /* 0x004fc600000000ff */
[----:B------:R1:W-:Y:S01]  /*5d50*/  STG.E.U8 desc[UR8][R16.64+0xa], R27 ;  /* 0x00000a1b10007986 */ /* 0x0003e2000c101108 */
[----:B---3--:R-:W-:Y:S02]  /*5d60*/  PRMT R21, R12, 0x7773, RZ ;  /* 0x000077730c157816 */ /* 0x008fe400000000ff */
[C---:B------:R-:W-:Y:S01]  /*5d70*/  PRMT R3, R15.reuse, 0x7773, RZ ;  /* 0x000077730f037816 */ /* 0x040fe200000000ff */
[----:B------:R2:W-:Y:S01]  /*5d80*/  STG.E.U8 desc[UR8][R16.64+0x4], R23 ;  /* 0x0000041710007986 */ /* 0x0005e2000c101108 */
[----:B------:R-:W-:Y:S02]  /*5d90*/  IADD3 R12, P0, PT, R14, UR6, RZ ;  /* 0x000000060e0c7c10 */ /* 0x000fe4000ff1e0ff */
[----:B------:R-:W-:Y:S01]  /*5da0*/  PRMT R15, R15, 0x7770, RZ ;  /* 0x000077700f0f7816 */ /* 0x000fe200000000ff */
[----:B------:R3:W-:Y:S01]  /*5db0*/  STG.E.U8 desc[UR8][R16.64+0x3], R21 ;  /* 0x0000031510007986 */ /* 0x0007e2000c101108 */
[----:B0-----:R-:W-:-:S03]  /*5dc0*/  PRMT R25, R10, 0x7772, RZ ;  /* 0x000077720a197816 */ /* 0x001fc600000000ff */
[----:B------:R0:W-:Y:S01]  /*5dd0*/  STG.E.U8 desc[UR8][R16.64+0x8], R31 ;  /* 0x0000081f10007986 */ /* 0x0001e2000c101108 */
[----:B-1----:R-:W-:-:S03]  /*5de0*/  PRMT R27, R10, 0x7770, RZ ;  /* 0x000077700a1b7816 */ /* 0x002fc600000000ff */
[----:B------:R1:W-:Y:S01]  /*5df0*/  STG.E.U8 desc[UR8][R16.64+0x7], R33 ;  /* 0x0000072110007986 */ /* 0x0003e2000c101108 */
[----:B--2---:R-:W-:-:S03]  /*5e00*/  PRMT R23, R10, 0x7773, RZ ;  /* 0x000077730a177816 */ /* 0x004fc600000000ff */
[----:B------:R2:W-:Y:S01]  /*5e10*/  STG.E.U8 desc[UR8][R16.64+0x6], R35 ;  /* 0x0000062310007986 */ /* 0x0005e2000c101108 */
[----:B---3--:R-:W-:Y:S01]  /*5e20*/  PRMT R21, R10, 0x7771, RZ ;  /* 0x000077710a157816 */ /* 0x008fe200000000ff */
[C---:B------:R-:W-:Y:S02]  /*5e30*/  VIADD R10, R2.reuse, 0x30 ;  /* 0x00000030020a7836 */ /* 0x040fe40000000000 */
[----:B------:R3:W-:Y:S01]  /*5e40*/  STG.E.U8 desc[UR8][R16.64+0xd], R19 ;  /* 0x00000d1310007986 */ /* 0x0007e2000c101108 */
[C---:B0-----:R-:W-:Y:S01]  /*5e50*/  PRMT R31, R9.reuse, 0x7773, RZ ;  /* 0x00007773091f7816 */ /* 0x041fe200000000ff */
[----:B------:R-:W-:Y:S02]  /*5e60*/  VIADD R2, R2, 0x40 ;  /* 0x0000004002027836 */ /* 0x000fe40000000000 */
[----:B------:R0:W-:Y:S01]  /*5e70*/  STG.E.U8 desc[UR8][R16.64+0x9], R29 ;  /* 0x0000091d10007986 */ /* 0x0001e2000c101108 */
[----:B-1----:R-:W-:-:S03]  /*5e80*/  PRMT R33, R9, 0x7772, RZ ;  /* 0x0000777209217816 */ /* 0x002fc600000000ff */
[----:B------:R1:W-:Y:S01]  /*5e90*/  STG.E.U8 desc[UR8][R16.64+0xe], R13 ;  /* 0x00000e0d10007986 */ /* 0x0003e2000c101108 */
[----:B--2---:R-:W-:-:S03]  /*5ea0*/  PRMT R35, R9, 0x7771, RZ ;  /* 0x0000777109237816 */ /* 0x004fc600000000ff */
[----:B------:R2:W-:Y:S01]  /*5eb0*/  STG.E.U8 desc[UR8][R16.64+0xf], R3 ;  /* 0x00000f0310007986 */ /* 0x0005e2000c101108 */
[----:B---3--:R-:W-:Y:S02]  /*5ec0*/  PRMT R19, R9, 0x7770, RZ ;  /* 0x0000777009137816 */ /* 0x008fe400000000ff */
[C---:B------:R-:W-:Y:S01]  /*5ed0*/  PRMT R9, R11.reuse, 0x7772, RZ ;  /* 0x000077720b097816 */ /* 0x040fe200000000ff */
[----:B------:R3:W-:Y:S01]  /*5ee0*/  STG.E.U8 desc[UR8][R16.64+0x5], R37 ;  /* 0x0000052510007986 */ /* 0x0007e2000c101108 */
[C---:B0-----:R-:W-:Y:S02]  /*5ef0*/  PRMT R29, R11.reuse, 0x7771, RZ ;  /* 0x000077710b1d7816 */ /* 0x041fe400000000ff */
[----:B-1----:R-:W-:Y:S01]  /*5f00*/  LEA.HI.X.SX32 R13, R14, UR7, 0x1, P0 ;  /* 0x000000070e0d7c11 */ /* 0x002fe200080f0eff */
[----:B------:R0:W-:Y:S01]  /*5f10*/  STG.E.U8 desc[UR8][R16.64+0x2], R39 ;  /* 0x0000022710007986 */ /* 0x0001e2000c101108 */
[----:B--2---:R-:W-:-:S03]  /*5f20*/  PRMT R3, R11, 0x7773, RZ ;  /* 0x000077730b037816 */ /* 0x004fc600000000ff */
[----:B------:R1:W-:Y:S01]  /*5f30*/  STG.E.U8 desc[UR8][R16.64], R43 ;  /* 0x0000002b10007986 */ /* 0x0003e2000c101108 */
[----:B------:R-:W-:Y:S02]  /*5f40*/  PRMT R11, R11, 0x7770, RZ ;  /* 0x000077700b0b7816 */ /* 0x000fe400000000ff */
[C---:B---3--:R-:W-:Y:S01]  /*5f50*/  PRMT R37, R8.reuse, 0x7773, RZ ;  /* 0x0000777308257816 */ /* 0x048fe200000000ff */
[----:B------:R2:W-:Y:S01]  /*5f60*/  STG.E.U8 desc[UR8][R16.64+0x1], R41 ;  /* 0x0000012910007986 */ /* 0x0005e2000c101108 */
[----:B0-----:R-:W-:-:S03]  /*5f70*/  PRMT R39, R8, 0x7772, RZ ;  /* 0x0000777208277816 */ /* 0x001fc600000000ff */
[----:B------:R0:W-:Y:S01]  /*5f80*/  STG.E.U8 desc[UR8][R16.64+0xc], R15 ;  /* 0x00000c0f10007986 */ /* 0x0001e2000c101108 */
[----:B-1----:R-:W-:-:S03]  /*5f90*/  PRMT R43, R8, 0x7770, RZ ;  /* 0x00007770082b7816 */ /* 0x002fc600000000ff */
[----:B------:R1:W-:Y:S01]  /*5fa0*/  STG.E.U8 desc[UR8][R12.64+0xb], R23 ;  /* 0x00000b170c007986 */ /* 0x0003e2000c101108 */
[----:B--2---:R-:W-:-:S03]  /*5fb0*/  PRMT R41, R8, 0x7771, RZ ;  /* 0x0000777108297816 */ /* 0x004fc600000000ff */
[----:B------:R2:W-:Y:S01]  /*5fc0*/  STG.E.U8 desc[UR8][R12.64+0xa], R25 ;  /* 0x00000a190c007986 */ /* 0x0005e2000c101108 */
[----:B------:R-:W-:-:S03]  /*5fd0*/  IADD3 R8, P0, PT, R10, UR6, RZ ;  /* 0x000000060a087c10 */ /* 0x000fc6000ff1e0ff */
[----:B------:R3:W-:Y:S01]  /*5fe0*/  STG.E.U8 desc[UR8][R12.64+0x8], R27 ;  /* 0x0000081b0c007986 */ /* 0x0007e2000c101108 */
[C---:B0-----:R-:W-:Y:S02]  /*5ff0*/  PRMT R15, R6.reuse, 0x7773, RZ ;  /* 0x00007773060f7816 */ /* 0x041fe400000000ff */
[----:B------:R-:W-:Y:S01]  /*6000*/  PRMT R17, R6, 0x7772, RZ ;  /* 0x0000777206117816 */ /* 0x000fe200000000ff */
[----:B------:R0:W-:Y:S01]  /*6010*/  STG.E.U8 desc[UR8][R12.64+0xd], R29 ;  /* 0x00000d1d0c007986 */ /* 0x0001e2000c101108 */
[----:B-1----:R-:W-:-:S03]  /*6020*/  PRMT R23, R5, 0x7773, RZ ;  /* 0x0000777305177816 */ /* 0x002fc600000000ff */
[----:B------:R1:W-:Y:S01]  /*6030*/  STG.E.U8 desc[UR8][R12.64+0xc], R11 ;  /* 0x00000c0b0c007986 */ /* 0x0003e2000c101108 */
[----:B--2---:R-:W-:-:S03]  /*6040*/  PRMT R25, R5, 0x7772, RZ ;  /* 0x0000777205197816 */ /* 0x004fc600000000ff */
[----:B------:R2:W-:Y:S01]  /*6050*/  STG.E.U8 desc[UR8][R12.64+0xf], R3 ;  /* 0x00000f030c007986 */ /* 0x0005e2000c101108 */
[C---:B---3--:R-:W-:Y:S02]  /*6060*/  PRMT R27, R5.reuse, 0x7771, RZ ;  /* 0x00007771051b7816 */ /* 0x048fe400000000ff */
[----:B0-----:R-:W-:Y:S01]  /*6070*/  PRMT R29, R5, 0x7770, RZ ;  /* 0x00007770051d7816 */ /* 0x001fe200000000ff */
[----:B------:R0:W-:Y:S01]  /*6080*/  STG.E.U8 desc[UR8][R12.64+0x9], R21 ;  /* 0x000009150c007986 */ /* 0x0001e2000c101108 */
[C---:B------:R-:W-:Y:S02]  /*6090*/  PRMT R5, R7.reuse, 0x7772, RZ ;  /* 0x0000777207057816 */ /* 0x040fe400000000ff */
[C---:B-1----:R-:W-:Y:S01]  /*60a0*/  PRMT R11, R7.reuse, 0x7771, RZ ;  /* 0x00007771070b7816 */ /* 0x042fe200000000ff */
[----:B------:R1:W-:Y:S01]  /*60b0*/  STG.E.U8 desc[UR8][R12.64+0x7], R31 ;  /* 0x0000071f0c007986 */ /* 0x0003e2000c101108 */
[----:B--2---:R-:W-:-:S03]  /*60c0*/  PRMT R3, R7, 0x7773, RZ ;  /* 0x0000777307037816 */ /* 0x004fc600000000ff */
[----:B------:R2:W-:Y:S01]  /*60d0*/  STG.E.U8 desc[UR8][R12.64+0x6], R33 ;  /* 0x000006210c007986 */ /* 0x0005e2000c101108 */
[----:B------:R-:W-:-:S03]  /*60e0*/  PRMT R7, R7, 0x7770, RZ ;  /* 0x0000777007077816 */ /* 0x000fc600000000ff */
[----:B------:R3:W-:Y:S01]  /*60f0*/  STG.E.U8 desc[UR8][R12.64+0x4], R19 ;  /* 0x000004130c007986 */ /* 0x0007e2000c101108 */
[----:B0-----:R-:W-:-:S03]  /*6100*/  PRMT R21, R6, 0x7770, RZ ;  /* 0x0000777006157816 */ /* 0x001fc600000000ff */
[----:B------:R0:W-:Y:S01]  /*6110*/  STG.E.U8 desc[UR8][R12.64+0x5], R35 ;  /* 0x000005230c007986 */ /* 0x0001e2000c101108 */
[----:B-1----:R-:W-:-:S03]  /*6120*/  PRMT R31, R4, 0x7772, RZ ;  /* 0x00007772041f7816 */ /* 0x002fc600000000ff */
[----:B------:R-:W-:Y:S01]  /*6130*/  STG.E.U8 desc[UR8][R12.64+0x3], R37 ;  /* 0x000003250c007986 */ /* 0x000fe2000c101108 */
[----:B--2---:R-:W-:-:S03]  /*6140*/  PRMT R33, R4, 0x7771, RZ ;  /* 0x0000777104217816 */ /* 0x004fc600000000ff */
[----:B------:R-:W-:Y:S01]  /*6150*/  STG.E.U8 desc[UR8][R12.64+0x2], R39 ;  /* 0x000002270c007986 */ /* 0x000fe2000c101108 */
[----:B---3--:R-:W-:-:S03]  /*6160*/  PRMT R19, R6, 0x7771, RZ ;  /* 0x0000777106137816 */ /* 0x008fc600000000ff */
[----:B------:R-:W-:Y:S01]  /*6170*/  STG.E.U8 desc[UR8][R12.64], R43 ;  /* 0x0000002b0c007986 */ /* 0x000fe2000c101108 */
[----:B0-----:R-:W-:-:S03]  /*6180*/  PRMT R35, R4, 0x7770, RZ ;  /* 0x0000777004237816 */ /* 0x001fc600000000ff */
[----:B------:R-:W-:Y:S04]  /*6190*/  STG.E.U8 desc[UR8][R12.64+0x1], R41 ;  /* 0x000001290c007986 */ /* 0x000fe8000c101108 */
[----:B------:R0:W-:Y:S02]  /*61a0*/  STG.E.U8 desc[UR8][R12.64+0xe], R9 ;  /* 0x00000e090c007986 */ /* 0x0001e4000c101108 */
[----:B0-----:R-:W-:Y:S02]  /*61b0*/  PRMT R13, R4, 0x7773, RZ ;  /* 0x00007773040d7816 */ /* 0x001fe400000000ff */
[----:B------:R-:W-:-:S05]  /*61c0*/  LEA.HI.X.SX32 R9, R10, UR7, 0x1, P0 ;  /* 0x000000070a097c11 */ /* 0x000fca00080f0eff */
        /* <DEDUP_REMOVED lines=19> */
.L_x_13:
        /* <DEDUP_REMOVED lines=16> */
.L_x_15:


//--------------------- .nv.shared._Z17aes256_dec_kernelPhS_S_S_S_S_S_i --------------------------
	.section	.nv.shared._Z17aes256_dec_kernelPhS_S_S_S_S_S_i,"aw",@nobits
	.sectionflags	@""
.nv.shared._Z17aes256_dec_kernelPhS_S_S_S_S_S_i:
	.zero		1536


//--------------------- .nv.shared.reserved.0     --------------------------
	.section	.nv.shared.reserved.0,"aw",@nobits
	.weak		__nv_reservedSMEM_offset_0_alias
	.size		__nv_reservedSMEM_offset_0_alias, 0, 64
	.other		__nv_reservedSMEM_offset_0_alias,@"STO_CUDA_RESERVED_SHARED STV_DEFAULT"
__nv_reservedSMEM_offset_0_alias:
	.zero		0
	.zero		64


//--------------------- .nv.shared._Z17aes256_enc_kernelPhS_S_S_S_S_S_i --------------------------
	.section	.nv.shared._Z17aes256_enc_kernelPhS_S_S_S_S_S_i,"aw",@nobits
	.sectionflags	@""
.nv.shared._Z17aes256_enc_kernelPhS_S_S_S_S_S_i:
	.zero		1280


//--------------------- .nv.constant0._Z17aes256_dec_kernelPhS_S_S_S_S_S_i --------------------------
	.section	.nv.constant0._Z17aes256_dec_kernelPhS_S_S_S_S_S_i,"a",@progbits
	.sectionflags	@""
	.align	4
.nv.constant0._Z17aes256_dec_kernelPhS_S_S_S_S_S_i:
	.zero		956


//--------------------- .nv.constant0._Z17aes256_enc_kernelPhS_S_S_S_S_S_i --------------------------
	.section	.nv.constant0._Z17aes256_enc_kernelPhS_S_S_S_S_S_i,"a",@progbits
	.sectionflags	@""
	.align	4
.nv.constant0._Z17aes256_enc_kernelPhS_S_S_S_S_S_i:
	.zero		956


//--------------------- SYMBOLS --------------------------

	.type		.nv.reservedSmem.offset0,@object
	.size		.nv.reservedSmem.offset0,0x4
	.type		.nv.reservedSmem.cap,@object
	.size		.nv.reservedSmem.cap,0x4
